// auto-generated by cutlass_sweep.conv — config: {"arch": "sm_100", "cluster_m": 2, "cluster_n": 1, "conv_kind": "dgrad", "dtype": "tf32", "ndim": 2, "tile_k": 64, "tile_m": 64, "tile_n": 128}
#include "cutlass/cutlass.h"
#include "cute/tensor.hpp"
#include "cutlass/kernel_hardware_info.hpp"
#include "cutlass/conv/convolution.h"
#include "cutlass/conv/dispatch_policy.hpp"
#include "cutlass/conv/collective/collective_builder.hpp"
#include "cutlass/conv/kernel/conv_universal.hpp"
#include "cutlass/conv/device/conv_universal_adapter.hpp"
#include "cutlass/epilogue/collective/collective_builder.hpp"

using namespace cute;
using Elem = cutlass::tfloat32_t;
using Acc  = float;
using LayoutAB = cutlass::layout::TensorNHWC;
using LayoutC  = cutlass::layout::TensorNHWC;
constexpr auto ConvOp = cutlass::conv::Operator::kDgrad;
using TileShape    = Shape<_64, _128, Shape<_64>>;
using ClusterShape = Shape<_2, _1, _1>;

using CollectiveEpilogue = typename cutlass::epilogue::collective::CollectiveBuilder<
    cutlass::arch::Sm100, cutlass::arch::OpClassTensorOp,
    TileShape, ClusterShape,
    cutlass::epilogue::collective::EpilogueTileAuto,
    Acc, Acc,
    Elem, LayoutC, 128 / cutlass::sizeof_bits<Elem>::value,
    Elem, LayoutC, 128 / cutlass::sizeof_bits<Elem>::value,
    cutlass::epilogue::collective::EpilogueScheduleAuto
  >::CollectiveOp;

using CollectiveMainloop = typename cutlass::conv::collective::CollectiveBuilder<
    cutlass::arch::Sm100, cutlass::arch::OpClassTensorOp, ConvOp,
    Elem, LayoutAB, 128 / cutlass::sizeof_bits<Elem>::value,
    Elem, LayoutAB, 128 / cutlass::sizeof_bits<Elem>::value,
    Acc,
    TileShape, ClusterShape,
    cutlass::conv::collective::StageCountAutoCarveout<
        static_cast<int>(sizeof(typename CollectiveEpilogue::SharedStorage))>,
    cutlass::conv::collective::KernelScheduleAuto
  >::CollectiveOp;

using ProblemShape = cutlass::conv::ConvProblemShape<
    ConvOp, CollectiveMainloop::DispatchPolicy::NumSpatialDimensions>;
using ConvKernel = cutlass::conv::kernel::ConvUniversal<
    ProblemShape, CollectiveMainloop, CollectiveEpilogue>;
using Conv = cutlass::conv::device::ConvUniversalAdapter<ConvKernel>;

auto* _anchor = &cutlass::device_kernel<ConvKernel>;


// ===== COMPILED SASS (sm_100a) =====

	.target	sm_100a

	.elftype	@"ET_EXEC"


//--------------------- .note.nv.tkinfo           --------------------------
	.section	.note.nv.tkinfo,"",@"SHT_NOTE"
	.sectionflags	@"SHF_NOTE_NV_TKINFO"
	.tkinfo
        /*0018*/ 	.word	0x00000002
        /*0030*/ 	.string	""
        /*0030*/ 	.string	"ptxas"
        /*0030*/ 	.string	"Cuda compilation tools, release 13.0, V13.0.88"
        /*0030*/ 	.string	"Build cuda_13.0.r13.0/compiler.36424714_0"
        /*0030*/ 	.string	"-arch sm_100a -m 64 "



//--------------------- .note.nv.cuinfo           --------------------------
	.section	.note.nv.cuinfo,"",@"SHT_NOTE"
	.sectionflags	@"SHF_NOTE_NV_CUINFO"
        /*0018*/ 	.short	0x0002
        /*001a*/ 	.short	0x0064
        /*001c*/ 	.short	0x0082
	.zero		2


//--------------------- .nv.info                  --------------------------
	.section	.nv.info,"",@"SHT_CUDA_INFO"
	.align	4


	//----- nvinfo : EIATTR_REGCOUNT
	.align		4
        /*0000*/ 	.byte	0x04, 0x2f
        /*0002*/ 	.short	(.L_19 - .L_18)
	.align		4
.L_18:
        /*0004*/ 	.word	index@(_ZN7cutlass13device_kernelINS_4conv6kernel13ConvUniversalINS1_16ConvProblemShapeILNS1_8OperatorE1ELi2EEENS1_10collective14CollectiveConvINS1_47MainloopSm100TmaUmmaWarpSpecializedImplicitGemmILS5_1ELi4ELi2ELi1ELi2EN4cute5tupleIJNSA_1CILi2EEENSC_ILi1EEESE_EEEEENSB_IJNSC_ILi64EEENSC_ILi128EEENSB_IJSH_EEEEEENS_10tfloat32_tESL_NSA_8TiledMMAINSA_8MMA_AtomIJNSA_17SM100_MMA_TF32_SSISL_SL_fLi64ELi128ELNSA_4UMMA5MajorE0ELSQ_1ELNSP_7ScaleInE0ELSR_0EEEEEENSA_6LayoutINSB_IJSE_SE_SE_EEENSB_IJNSC_ILi0EEESW_SW_EEEEENSB_IJNSA_10UnderscoreESZ_SZ_EEEEENS7_6detail27Sm100ImplicitGemmTileTraitsINSA_20SM90_TMA_LOAD_IM2COLENSA_14ComposedLayoutINSA_7SwizzleILi3ELi4ELi3EEENSA_18smem_ptr_flag_bitsILi32EEENSU_INSB_IJNSC_ILi8EEENSC_ILi32EEEEEENSB_IJS1B_SE_EEEEEEEvEENS13_INSA_23SM90_TMA_LOAD_MULTICASTENS15_INS16_ILi2ELi5ELi2EEES19_NSU_INSB_IJS1B_NSC_ILi4EEEEEENSB_IJSE_S1B_EEEEEEEvEEEENS_8epilogue10collective18CollectiveEpilogueINS1Q_23Sm100TmaWarpSpecializedILi4ELi2ELi16ELb1ELb0EEEJSK_NSB_IJNSU_ISH_SE_EENSU_IS1B_SE_EEEEESL_NSB_IJNSB_IJlllEEESE_SW_EEESL_S1Z_NS1Q_6fusion15FusionCallbacksIS1U_NS20_17LinearCombinationISL_fSL_fLNS_15FloatRoundStyleE2EEESK_S1X_JEEENSA_5SM1004TMEM4LOAD26SM100_TMEM_LOAD_16dp128b8xES14_S1F_NSA_17SM75_U32x4_LDSM_NENSA_21SM90_TMA_STORE_IM2COLES1F_NSA_17SM90_U32x4_STSM_NENSA_39AutoVectorizingCopyWithAssumedAlignmentILi128EEEEEEvvEEEEvNT_6ParamsE)
        /*0008*/ 	.word	0x0000005b


	//----- nvinfo : EIATTR_FRAME_SIZE
	.align		4
.L_19:
        /*000c*/ 	.byte	0x04, 0x11
        /*000e*/ 	.short	(.L_21 - .L_20)
	.align		4
.L_20:
        /*0010*/ 	.word	index@($__internal_2_$__cuda_sm10x_tcgen05_guardrail_trap_unallocated_columns_being_dealloced)
        /*0014*/ 	.word	0x00000008


	//----- nvinfo : EIATTR_FRAME_SIZE
	.align		4
.L_21:
        /*0018*/ 	.byte	0x04, 0x11
        /*001a*/ 	.short	(.L_23 - .L_22)
	.align		4
.L_22:
        /*001c*/ 	.word	index@($__internal_1_$__cuda_sm10x_tcgen05_guardrail_trap_phase_invalid_during_alloc)
        /*0020*/ 	.word	0x00000008


	//----- nvinfo : EIATTR_FRAME_SIZE
	.align		4
.L_23:
        /*0024*/ 	.byte	0x04, 0x11
        /*0026*/ 	.short	(.L_25 - .L_24)
	.align		4
.L_24:
        /*0028*/ 	.word	index@($__internal_0_$__cuda_sm10x_tcgen05_guardrail_trap_col_being_dealloced_not_returned_by_alloc)
        /*002c*/ 	.word	0x00000008


	//----- nvinfo : EIATTR_FRAME_SIZE
	.align		4
.L_25:
        /*0030*/ 	.byte	0x04, 0x11
        /*0032*/ 	.short	(.L_27 - .L_26)
	.align		4
.L_26:
        /*0034*/ 	.word	index@(_ZN7cutlass13device_kernelINS_4conv6kernel13ConvUniversalINS1_16ConvProblemShapeILNS1_8OperatorE1ELi2EEENS1_10collective14CollectiveConvINS1_47MainloopSm100TmaUmmaWarpSpecializedImplicitGemmILS5_1ELi4ELi2ELi1ELi2EN4cute5tupleIJNSA_1CILi2EEENSC_ILi1EEESE_EEEEENSB_IJNSC_ILi64EEENSC_ILi128EEENSB_IJSH_EEEEEENS_10tfloat32_tESL_NSA_8TiledMMAINSA_8MMA_AtomIJNSA_17SM100_MMA_TF32_SSISL_SL_fLi64ELi128ELNSA_4UMMA5MajorE0ELSQ_1ELNSP_7ScaleInE0ELSR_0EEEEEENSA_6LayoutINSB_IJSE_SE_SE_EEENSB_IJNSC_ILi0EEESW_SW_EEEEENSB_IJNSA_10UnderscoreESZ_SZ_EEEEENS7_6detail27Sm100ImplicitGemmTileTraitsINSA_20SM90_TMA_LOAD_IM2COLENSA_14ComposedLayoutINSA_7SwizzleILi3ELi4ELi3EEENSA_18smem_ptr_flag_bitsILi32EEENSU_INSB_IJNSC_ILi8EEENSC_ILi32EEEEEENSB_IJS1B_SE_EEEEEEEvEENS13_INSA_23SM90_TMA_LOAD_MULTICASTENS15_INS16_ILi2ELi5ELi2EEES19_NSU_INSB_IJS1B_NSC_ILi4EEEEEENSB_IJSE_S1B_EEEEEEEvEEEENS_8epilogue10collective18CollectiveEpilogueINS1Q_23Sm100TmaWarpSpecializedILi4ELi2ELi16ELb1ELb0EEEJSK_NSB_IJNSU_ISH_SE_EENSU_IS1B_SE_EEEEESL_NSB_IJNSB_IJlllEEESE_SW_EEESL_S1Z_NS1Q_6fusion15FusionCallbacksIS1U_NS20_17LinearCombinationISL_fSL_fLNS_15FloatRoundStyleE2EEESK_S1X_JEEENSA_5SM1004TMEM4LOAD26SM100_TMEM_LOAD_16dp128b8xES14_S1F_NSA_17SM75_U32x4_LDSM_NENSA_21SM90_TMA_STORE_IM2COLES1F_NSA_17SM90_U32x4_STSM_NENSA_39AutoVectorizingCopyWithAssumedAlignmentILi128EEEEEEvvEEEEvNT_6ParamsE)
        /*0038*/ 	.word	0x00000008


	//----- nvinfo : EIATTR_MIN_STACK_SIZE
	.align		4
.L_27:
        /*003c*/ 	.byte	0x04, 0x12
        /*003e*/ 	.short	(.L_29 - .L_28)
	.align		4
.L_28:
        /*0040*/ 	.word	index@(_ZN7cutlass13device_kernelINS_4conv6kernel13ConvUniversalINS1_16ConvProblemShapeILNS1_8OperatorE1ELi2EEENS1_10collective14CollectiveConvINS1_47MainloopSm100TmaUmmaWarpSpecializedImplicitGemmILS5_1ELi4ELi2ELi1ELi2EN4cute5tupleIJNSA_1CILi2EEENSC_ILi1EEESE_EEEEENSB_IJNSC_ILi64EEENSC_ILi128EEENSB_IJSH_EEEEEENS_10tfloat32_tESL_NSA_8TiledMMAINSA_8MMA_AtomIJNSA_17SM100_MMA_TF32_SSISL_SL_fLi64ELi128ELNSA_4UMMA5MajorE0ELSQ_1ELNSP_7ScaleInE0ELSR_0EEEEEENSA_6LayoutINSB_IJSE_SE_SE_EEENSB_IJNSC_ILi0EEESW_SW_EEEEENSB_IJNSA_10UnderscoreESZ_SZ_EEEEENS7_6detail27Sm100ImplicitGemmTileTraitsINSA_20SM90_TMA_LOAD_IM2COLENSA_14ComposedLayoutINSA_7SwizzleILi3ELi4ELi3EEENSA_18smem_ptr_flag_bitsILi32EEENSU_INSB_IJNSC_ILi8EEENSC_ILi32EEEEEENSB_IJS1B_SE_EEEEEEEvEENS13_INSA_23SM90_TMA_LOAD_MULTICASTENS15_INS16_ILi2ELi5ELi2EEES19_NSU_INSB_IJS1B_NSC_ILi4EEEEEENSB_IJSE_S1B_EEEEEEEvEEEENS_8epilogue10collective18CollectiveEpilogueINS1Q_23Sm100TmaWarpSpecializedILi4ELi2ELi16ELb1ELb0EEEJSK_NSB_IJNSU_ISH_SE_EENSU_IS1B_SE_EEEEESL_NSB_IJNSB_IJlllEEESE_SW_EEESL_S1Z_NS1Q_6fusion15FusionCallbacksIS1U_NS20_17LinearCombinationISL_fSL_fLNS_15FloatRoundStyleE2EEESK_S1X_JEEENSA_5SM1004TMEM4LOAD26SM100_TMEM_LOAD_16dp128b8xES14_S1F_NSA_17SM75_U32x4_LDSM_NENSA_21SM90_TMA_STORE_IM2COLES1F_NSA_17SM90_U32x4_STSM_NENSA_39AutoVectorizingCopyWithAssumedAlignmentILi128EEEEEEvvEEEEvNT_6ParamsE)
        /*0044*/ 	.word	0x00000008
.L_29:


//--------------------- .nv.compat                --------------------------
	.section	.nv.compat,"",@"SHT_CUDA_COMPAT_INFO"
	.align	4
        /*0000*/ 	.byte	0x02, 0x09, 0x01, 0x00, 0x02, 0x02, 0x02, 0x00, 0x02, 0x05, 0x05, 0x00, 0x03, 0x07, 0x01, 0x01
        /*0010*/ 	.byte	0x02, 0x03, 0x01, 0x00, 0x02, 0x06, 0x01, 0x00, 0x04, 0x0b, 0x08, 0x00, 0x09, 0x00, 0x00, 0x00
        /*0020*/ 	.byte	0x00, 0x00, 0x00, 0x00


//--------------------- .nv.info._ZN7cutlass13device_kernelINS_4conv6kernel13ConvUniversalINS1_16ConvProblemShapeILNS1_8OperatorE1ELi2EEENS1_10collective14CollectiveConvINS1_47MainloopSm100TmaUmmaWarpSpecializedImplicitGemmILS5_1ELi4ELi2ELi1ELi2EN4cute5tupleIJNSA_1CILi2EEENSC_ILi1EEESE_EEEEENSB_IJNSC_ILi64EEENSC_ILi128EEENSB_IJSH_EEEEEENS_10tfloat32_tESL_NSA_8TiledMMAINSA_8MMA_AtomIJNSA_17SM100_MMA_TF32_SSISL_SL_fLi64ELi128ELNSA_4UMMA5MajorE0ELSQ_1ELNSP_7ScaleInE0ELSR_0EEEEEENSA_6LayoutINSB_IJSE_SE_SE_EEENSB_IJNSC_ILi0EEESW_SW_EEEEENSB_IJNSA_10UnderscoreESZ_SZ_EEEEENS7_6detail27Sm100ImplicitGemmTileTraitsINSA_20SM90_TMA_LOAD_IM2COLENSA_14ComposedLayoutINSA_7SwizzleILi3ELi4ELi3EEENSA_18smem_ptr_flag_bitsILi32EEENSU_INSB_IJNSC_ILi8EEENSC_ILi32EEEEEENSB_IJS1B_SE_EEEEEEEvEENS13_INSA_23SM90_TMA_LOAD_MULTICASTENS15_INS16_ILi2ELi5ELi2EEES19_NSU_INSB_IJS1B_NSC_ILi4EEEEEENSB_IJSE_S1B_EEEEEEEvEEEENS_8epilogue10collective18CollectiveEpilogueINS1Q_23Sm100TmaWarpSpecializedILi4ELi2ELi16ELb1ELb0EEEJSK_NSB_IJNSU_ISH_SE_EENSU_IS1B_SE_EEEEESL_NSB_IJNSB_IJlllEEESE_SW_EEESL_S1Z_NS1Q_6fusion15FusionCallbacksIS1U_NS20_17LinearCombinationISL_fSL_fLNS_15FloatRoundStyleE2EEESK_S1X_JEEENSA_5SM1004TMEM4LOAD26SM100_TMEM_LOAD_16dp128b8xES14_S1F_NSA_17SM75_U32x4_LDSM_NENSA_21SM90_TMA_STORE_IM2COLES1F_NSA_17SM90_U32x4_STSM_NENSA_39AutoVectorizingCopyWithAssumedAlignmentILi128EEEEEEvvEEEEvNT_6ParamsE --------------------------
	.section	.nv.info._ZN7cutlass13device_kernelINS_4conv6kernel13ConvUniversalINS1_16ConvProblemShapeILNS1_8OperatorE1ELi2EEENS1_10collective14CollectiveConvINS1_47MainloopSm100TmaUmmaWarpSpecializedImplicitGemmILS5_1ELi4ELi2ELi1ELi2EN4cute5tupleIJNSA_1CILi2EEENSC_ILi1EEESE_EEEEENSB_IJNSC_ILi64EEENSC_ILi128EEENSB_IJSH_EEEEEENS_10tfloat32_tESL_NSA_8TiledMMAINSA_8MMA_AtomIJNSA_17SM100_MMA_TF32_SSISL_SL_fLi64ELi128ELNSA_4UMMA5MajorE0ELSQ_1ELNSP_7ScaleInE0ELSR_0EEEEEENSA_6LayoutINSB_IJSE_SE_SE_EEENSB_IJNSC_ILi0EEESW_SW_EEEEENSB_IJNSA_10UnderscoreESZ_SZ_EEEEENS7_6detail27Sm100ImplicitGemmTileTraitsINSA_20SM90_TMA_LOAD_IM2COLENSA_14ComposedLayoutINSA_7SwizzleILi3ELi4ELi3EEENSA_18smem_ptr_flag_bitsILi32EEENSU_INSB_IJNSC_ILi8EEENSC_ILi32EEEEEENSB_IJS1B_SE_EEEEEEEvEENS13_INSA_23SM90_TMA_LOAD_MULTICASTENS15_INS16_ILi2ELi5ELi2EEES19_NSU_INSB_IJS1B_NSC_ILi4EEEEEENSB_IJSE_S1B_EEEEEEEvEEEENS_8epilogue10collective18CollectiveEpilogueINS1Q_23Sm100TmaWarpSpecializedILi4ELi2ELi16ELb1ELb0EEEJSK_NSB_IJNSU_ISH_SE_EENSU_IS1B_SE_EEEEESL_NSB_IJNSB_IJlllEEESE_SW_EEESL_S1Z_NS1Q_6fusion15FusionCallbacksIS1U_NS20_17LinearCombinationISL_fSL_fLNS_15FloatRoundStyleE2EEESK_S1X_JEEENSA_5SM1004TMEM4LOAD26SM100_TMEM_LOAD_16dp128b8xES14_S1F_NSA_17SM75_U32x4_LDSM_NENSA_21SM90_TMA_STORE_IM2COLES1F_NSA_17SM90_U32x4_STSM_NENSA_39AutoVectorizingCopyWithAssumedAlignmentILi128EEEEEEvvEEEEvNT_6ParamsE,"",@"SHT_CUDA_INFO"
	.sectionflags	@""
	.align	4


	//----- nvinfo : EIATTR_CUDA_API_VERSION
	.align		4
        /*0000*/ 	.byte	0x04, 0x37
        /*0002*/ 	.short	(.L_31 - .L_30)
.L_30:
        /*0004*/ 	.word	0x00000082


	//----- nvinfo : EIATTR_KPARAM_INFO
	.align		4
.L_31:
        /*0008*/ 	.byte	0x04, 0x17
        /*000a*/ 	.short	(.L_33 - .L_32)
.L_32:
        /*000c*/ 	.word	0x00000000
        /*0010*/ 	.short	0x0000
        /*0012*/ 	.short	0x0000
        /*0014*/ 	.byte	0x00, 0xf0, 0x01, 0x20


	//----- nvinfo : EIATTR_AT_ENTRY_FRAGMENTS
	.align		4
.L_33:
        /*0018*/ 	.byte	0x04, 0x4f
        /*001a*/ 	.short	(.L_35 - .L_34)


	//   ....[0]....
.L_34:
        /*001c*/ 	.word	0x00000006


	//----- nvinfo : EIATTR_RESERVED_SMEM_USED
	.align		4
.L_35:
        /*0020*/ 	.byte	0x01, 0x41
	.zero		2


	//----- nvinfo : EIATTR_SPARSE_MMA_MASK
	.align		4
        /*0024*/ 	.byte	0x03, 0x50
        /*0026*/ 	.short	0x0000


	//----- nvinfo : EIATTR_TCGEN05_1CTA_USED
	.align		4
        /*0028*/ 	.byte	0x01, 0x51
	.zero		2


	//----- nvinfo : EIATTR_MAXREG_COUNT
	.align		4
        /*002c*/ 	.byte	0x03, 0x1b
        /*002e*/ 	.short	0x00ff


	//----- nvinfo : EIATTR_NUM_BARRIERS
	.align		4
        /*0030*/ 	.byte	0x02, 0x4c
        /*0032*/ 	.byte	0x07
	.zero		1


	//----- nvinfo : EIATTR_EXTERNS
	.align		4
        /*0034*/ 	.byte	0x04, 0x0f
        /*0036*/ 	.short	(.L_37 - .L_36)


	//   ....[0]....
	.align		4
.L_36:
        /*0038*/ 	.word	index@(__assertfail)


	//----- nvinfo : EIATTR_MERCURY_ISA_VERSION
	.align		4
.L_37:
        /*003c*/ 	.byte	0x03, 0x5f
        /*003e*/ 	.short	0x0101


	//----- nvinfo : EIATTR_INT_WARP_WIDE_INSTR_OFFSETS
	.align		4
        /*0040*/ 	.byte	0x04, 0x31
        /*0042*/ 	.short	(.L_39 - .L_38)


	//   ....[0]....
.L_38:
        /*0044*/ 	.word	0x000060c0


	//   ....[1]....
        /*0048*/ 	.word	0x000060e0


	//   ....[2]....
        /*004c*/ 	.word	0x00006110


	//   ....[3]....
        /*0050*/ 	.word	0x00006df0


	//   ....[4]....
        /*0054*/ 	.word	0x00006e70


	//   ....[5]....
        /*0058*/ 	.word	0x00006f30


	//   ....[6]....
        /*005c*/ 	.word	0x00006ff0


	//   ....[7]....
        /*0060*/ 	.word	0x000070b0


	//   ....[8]....
        /*0064*/ 	.word	0x00007190


	//   ....[9]....
        /*0068*/ 	.word	0x00007250


	//   ....[10]....
        /*006c*/ 	.word	0x00007340


	//----- nvinfo : EIATTR_COOP_GROUP_MASK_REGIDS
	.align		4
.L_39:
        /*0070*/ 	.byte	0x04, 0x29
        /*0072*/ 	.short	(.L_41 - .L_40)


	//   ....[0]....
.L_40:
        /*0074*/ 	.word	0xffffffff


	//   ....[1]....
        /*0078*/ 	.word	0xffffffff


	//   ....[2]....
        /*007c*/ 	.word	0xffffffff


	//   ....[3]....
        /*0080*/ 	.word	0xffffffff


	//   ....[4]....
        /*0084*/ 	.word	0xffffffff


	//   ....[5]....
        /*0088*/ 	.word	0xffffffff


	//   ....[6]....
        /*008c*/ 	.word	0xffffffff


	//   ....[7]....
        /*0090*/ 	.word	0xffffffff


	//   ....[8]....
        /*0094*/ 	.word	0xffffffff


	//   ....[9]....
        /*0098*/ 	.word	0xffffffff


	//   ....[10]....
        /*009c*/ 	.word	0xffffffff


	//   ....[11]....
        /*00a0*/ 	.word	0xffffffff


	//   ....[12]....
        /*00a4*/ 	.word	0xffffffff


	//----- nvinfo : EIATTR_COOP_GROUP_INSTR_OFFSETS
	.align		4
.L_41:
        /*00a8*/ 	.byte	0x04, 0x28
        /*00aa*/ 	.short	(.L_43 - .L_42)


	//   ....[0]....
.L_42:
        /*00ac*/ 	.word	0x00000090


	//   ....[1]....
        /*00b0*/ 	.word	0x00000500


	//   ....[2]....
        /*00b4*/ 	.word	0x000006a0


	//   ....[3]....
        /*00b8*/ 	.word	0x00000840


	//   ....[4]....
        /*00bc*/ 	.word	0x00000940


	//   ....[5]....
        /*00c0*/ 	.word	0x00000a90


	//   ....[6]....
        /*00c4*/ 	.word	0x00000c80


	//   ....[7]....
        /*00c8*/ 	.word	0x00004540


	//   ....[8]....
        /*00cc*/ 	.word	0x000051e0


	//   ....[9]....
        /*00d0*/ 	.word	0x000053f0


	//   ....[10]....
        /*00d4*/ 	.word	0x00005420


	//   ....[11]....
        /*00d8*/ 	.word	0x00005fa0


	//   ....[12]....
        /*00dc*/ 	.word	0x000061e0


	//----- nvinfo : EIATTR_VRC_CTA_INIT_COUNT
	.align		4
.L_43:
        /*00e0*/ 	.byte	0x02, 0x4a
        /*00e2*/ 	.byte	0x80
	.zero		1


	//----- nvinfo : EIATTR_SYSCALL_OFFSETS
	.align		4
        /*00e4*/ 	.byte	0x04, 0x46
        /*00e6*/ 	.short	(.L_45 - .L_44)


	//   ....[0]....
.L_44:
        /*00e8*/ 	.word	0x00007ff0


	//   ....[1]....
        /*00ec*/ 	.word	0x000080e0


	//   ....[2]....
        /*00f0*/ 	.word	0x00008ac0


	//   ....[3]....
        /*00f4*/ 	.word	0x000094a0


	//   ....[4]....
        /*00f8*/ 	.word	0x00009e20


	//   ....[5]....
        /*00fc*/ 	.word	0x0000a790


	//----- nvinfo : EIATTR_MBARRIER_INSTR_OFFSETS
	.align		4
.L_45:
        /*0100*/ 	.byte	0x04, 0x39
        /*0102*/ 	.short	(.L_47 - .L_46)


	//   ....[0]....
.L_46:
        /*0104*/ 	.word	0x00000610
        /*0108*/ 	.word	0x000000ff
        /*010c*/ 	.word	0x00000000
        /*0110*/ 	.short	0x0100
        /*0112*/ 	.byte	0x04
	.zero		1


	//   ....[1]....
        /*0114*/ 	.word	0x00000620
        /*0118*/ 	.word	0x000000ff
        /*011c*/ 	.word	0x00000020
        /*0120*/ 	.short	0x0100
        /*0122*/ 	.byte	0x04
	.zero		1


	//   ....[2]....
        /*0124*/ 	.word	0x00000630
        /*0128*/ 	.word	0x000000ff
        /*012c*/ 	.word	0x00000008
        /*0130*/ 	.short	0x0100
        /*0132*/ 	.byte	0x04
	.zero		1


	//   ....[3]....
        /*0134*/ 	.word	0x00000640
        /*0138*/ 	.word	0x000000ff
        /*013c*/ 	.word	0x00000028
        /*0140*/ 	.short	0x0100
        /*0142*/ 	.byte	0x04
	.zero		1


	//   ....[4]....
        /*0144*/ 	.word	0x00000650
        /*0148*/ 	.word	0x000000ff
        /*014c*/ 	.word	0x00000010
        /*0150*/ 	.short	0x0100
        /*0152*/ 	.byte	0x04
	.zero		1


	//   ....[5]....
        /*0154*/ 	.word	0x00000660
        /*0158*/ 	.word	0x000000ff
        /*015c*/ 	.word	0x00000030
        /*0160*/ 	.short	0x0100
        /*0162*/ 	.byte	0x04
	.zero		1


	//   ....[6]....
        /*0164*/ 	.word	0x00000670
        /*0168*/ 	.word	0x000000ff
        /*016c*/ 	.word	0x00000018
        /*0170*/ 	.short	0x0100
        /*0172*/ 	.byte	0x04
	.zero		1


	//   ....[7]....
        /*0174*/ 	.word	0x00000680
        /*0178*/ 	.word	0x000000ff
        /*017c*/ 	.word	0x00000038
        /*0180*/ 	.short	0x0100
        /*0182*/ 	.byte	0x04
	.zero		1


	//   ....[8]....
        /*0184*/ 	.word	0x000007b0
        /*0188*/ 	.word	0x000000ff
        /*018c*/ 	.word	0x00000040
        /*0190*/ 	.short	0x0100
        /*0192*/ 	.byte	0x04
	.zero		1


	//   ....[9]....
        /*0194*/ 	.word	0x000007c0
        /*0198*/ 	.word	0x000000ff
        /*019c*/ 	.word	0x00000060
        /*01a0*/ 	.short	0x0100
        /*01a2*/ 	.byte	0x04
	.zero		1


	//   ....[10]....
        /*01a4*/ 	.word	0x000007d0
        /*01a8*/ 	.word	0x000000ff
        /*01ac*/ 	.word	0x00000048
        /*01b0*/ 	.short	0x0100
        /*01b2*/ 	.byte	0x04
	.zero		1


	//   ....[11]....
        /*01b4*/ 	.word	0x000007e0
        /*01b8*/ 	.word	0x000000ff
        /*01bc*/ 	.word	0x00000068
        /*01c0*/ 	.short	0x0100
        /*01c2*/ 	.byte	0x04
	.zero		1


	//   ....[12]....
        /*01c4*/ 	.word	0x000007f0
        /*01c8*/ 	.word	0x000000ff
        /*01cc*/ 	.word	0x00000050
        /*01d0*/ 	.short	0x0100
        /*01d2*/ 	.byte	0x04
	.zero		1


	//   ....[13]....
        /*01d4*/ 	.word	0x00000800
        /*01d8*/ 	.word	0x000000ff
        /*01dc*/ 	.word	0x00000070
        /*01e0*/ 	.short	0x0100
        /*01e2*/ 	.byte	0x04
	.zero		1


	//   ....[14]....
        /*01e4*/ 	.word	0x00000810
        /*01e8*/ 	.word	0x000000ff
        /*01ec*/ 	.word	0x00000058
        /*01f0*/ 	.short	0x0100
        /*01f2*/ 	.byte	0x04
	.zero		1


	//   ....[15]....
        /*01f4*/ 	.word	0x00000820
        /*01f8*/ 	.word	0x000000ff
        /*01fc*/ 	.word	0x00000078
        /*0200*/ 	.short	0x0100
        /*0202*/ 	.byte	0x04
	.zero		1


	//   ....[16]....
        /*0204*/ 	.word	0x00000910
        /*0208*/ 	.word	0x000000ff
        /*020c*/ 	.word	0x00000080
        /*0210*/ 	.short	0x0100
        /*0212*/ 	.byte	0x06
	.zero		1


	//   ....[17]....
        /*0214*/ 	.word	0x00000920
        /*0218*/ 	.word	0x000000ff
        /*021c*/ 	.word	0x00000088
        /*0220*/ 	.short	0x0100
        /*0222*/ 	.byte	0x06
	.zero		1


	//   ....[18]....
        /*0224*/ 	.word	0x00000a60
        /*0228*/ 	.word	0x000000ff
        /*022c*/ 	.word	0x00000090
        /*0230*/ 	.short	0x0100
        /*0232*/ 	.byte	0x06
	.zero		1


	//   ....[19]....
        /*0234*/ 	.word	0x00000a70
        /*0238*/ 	.word	0x000000ff
        /*023c*/ 	.word	0x00000098
        /*0240*/ 	.short	0x0100
        /*0242*/ 	.byte	0x06
	.zero		1


	//   ....[20]....
        /*0244*/ 	.word	0x00000ba0
        /*0248*/ 	.word	0x000000ff
        /*024c*/ 	.word	0x000000a0
        /*0250*/ 	.short	0x0100
        /*0252*/ 	.byte	0x04
	.zero		1


	//   ....[21]....
        /*0254*/ 	.word	0x00000bb0
        /*0258*/ 	.word	0x000000ff
        /*025c*/ 	.word	0x000000b0
        /*0260*/ 	.short	0x0100
        /*0262*/ 	.byte	0x04
	.zero		1


	//   ....[22]....
        /*0264*/ 	.word	0x00000bc0
        /*0268*/ 	.word	0x000000ff
        /*026c*/ 	.word	0x000000a8
        /*0270*/ 	.short	0x0100
        /*0272*/ 	.byte	0x04
	.zero		1


	//   ....[23]....
        /*0274*/ 	.word	0x00000bd0
        /*0278*/ 	.word	0x000000ff
        /*027c*/ 	.word	0x000000b8
        /*0280*/ 	.short	0x0100
        /*0282*/ 	.byte	0x04
	.zero		1


	//   ....[24]....
        /*0284*/ 	.word	0x00001720
        /*0288*/ 	.word	0x000000ff
        /*028c*/ 	.word	0x00000020
        /*0290*/ 	.short	0x010a
        /*0292*/ 	.byte	0x04
	.zero		1


	//   ....[25]....
        /*0294*/ 	.word	0x00002160
        /*0298*/ 	.word	0x000000ff
        /*029c*/ 	.word	0x00000020
        /*02a0*/ 	.short	0x010a
        /*02a2*/ 	.byte	0x06
	.zero		1


	//   ....[26]....
        /*02a4*/ 	.word	0x00002530
        /*02a8*/ 	.word	0x000000ff
        /*02ac*/ 	.word	0x00000020
        /*02b0*/ 	.short	0x010a
        /*02b2*/ 	.byte	0x10
	.zero		1


	//   ....[27]....
        /*02b4*/ 	.word	0x00002ed0
        /*02b8*/ 	.word	0x000000ff
        /*02bc*/ 	.word	0x00000088
        /*02c0*/ 	.short	0x0101
        /*02c2*/ 	.byte	0x26
	.zero		1


	//   ....[28]....
        /*02c4*/ 	.word	0x00002ef0
        /*02c8*/ 	.word	0x000000ff
        /*02cc*/ 	.word	0x00000020
        /*02d0*/ 	.short	0x010a
        /*02d2*/ 	.byte	0x04
	.zero		1


	//   ....[29]....
        /*02d4*/ 	.word	0x000038b0
        /*02d8*/ 	.word	0x000000ff
        /*02dc*/ 	.word	0x00000020
        /*02e0*/ 	.short	0x010a
        /*02e2*/ 	.byte	0x06
	.zero		1


	//   ....[30]....
        /*02e4*/ 	.word	0x00003ca0
        /*02e8*/ 	.word	0x000000ff
        /*02ec*/ 	.word	0x00000020
        /*02f0*/ 	.short	0x010a
        /*02f2*/ 	.byte	0x10
	.zero		1


	//   ....[31]....
        /*02f4*/ 	.word	0x00004550
        /*02f8*/ 	.word	0x000000ff
        /*02fc*/ 	.word	0x00000090
        /*0300*/ 	.short	0x010a
        /*0302*/ 	.byte	0x26
	.zero		1


	//   ....[32]....
        /*0304*/ 	.word	0x00004620
        /*0308*/ 	.word	0x000000ff
        /*030c*/ 	.word	0x00000000
        /*0310*/ 	.short	0x0101
        /*0312*/ 	.byte	0x04
	.zero		1


	//   ....[33]....
        /*0314*/ 	.word	0x00004c90
        /*0318*/ 	.word	0x000000ff
        /*031c*/ 	.word	0x00000000
        /*0320*/ 	.short	0x010a
        /*0322*/ 	.byte	0x04
	.zero		1


	//   ....[34]....
        /*0324*/ 	.word	0x00004d20
        /*0328*/ 	.word	0x000000ff
        /*032c*/ 	.word	0x00000000
        /*0330*/ 	.short	0x010a
        /*0332*/ 	.byte	0x05
	.zero		1


	//   ....[35]....
        /*0334*/ 	.word	0x00004db0
        /*0338*/ 	.word	0x000000ff
        /*033c*/ 	.word	0x00000000
        /*0340*/ 	.short	0x010a
        /*0342*/ 	.byte	0x05
	.zero		1


	//   ....[36]....
        /*0344*/ 	.word	0x00004e50
        /*0348*/ 	.word	0x00000000
        /*034c*/ 	.word	0x00000000
        /*0350*/ 	.short	0x010a
        /*0352*/ 	.byte	0xff
	.zero		1


	//   ....[37]....
        /*0354*/ 	.word	0x00004fa0
        /*0358*/ 	.word	0x000000ff
        /*035c*/ 	.word	0x00000098
        /*0360*/ 	.short	0x010a
        /*0362*/ 	.byte	0x04
	.zero		1


	//   ....[38]....
        /*0364*/ 	.word	0x00005040
        /*0368*/ 	.word	0x000000ff
        /*036c*/ 	.word	0x00000090
        /*0370*/ 	.short	0x010a
        /*0372*/ 	.byte	0x04
	.zero		1


	//   ....[39]....
        /*0374*/ 	.word	0x000050e0
        /*0378*/ 	.word	0x000000ff
        /*037c*/ 	.word	0x00000000
        /*0380*/ 	.short	0x0101
        /*0382*/ 	.byte	0x05
	.zero		1


	//   ....[40]....
        /*0384*/ 	.word	0x00005120
        /*0388*/ 	.word	0x000000ff
        /*038c*/ 	.word	0x00000098
        /*0390*/ 	.short	0x0106
        /*0392*/ 	.byte	0x04
	.zero		1


	//   ....[41]....
        /*0394*/ 	.word	0x00005160
        /*0398*/ 	.word	0x00000000
        /*039c*/ 	.word	0x00000098
        /*03a0*/ 	.short	0x010a
        /*03a2*/ 	.byte	0xff
	.zero		1


	//   ....[42]....
        /*03a4*/ 	.word	0x00005760
        /*03a8*/ 	.word	0x000000ff
        /*03ac*/ 	.word	0x00000090
        /*03b0*/ 	.short	0x010a
        /*03b2*/ 	.byte	0x17
	.zero		1


	//   ....[43]....
        /*03b4*/ 	.word	0x00005810
        /*03b8*/ 	.word	0x000000ff
        /*03bc*/ 	.word	0x00000000
        /*03c0*/ 	.short	0x0101
        /*03c2*/ 	.byte	0x1d
	.zero		1


	//   ....[44]....
        /*03c4*/ 	.word	0x00005820
        /*03c8*/ 	.word	0x000000ff
        /*03cc*/ 	.word	0x000000b0
        /*03d0*/ 	.short	0x010a
        /*03d2*/ 	.byte	0x1c
	.zero		1


	//   ....[45]....
        /*03d4*/ 	.word	0x000058d0
        /*03d8*/ 	.word	0x000000ff
        /*03dc*/ 	.word	0x00000000
        /*03e0*/ 	.short	0x010a
        /*03e2*/ 	.byte	0x04
	.zero		1


	//   ....[46]....
        /*03e4*/ 	.word	0x00005920
        /*03e8*/ 	.word	0x000000ff
        /*03ec*/ 	.word	0x00000000
        /*03f0*/ 	.short	0x010a
        /*03f2*/ 	.byte	0x15
	.zero		1


	//   ....[47]....
        /*03f4*/ 	.word	0x00005a60
        /*03f8*/ 	.word	0x000000ff
        /*03fc*/ 	.word	0x00000000
        /*0400*/ 	.short	0x010a
        /*0402*/ 	.byte	0x05
	.zero		1


	//   ....[48]....
        /*0404*/ 	.word	0x00005ef0
        /*0408*/ 	.word	0x000000ff
        /*040c*/ 	.word	0x00000000
        /*0410*/ 	.short	0x010a
        /*0412*/ 	.byte	0x04
	.zero		1


	//   ....[49]....
        /*0414*/ 	.word	0x00005f80
        /*0418*/ 	.word	0x000000ff
        /*041c*/ 	.word	0x00000000
        /*0420*/ 	.short	0x010a
        /*0422*/ 	.byte	0x04
	.zero		1


	//   ....[50]....
        /*0424*/ 	.word	0x00006540
        /*0428*/ 	.word	0x000000ff
        /*042c*/ 	.word	0x00000090
        /*0430*/ 	.short	0x010a
        /*0432*/ 	.byte	0x1f
	.zero		1


	//   ....[51]....
        /*0434*/ 	.word	0x000065e0
        /*0438*/ 	.word	0x000000ff
        /*043c*/ 	.word	0x00000000
        /*0440*/ 	.short	0x0101
        /*0442*/ 	.byte	0x39
	.zero		1


	//   ....[52]....
        /*0444*/ 	.word	0x00006b30
        /*0448*/ 	.word	0x000000ff
        /*044c*/ 	.word	0x00000088
        /*0450*/ 	.short	0x010a
        /*0452*/ 	.byte	0x1f
	.zero		1


	//   ....[53]....
        /*0454*/ 	.word	0x00006cd0
        /*0458*/ 	.word	0x000000ff
        /*045c*/ 	.word	0x00000060
        /*0460*/ 	.short	0x010a
        /*0462*/ 	.byte	0x1f
	.zero		1


	//   ....[54]....
        /*0464*/ 	.word	0x00006ef0
        /*0468*/ 	.word	0x000000ff
        /*046c*/ 	.word	0x00000040
        /*0470*/ 	.short	0x010b
        /*0472*/ 	.byte	0x1f
	.zero		1


	//   ....[55]....
        /*0474*/ 	.word	0x00006f00
        /*0478*/ 	.word	0x000000ff
        /*047c*/ 	.word	0x00000000
        /*0480*/ 	.short	0x0101
        /*0482*/ 	.byte	0x3d
	.zero		1


	//   ....[56]....
        /*0484*/ 	.word	0x00006f10
        /*0488*/ 	.word	0x000000ff
        /*048c*/ 	.word	0x00000068
        /*0490*/ 	.short	0x010a
        /*0492*/ 	.byte	0x1f
	.zero		1


	//   ....[57]....
        /*0494*/ 	.word	0x00007070
        /*0498*/ 	.word	0x000000ff
        /*049c*/ 	.word	0x00000048
        /*04a0*/ 	.short	0x010b
        /*04a2*/ 	.byte	0x1f
	.zero		1


	//   ....[58]....
        /*04a4*/ 	.word	0x00007080
        /*04a8*/ 	.word	0x000000ff
        /*04ac*/ 	.word	0x00000000
        /*04b0*/ 	.short	0x0101
        /*04b2*/ 	.byte	0x3c
	.zero		1


	//   ....[59]....
        /*04b4*/ 	.word	0x00007090
        /*04b8*/ 	.word	0x000000ff
        /*04bc*/ 	.word	0x00000070
        /*04c0*/ 	.short	0x010a
        /*04c2*/ 	.byte	0x1f
	.zero		1


	//   ....[60]....
        /*04c4*/ 	.word	0x00007210
        /*04c8*/ 	.word	0x000000ff
        /*04cc*/ 	.word	0x00000050
        /*04d0*/ 	.short	0x010b
        /*04d2*/ 	.byte	0x1f
	.zero		1


	//   ....[61]....
        /*04d4*/ 	.word	0x00007220
        /*04d8*/ 	.word	0x000000ff
        /*04dc*/ 	.word	0x00000000
        /*04e0*/ 	.short	0x0101
        /*04e2*/ 	.byte	0x3b
	.zero		1


	//   ....[62]....
        /*04e4*/ 	.word	0x00007230
        /*04e8*/ 	.word	0x000000ff
        /*04ec*/ 	.word	0x00000078
        /*04f0*/ 	.short	0x010a
        /*04f2*/ 	.byte	0x1f
	.zero		1


	//   ....[63]....
        /*04f4*/ 	.word	0x000073e0
        /*04f8*/ 	.word	0x000000ff
        /*04fc*/ 	.word	0x00000058
        /*0500*/ 	.short	0x010b
        /*0502*/ 	.byte	0x1f
	.zero		1


	//   ....[64]....
        /*0504*/ 	.word	0x000073f0
        /*0508*/ 	.word	0x000000ff
        /*050c*/ 	.word	0x00000000
        /*0510*/ 	.short	0x0101
        /*0512*/ 	.byte	0x3a
	.zero		1


	//   ....[65]....
        /*0514*/ 	.word	0x00007420
        /*0518*/ 	.word	0x000000ff
        /*051c*/ 	.word	0x00000060
        /*0520*/ 	.short	0x010a
        /*0522*/ 	.byte	0x1f
	.zero		1


	//   ....[66]....
        /*0524*/ 	.word	0x00007440
        /*0528*/ 	.word	0x000000ff
        /*052c*/ 	.word	0x00000068
        /*0530*/ 	.short	0x010a
        /*0532*/ 	.byte	0x1f
	.zero		1


	//   ....[67]....
        /*0534*/ 	.word	0x00007460
        /*0538*/ 	.word	0x000000ff
        /*053c*/ 	.word	0x00000070
        /*0540*/ 	.short	0x010a
        /*0542*/ 	.byte	0x1f
	.zero		1


	//   ....[68]....
        /*0544*/ 	.word	0x000074a0
        /*0548*/ 	.word	0x00000000
        /*054c*/ 	.word	0x00000078
        /*0550*/ 	.short	0x010a
        /*0552*/ 	.byte	0xff
	.zero		1


	//   ....[69]....
        /*0554*/ 	.word	0x000078a0
        /*0558*/ 	.word	0x000000ff
        /*055c*/ 	.word	0x00000090
        /*0560*/ 	.short	0x010a
        /*0562*/ 	.byte	0x30
	.zero		1


	//   ....[70]....
        /*0564*/ 	.word	0x00007970
        /*0568*/ 	.word	0x000000ff
        /*056c*/ 	.word	0x00000000
        /*0570*/ 	.short	0x0101
        /*0572*/ 	.byte	0x04
	.zero		1


	//   ....[71]....
        /*0574*/ 	.word	0x000085e0
        /*0578*/ 	.word	0x000000ff
        /*057c*/ 	.word	0x00000040
        /*0580*/ 	.short	0x010a
        /*0582*/ 	.byte	0x30
	.zero		1


	//   ....[72]....
        /*0584*/ 	.word	0x00008740
        /*0588*/ 	.word	0x00000052
        /*058c*/ 	.word	0x000000a0
        /*0590*/ 	.short	0x010a
        /*0592*/ 	.byte	0xff
	.zero		1


	//   ....[73]....
        /*0594*/ 	.word	0x000088a0
        /*0598*/ 	.word	0x000000ff
        /*059c*/ 	.word	0x00000040
        /*05a0*/ 	.short	0x010a
        /*05a2*/ 	.byte	0x30
	.zero		1


	//   ....[74]....
        /*05a4*/ 	.word	0x000089a0
        /*05a8*/ 	.word	0x00000052
        /*05ac*/ 	.word	0x000000a0
        /*05b0*/ 	.short	0x010a
        /*05b2*/ 	.byte	0xff
	.zero		1


	//   ....[75]....
        /*05b4*/ 	.word	0x000091c0
        /*05b8*/ 	.word	0x00000000
        /*05bc*/ 	.word	0x00000000
        /*05c0*/ 	.short	0x0101
        /*05c2*/ 	.byte	0xff
	.zero		1


	//   ....[76]....
        /*05c4*/ 	.word	0x000091d0
        /*05c8*/ 	.word	0x00000002
        /*05cc*/ 	.word	0x00000040
        /*05d0*/ 	.short	0x010a
        /*05d2*/ 	.byte	0xff
	.zero		1


	//   ....[77]....
        /*05d4*/ 	.word	0x000092a0
        /*05d8*/ 	.word	0x00000002
        /*05dc*/ 	.word	0x00000040
        /*05e0*/ 	.short	0x010a
        /*05e2*/ 	.byte	0xff
	.zero		1


	//   ....[78]....
        /*05e4*/ 	.word	0x00009b40
        /*05e8*/ 	.word	0x00000000
        /*05ec*/ 	.word	0x00000000
        /*05f0*/ 	.short	0x0101
        /*05f2*/ 	.byte	0xff
	.zero		1


	//   ....[79]....
        /*05f4*/ 	.word	0x00009b60
        /*05f8*/ 	.word	0x00000002
        /*05fc*/ 	.word	0x00000040
        /*0600*/ 	.short	0x010a
        /*0602*/ 	.byte	0xff
	.zero		1


	//   ....[80]....
        /*0604*/ 	.word	0x00009c20
        /*0608*/ 	.word	0x00000002
        /*060c*/ 	.word	0x00000040
        /*0610*/ 	.short	0x010a
        /*0612*/ 	.byte	0xff
	.zero		1


	//   ....[81]....
        /*0614*/ 	.word	0x0000a4b0
        /*0618*/ 	.word	0x0000000e
        /*061c*/ 	.word	0x00000000
        /*0620*/ 	.short	0x0101
        /*0622*/ 	.byte	0xff
	.zero		1


	//   ....[82]....
        /*0624*/ 	.word	0x0000a4d0
        /*0628*/ 	.word	0x00000002
        /*062c*/ 	.word	0x00000040
        /*0630*/ 	.short	0x010a
        /*0632*/ 	.byte	0xff
	.zero		1


	//   ....[83]....
        /*0634*/ 	.word	0x0000a590
        /*0638*/ 	.word	0x00000002
        /*063c*/ 	.word	0x00000040
        /*0640*/ 	.short	0x010a
        /*0642*/ 	.byte	0xff
	.zero		1


	//   ....[84]....
        /*0644*/ 	.word	0x0000ab70
        /*0648*/ 	.word	0x000000ff
        /*064c*/ 	.word	0x00000000
        /*0650*/ 	.short	0x0101
        /*0652*/ 	.byte	0x04
	.zero		1


	//   ....[85]....
        /*0654*/ 	.word	0x0000ae90
        /*0658*/ 	.word	0x00000000
        /*065c*/ 	.word	0x00000000
        /*0660*/ 	.short	0x0101
        /*0662*/ 	.byte	0xff
	.zero		1


	//   ....[86]....
        /*0664*/ 	.word	0x0000b110
        /*0668*/ 	.word	0x000000ff
        /*066c*/ 	.word	0x00000000
        /*0670*/ 	.short	0x0101
        /*0672*/ 	.byte	0x04
	.zero		1


	//   ....[87]....
        /*0674*/ 	.word	0x0000b160
        /*0678*/ 	.word	0x00000016
        /*067c*/ 	.word	0x00000020
        /*0680*/ 	.short	0x010a
        /*0682*/ 	.byte	0xff
	.zero		1


	//   ....[88]....
        /*0684*/ 	.word	0x0000b1e0
        /*0688*/ 	.word	0x00000016
        /*068c*/ 	.word	0x00000020
        /*0690*/ 	.short	0x010a
        /*0692*/ 	.byte	0xff
	.zero		1


	//   ....[89]....
        /*0694*/ 	.word	0x0000b240
        /*0698*/ 	.word	0x00000000
        /*069c*/ 	.word	0x00000090
        /*06a0*/ 	.short	0x010a
        /*06a2*/ 	.byte	0xff
	.zero		1


	//   ....[90]....
        /*06a4*/ 	.word	0x0000b2a0
        /*06a8*/ 	.word	0x00000000
        /*06ac*/ 	.word	0x00000000
        /*06b0*/ 	.short	0x010a
        /*06b2*/ 	.byte	0xff
	.zero		1


	//   ....[91]....
        /*06b4*/ 	.word	0x0000b300
        /*06b8*/ 	.word	0x00000000
        /*06bc*/ 	.word	0x00000000
        /*06c0*/ 	.short	0x010a
        /*06c2*/ 	.byte	0xff
	.zero		1


	//   ....[92]....
        /*06c4*/ 	.word	0x0000b360
        /*06c8*/ 	.word	0x00000000
        /*06cc*/ 	.word	0x00000000
        /*06d0*/ 	.short	0x010a
        /*06d2*/ 	.byte	0xff
	.zero		1


	//   ....[93]....
        /*06d4*/ 	.word	0x0000b3c0
        /*06d8*/ 	.word	0x00000004
        /*06dc*/ 	.word	0x00000098
        /*06e0*/ 	.short	0x010a
        /*06e2*/ 	.byte	0xff
	.zero		1


	//   ....[94]....
        /*06e4*/ 	.word	0x0000b420
        /*06e8*/ 	.word	0x00000004
        /*06ec*/ 	.word	0x00000090
        /*06f0*/ 	.short	0x010a
        /*06f2*/ 	.byte	0xff
	.zero		1


	//   ....[95]....
        /*06f4*/ 	.word	0x0000b480
        /*06f8*/ 	.word	0x00000002
        /*06fc*/ 	.word	0x00000090
        /*0700*/ 	.short	0x010a
        /*0702*/ 	.byte	0xff
	.zero		1


	//   ....[96]....
        /*0704*/ 	.word	0x0000b4e0
        /*0708*/ 	.word	0x00000004
        /*070c*/ 	.word	0x000000b0
        /*0710*/ 	.short	0x010a
        /*0712*/ 	.byte	0xff
	.zero		1


	//   ....[97]....
        /*0714*/ 	.word	0x0000b540
        /*0718*/ 	.word	0x00000002
        /*071c*/ 	.word	0x00000000
        /*0720*/ 	.short	0x010a
        /*0722*/ 	.byte	0xff
	.zero		1


	//   ....[98]....
        /*0724*/ 	.word	0x0000b5a0
        /*0728*/ 	.word	0x00000002
        /*072c*/ 	.word	0x00000000
        /*0730*/ 	.short	0x010a
        /*0732*/ 	.byte	0xff
	.zero		1


	//   ....[99]....
        /*0734*/ 	.word	0x0000b600
        /*0738*/ 	.word	0x00000002
        /*073c*/ 	.word	0x00000000
        /*0740*/ 	.short	0x010a
        /*0742*/ 	.byte	0xff
	.zero		1


	//   ....[100]....
        /*0744*/ 	.word	0x0000b660
        /*0748*/ 	.word	0x00000002
        /*074c*/ 	.word	0x00000090
        /*0750*/ 	.short	0x010a
        /*0752*/ 	.byte	0xff
	.zero		1


	//   ....[101]....
        /*0754*/ 	.word	0x0000b6c0
        /*0758*/ 	.word	0x00000002
        /*075c*/ 	.word	0x00000088
        /*0760*/ 	.short	0x010a
        /*0762*/ 	.byte	0xff
	.zero		1


	//   ....[102]....
        /*0764*/ 	.word	0x0000b720
        /*0768*/ 	.word	0x00000002
        /*076c*/ 	.word	0x00000060
        /*0770*/ 	.short	0x010a
        /*0772*/ 	.byte	0xff
	.zero		1


	//   ....[103]....
        /*0774*/ 	.word	0x0000b780
        /*0778*/ 	.word	0x00000002
        /*077c*/ 	.word	0x00000068
        /*0780*/ 	.short	0x010a
        /*0782*/ 	.byte	0xff
	.zero		1


	//   ....[104]....
        /*0784*/ 	.word	0x0000b7e0
        /*0788*/ 	.word	0x00000002
        /*078c*/ 	.word	0x00000070
        /*0790*/ 	.short	0x010a
        /*0792*/ 	.byte	0xff
	.zero		1


	//   ....[105]....
        /*0794*/ 	.word	0x0000b840
        /*0798*/ 	.word	0x00000002
        /*079c*/ 	.word	0x00000078
        /*07a0*/ 	.short	0x010a
        /*07a2*/ 	.byte	0xff
	.zero		1


	//   ....[106]....
        /*07a4*/ 	.word	0x0000b8a0
        /*07a8*/ 	.word	0x00000000
        /*07ac*/ 	.word	0x00000060
        /*07b0*/ 	.short	0x010a
        /*07b2*/ 	.byte	0xff
	.zero		1


	//   ....[107]....
        /*07b4*/ 	.word	0x0000b900
        /*07b8*/ 	.word	0x00000000
        /*07bc*/ 	.word	0x00000068
        /*07c0*/ 	.short	0x010a
        /*07c2*/ 	.byte	0xff
	.zero		1


	//   ....[108]....
        /*07c4*/ 	.word	0x0000b960
        /*07c8*/ 	.word	0x00000000
        /*07cc*/ 	.word	0x00000070
        /*07d0*/ 	.short	0x010a
        /*07d2*/ 	.byte	0xff
	.zero		1


	//   ....[109]....
        /*07d4*/ 	.word	0x0000b9c0
        /*07d8*/ 	.word	0x00000000
        /*07dc*/ 	.word	0x00000090
        /*07e0*/ 	.short	0x010a
        /*07e2*/ 	.byte	0xff
	.zero		1


	//   ....[110]....
        /*07e4*/ 	.word	0x0000ba20
        /*07e8*/ 	.word	0x00000002
        /*07ec*/ 	.word	0x00000040
        /*07f0*/ 	.short	0x010a
        /*07f2*/ 	.byte	0xff
	.zero		1


	//   ....[111]....
        /*07f4*/ 	.word	0x0000ba70
        /*07f8*/ 	.word	0x00000052
        /*07fc*/ 	.word	0x000000a0
        /*0800*/ 	.short	0x010a
        /*0802*/ 	.byte	0xff
	.zero		1


	//   ....[112]....
        /*0804*/ 	.word	0x0000bac0
        /*0808*/ 	.word	0x00000002
        /*080c*/ 	.word	0x00000040
        /*0810*/ 	.short	0x010a
        /*0812*/ 	.byte	0xff
	.zero		1


	//   ....[113]....
        /*0814*/ 	.word	0x0000bb10
        /*0818*/ 	.word	0x00000002
        /*081c*/ 	.word	0x00000040
        /*0820*/ 	.short	0x010a
        /*0822*/ 	.byte	0xff
	.zero		1


	//   ....[114]....
        /*0824*/ 	.word	0x0000bb60
        /*0828*/ 	.word	0x00000002
        /*082c*/ 	.word	0x00000040
        /*0830*/ 	.short	0x010a
        /*0832*/ 	.byte	0xff
	.zero		1


	//----- nvinfo : EIATTR_NUM_MBARRIERS
	.align		4
.L_47:
        /*0834*/ 	.byte	0x03, 0x38
        /*0836*/ 	.short	0x0018


	//----- nvinfo : EIATTR_EXIT_INSTR_OFFSETS
	.align		4
        /*0838*/ 	.byte	0x04, 0x1c
        /*083a*/ 	.short	(.L_49 - .L_48)


	//   ....[0]....
.L_48:
        /*083c*/ 	.word	0x00004e80


	//   ....[1]....
        /*0840*/ 	.word	0x00005130


	//   ....[2]....
        /*0844*/ 	.word	0x00005190


	//   ....[3]....
        /*0848*/ 	.word	0x000061f0


	//   ....[4]....
        /*084c*/ 	.word	0x000074d0


	//   ....[5]....
        /*0850*/ 	.word	0x00007510


	//   ....[6]....
        /*0854*/ 	.word	0x0000aff0


	//   ....[7]....
        /*0858*/ 	.word	0x0000b070


	//   ....[8]....
        /*085c*/ 	.word	0x0000b0a0


	//   ....[9]....
        /*0860*/ 	.word	0x0000b120


	//----- nvinfo : EIATTR_MAX_THREADS
	.align		4
.L_49:
        /*0864*/ 	.byte	0x04, 0x05
        /*0866*/ 	.short	(.L_51 - .L_50)
.L_50:
        /*0868*/ 	.word	0x00000100
        /*086c*/ 	.word	0x00000001
        /*0870*/ 	.word	0x00000001


	//----- nvinfo : EIATTR_CRS_STACK_SIZE
	.align		4
.L_51:
        /*0874*/ 	.byte	0x04, 0x1e
        /*0876*/ 	.short	(.L_53 - .L_52)
.L_52:
        /*0878*/ 	.word	0x00000000


	//----- nvinfo : EIATTR_CBANK_PARAM_SIZE
	.align		4
.L_53:
        /*087c*/ 	.byte	0x03, 0x19
        /*087e*/ 	.short	0x0800


	//----- nvinfo : EIATTR_PARAM_CBANK
	.align		4
        /*0880*/ 	.byte	0x04, 0x0a
        /*0882*/ 	.short	(.L_55 - .L_54)
	.align		4
.L_54:
        /*0884*/ 	.word	index@(.nv.constant0._ZN7cutlass13device_kernelINS_4conv6kernel13ConvUniversalINS1_16ConvProblemShapeILNS1_8OperatorE1ELi2EEENS1_10collective14CollectiveConvINS1_47MainloopSm100TmaUmmaWarpSpecializedImplicitGemmILS5_1ELi4ELi2ELi1ELi2EN4cute5tupleIJNSA_1CILi2EEENSC_ILi1EEESE_EEEEENSB_IJNSC_ILi64EEENSC_ILi128EEENSB_IJSH_EEEEEENS_10tfloat32_tESL_NSA_8TiledMMAINSA_8MMA_AtomIJNSA_17SM100_MMA_TF32_SSISL_SL_fLi64ELi128ELNSA_4UMMA5MajorE0ELSQ_1ELNSP_7ScaleInE0ELSR_0EEEEEENSA_6LayoutINSB_IJSE_SE_SE_EEENSB_IJNSC_ILi0EEESW_SW_EEEEENSB_IJNSA_10UnderscoreESZ_SZ_EEEEENS7_6detail27Sm100ImplicitGemmTileTraitsINSA_20SM90_TMA_LOAD_IM2COLENSA_14ComposedLayoutINSA_7SwizzleILi3ELi4ELi3EEENSA_18smem_ptr_flag_bitsILi32EEENSU_INSB_IJNSC_ILi8EEENSC_ILi32EEEEEENSB_IJS1B_SE_EEEEEEEvEENS13_INSA_23SM90_TMA_LOAD_MULTICASTENS15_INS16_ILi2ELi5ELi2EEES19_NSU_INSB_IJS1B_NSC_ILi4EEEEEENSB_IJSE_S1B_EEEEEEEvEEEENS_8epilogue10collective18CollectiveEpilogueINS1Q_23Sm100TmaWarpSpecializedILi4ELi2ELi16ELb1ELb0EEEJSK_NSB_IJNSU_ISH_SE_EENSU_IS1B_SE_EEEEESL_NSB_IJNSB_IJlllEEESE_SW_EEESL_S1Z_NS1Q_6fusion15FusionCallbacksIS1U_NS20_17LinearCombinationISL_fSL_fLNS_15FloatRoundStyleE2EEESK_S1X_JEEENSA_5SM1004TMEM4LOAD26SM100_TMEM_LOAD_16dp128b8xES14_S1F_NSA_17SM75_U32x4_LDSM_NENSA_21SM90_TMA_STORE_IM2COLES1F_NSA_17SM90_U32x4_STSM_NENSA_39AutoVectorizingCopyWithAssumedAlignmentILi128EEEEEEvvEEEEvNT_6ParamsE)
        /*0888*/ 	.short	0x0380
        /*088a*/ 	.short	0x0800


	//----- nvinfo : EIATTR_SW_WAR
	.align		4
.L_55:
        /*088c*/ 	.byte	0x04, 0x36
        /*088e*/ 	.short	(.L_57 - .L_56)
.L_56:
        /*0890*/ 	.word	0x00000008
.L_57:


//--------------------- .nv.callgraph             --------------------------
	.section	.nv.callgraph,"",@"SHT_CUDA_CALLGRAPH"
	.align	4
	.sectionentsize	8
	.align		4
        /*0000*/ 	.word	0x00000000
	.align		4
        /*0004*/ 	.word	0xffffffff
	.align		4
        /*0008*/ 	.word	index@(_ZN7cutlass13device_kernelINS_4conv6kernel13ConvUniversalINS1_16ConvProblemShapeILNS1_8OperatorE1ELi2EEENS1_10collective14CollectiveConvINS1_47MainloopSm100TmaUmmaWarpSpecializedImplicitGemmILS5_1ELi4ELi2ELi1ELi2EN4cute5tupleIJNSA_1CILi2EEENSC_ILi1EEESE_EEEEENSB_IJNSC_ILi64EEENSC_ILi128EEENSB_IJSH_EEEEEENS_10tfloat32_tESL_NSA_8TiledMMAINSA_8MMA_AtomIJNSA_17SM100_MMA_TF32_SSISL_SL_fLi64ELi128ELNSA_4UMMA5MajorE0ELSQ_1ELNSP_7ScaleInE0ELSR_0EEEEEENSA_6LayoutINSB_IJSE_SE_SE_EEENSB_IJNSC_ILi0EEESW_SW_EEEEENSB_IJNSA_10UnderscoreESZ_SZ_EEEEENS7_6detail27Sm100ImplicitGemmTileTraitsINSA_20SM90_TMA_LOAD_IM2COLENSA_14ComposedLayoutINSA_7SwizzleILi3ELi4ELi3EEENSA_18smem_ptr_flag_bitsILi32EEENSU_INSB_IJNSC_ILi8EEENSC_ILi32EEEEEENSB_IJS1B_SE_EEEEEEEvEENS13_INSA_23SM90_TMA_LOAD_MULTICASTENS15_INS16_ILi2ELi5ELi2EEES19_NSU_INSB_IJS1B_NSC_ILi4EEEEEENSB_IJSE_S1B_EEEEEEEvEEEENS_8epilogue10collective18CollectiveEpilogueINS1Q_23Sm100TmaWarpSpecializedILi4ELi2ELi16ELb1ELb0EEEJSK_NSB_IJNSU_ISH_SE_EENSU_IS1B_SE_EEEEESL_NSB_IJNSB_IJlllEEESE_SW_EEESL_S1Z_NS1Q_6fusion15FusionCallbacksIS1U_NS20_17LinearCombinationISL_fSL_fLNS_15FloatRoundStyleE2EEESK_S1X_JEEENSA_5SM1004TMEM4LOAD26SM100_TMEM_LOAD_16dp128b8xES14_S1F_NSA_17SM75_U32x4_LDSM_NENSA_21SM90_TMA_STORE_IM2COLES1F_NSA_17SM90_U32x4_STSM_NENSA_39AutoVectorizingCopyWithAssumedAlignmentILi128EEEEEEvvEEEEvNT_6ParamsE)
	.align		4
        /*000c*/ 	.word	index@(__assertfail)
	.align		4
        /*0010*/ 	.word	0x00000000
	.align		4
        /*0014*/ 	.word	0xfffffffe
	.align		4
        /*0018*/ 	.word	0x00000000
	.align		4
        /*001c*/ 	.word	0xfffffffd
	.align		4
        /*0020*/ 	.word	0x00000000
	.align		4
        /*0024*/ 	.word	0xfffffffc


//--------------------- .nv.constant4             --------------------------
	.section	.nv.constant4,"a",@progbits
	.align	8
	.align		8
.nv.constant4:
        /*0000*/ 	.dword	__assertfail
	.align		8
        /*0008*/ 	.dword	__unnamed_1
	.align		8
        /*0010*/ 	.dword	__unnamed_2
	.align		8
        /*0018*/ 	.dword	_ZN39_INTERNAL_a91b0205_4_k_cu_3cea83d4_32074cuda3std3__45__cpo5beginE
	.align		8
        /*0020*/ 	.dword	_ZN39_INTERNAL_a91b0205_4_k_cu_3cea83d4_32074cuda3std3__45__cpo3endE
	.align		8
        /*0028*/ 	.dword	_ZN39_INTERNAL_a91b0205_4_k_cu_3cea83d4_32074cuda3std3__45__cpo6cbeginE
	.align		8
        /*0030*/ 	.dword	_ZN39_INTERNAL_a91b0205_4_k_cu_3cea83d4_32074cuda3std3__45__cpo4cendE
	.align		8
        /*0038*/ 	.dword	_ZN39_INTERNAL_a91b0205_4_k_cu_3cea83d4_32074cuda3std3__441_GLOBAL__N__a91b0205_4_k_cu_3cea83d4_32076ignoreE
	.align		8
        /*0040*/ 	.dword	_ZN39_INTERNAL_a91b0205_4_k_cu_3cea83d4_32074cuda3std3__419piecewise_constructE
	.align		8
        /*0048*/ 	.dword	_ZN39_INTERNAL_a91b0205_4_k_cu_3cea83d4_32074cuda3std3__48in_placeE
	.align		8
        /*0050*/ 	.dword	_ZN39_INTERNAL_a91b0205_4_k_cu_3cea83d4_32074cuda3std6ranges3__45__cpo4swapE
	.align		8
        /*0058*/ 	.dword	_ZN39_INTERNAL_a91b0205_4_k_cu_3cea83d4_32074cuda3std6ranges3__45__cpo9iter_moveE
	.align		8
        /*0060*/ 	.dword	_ZN39_INTERNAL_a91b0205_4_k_cu_3cea83d4_32074cute7productE
	.align		8
        /*0068*/ 	.dword	_ZN39_INTERNAL_a91b0205_4_k_cu_3cea83d4_32074cute1_E
	.align		8
        /*0070*/ 	.dword	$str$27
	.align		8
        /*0078*/ 	.dword	$str$28
	.align		8
        /*0080*/ 	.dword	$str$29
	.align		8
        /*0088*/ 	.dword	$str$30


//--------------------- .text._ZN7cutlass13device_kernelINS_4conv6kernel13ConvUniversalINS1_16ConvProblemShapeILNS1_8OperatorE1ELi2EEENS1_10collective14CollectiveConvINS1_47MainloopSm100TmaUmmaWarpSpecializedImplicitGemmILS5_1ELi4ELi2ELi1ELi2EN4cute5tupleIJNSA_1CILi2EEENSC_ILi1EEESE_EEEEENSB_IJNSC_ILi64EEENSC_ILi128EEENSB_IJSH_EEEEEENS_10tfloat32_tESL_NSA_8TiledMMAINSA_8MMA_AtomIJNSA_17SM100_MMA_TF32_SSISL_SL_fLi64ELi128ELNSA_4UMMA5MajorE0ELSQ_1ELNSP_7ScaleInE0ELSR_0EEEEEENSA_6LayoutINSB_IJSE_SE_SE_EEENSB_IJNSC_ILi0EEESW_SW_EEEEENSB_IJNSA_10UnderscoreESZ_SZ_EEEEENS7_6detail27Sm100ImplicitGemmTileTraitsINSA_20SM90_TMA_LOAD_IM2COLENSA_14ComposedLayoutINSA_7SwizzleILi3ELi4ELi3EEENSA_18smem_ptr_flag_bitsILi32EEENSU_INSB_IJNSC_ILi8EEENSC_ILi32EEEEEENSB_IJS1B_SE_EEEEEEEvEENS13_INSA_23SM90_TMA_LOAD_MULTICASTENS15_INS16_ILi2ELi5ELi2EEES19_NSU_INSB_IJS1B_NSC_ILi4EEEEEENSB_IJSE_S1B_EEEEEEEvEEEENS_8epilogue10collective18CollectiveEpilogueINS1Q_23Sm100TmaWarpSpecializedILi4ELi2ELi16ELb1ELb0EEEJSK_NSB_IJNSU_ISH_SE_EENSU_IS1B_SE_EEEEESL_NSB_IJNSB_IJlllEEESE_SW_EEESL_S1Z_NS1Q_6fusion15FusionCallbacksIS1U_NS20_17LinearCombinationISL_fSL_fLNS_15FloatRoundStyleE2EEESK_S1X_JEEENSA_5SM1004TMEM4LOAD26SM100_TMEM_LOAD_16dp128b8xES14_S1F_NSA_17SM75_U32x4_LDSM_NENSA_21SM90_TMA_STORE_IM2COLES1F_NSA_17SM90_U32x4_STSM_NENSA_39AutoVectorizingCopyWithAssumedAlignmentILi128EEEEEEvvEEEEvNT_6ParamsE --------------------------
	.section	.text._ZN7cutlass13device_kernelINS_4conv6kernel13ConvUniversalINS1_16ConvProblemShapeILNS1_8OperatorE1ELi2EEENS1_10collective14CollectiveConvINS1_47MainloopSm100TmaUmmaWarpSpecializedImplicitGemmILS5_1ELi4ELi2ELi1ELi2EN4cute5tupleIJNSA_1CILi2EEENSC_ILi1EEESE_EEEEENSB_IJNSC_ILi64EEENSC_ILi128EEENSB_IJSH_EEEEEENS_10tfloat32_tESL_NSA_8TiledMMAINSA_8MMA_AtomIJNSA_17SM100_MMA_TF32_SSISL_SL_fLi64ELi128ELNSA_4UMMA5MajorE0ELSQ_1ELNSP_7ScaleInE0ELSR_0EEEEEENSA_6LayoutINSB_IJSE_SE_SE_EEENSB_IJNSC_ILi0EEESW_SW_EEEEENSB_IJNSA_10UnderscoreESZ_SZ_EEEEENS7_6detail27Sm100ImplicitGemmTileTraitsINSA_20SM90_TMA_LOAD_IM2COLENSA_14ComposedLayoutINSA_7SwizzleILi3ELi4ELi3EEENSA_18smem_ptr_flag_bitsILi32EEENSU_INSB_IJNSC_ILi8EEENSC_ILi32EEEEEENSB_IJS1B_SE_EEEEEEEvEENS13_INSA_23SM90_TMA_LOAD_MULTICASTENS15_INS16_ILi2ELi5ELi2EEES19_NSU_INSB_IJS1B_NSC_ILi4EEEEEENSB_IJSE_S1B_EEEEEEEvEEEENS_8epilogue10collective18CollectiveEpilogueINS1Q_23Sm100TmaWarpSpecializedILi4ELi2ELi16ELb1ELb0EEEJSK_NSB_IJNSU_ISH_SE_EENSU_IS1B_SE_EEEEESL_NSB_IJNSB_IJlllEEESE_SW_EEESL_S1Z_NS1Q_6fusion15FusionCallbacksIS1U_NS20_17LinearCombinationISL_fSL_fLNS_15FloatRoundStyleE2EEESK_S1X_JEEENSA_5SM1004TMEM4LOAD26SM100_TMEM_LOAD_16dp128b8xES14_S1F_NSA_17SM75_U32x4_LDSM_NENSA_21SM90_TMA_STORE_IM2COLES1F_NSA_17SM90_U32x4_STSM_NENSA_39AutoVectorizingCopyWithAssumedAlignmentILi128EEEEEEvvEEEEvNT_6ParamsE,"ax",@progbits
	.align	128
.text._ZN7cutlass13device_kernelINS_4conv6kernel13ConvUniversalINS1_16ConvProblemShapeILNS1_8OperatorE1ELi2EEENS1_10collective14CollectiveConvINS1_47MainloopSm100TmaUmmaWarpSpecializedImplicitGemmILS5_1ELi4ELi2ELi1ELi2EN4cute5tupleIJNSA_1CILi2EEENSC_ILi1EEESE_EEEEENSB_IJNSC_ILi64EEENSC_ILi128EEENSB_IJSH_EEEEEENS_10tfloat32_tESL_NSA_8TiledMMAINSA_8MMA_AtomIJNSA_17SM100_MMA_TF32_SSISL_SL_fLi64ELi128ELNSA_4UMMA5MajorE0ELSQ_1ELNSP_7ScaleInE0ELSR_0EEEEEENSA_6LayoutINSB_IJSE_SE_SE_EEENSB_IJNSC_ILi0EEESW_SW_EEEEENSB_IJNSA_10UnderscoreESZ_SZ_EEEEENS7_6detail27Sm100ImplicitGemmTileTraitsINSA_20SM90_TMA_LOAD_IM2COLENSA_14ComposedLayoutINSA_7SwizzleILi3ELi4ELi3EEENSA_18smem_ptr_flag_bitsILi32EEENSU_INSB_IJNSC_ILi8EEENSC_ILi32EEEEEENSB_IJS1B_SE_EEEEEEEvEENS13_INSA_23SM90_TMA_LOAD_MULTICASTENS15_INS16_ILi2ELi5ELi2EEES19_NSU_INSB_IJS1B_NSC_ILi4EEEEEENSB_IJSE_S1B_EEEEEEEvEEEENS_8epilogue10collective18CollectiveEpilogueINS1Q_23Sm100TmaWarpSpecializedILi4ELi2ELi16ELb1ELb0EEEJSK_NSB_IJNSU_ISH_SE_EENSU_IS1B_SE_EEEEESL_NSB_IJNSB_IJlllEEESE_SW_EEESL_S1Z_NS1Q_6fusion15FusionCallbacksIS1U_NS20_17LinearCombinationISL_fSL_fLNS_15FloatRoundStyleE2EEESK_S1X_JEEENSA_5SM1004TMEM4LOAD26SM100_TMEM_LOAD_16dp128b8xES14_S1F_NSA_17SM75_U32x4_LDSM_NENSA_21SM90_TMA_STORE_IM2COLES1F_NSA_17SM90_U32x4_STSM_NENSA_39AutoVectorizingCopyWithAssumedAlignmentILi128EEEEEEvvEEEEvNT_6ParamsE:
        .type           _ZN7cutlass13device_kernelINS_4conv6kernel13ConvUniversalINS1_16ConvProblemShapeILNS1_8OperatorE1ELi2EEENS1_10collective14CollectiveConvINS1_47MainloopSm100TmaUmmaWarpSpecializedImplicitGemmILS5_1ELi4ELi2ELi1ELi2EN4cute5tupleIJNSA_1CILi2EEENSC_ILi1EEESE_EEEEENSB_IJNSC_ILi64EEENSC_ILi128EEENSB_IJSH_EEEEEENS_10tfloat32_tESL_NSA_8TiledMMAINSA_8MMA_AtomIJNSA_17SM100_MMA_TF32_SSISL_SL_fLi64ELi128ELNSA_4UMMA5MajorE0ELSQ_1ELNSP_7ScaleInE0ELSR_0EEEEEENSA_6LayoutINSB_IJSE_SE_SE_EEENSB_IJNSC_ILi0EEESW_SW_EEEEENSB_IJNSA_10UnderscoreESZ_SZ_EEEEENS7_6detail27Sm100ImplicitGemmTileTraitsINSA_20SM90_TMA_LOAD_IM2COLENSA_14ComposedLayoutINSA_7SwizzleILi3ELi4ELi3EEENSA_18smem_ptr_flag_bitsILi32EEENSU_INSB_IJNSC_ILi8EEENSC_ILi32EEEEEENSB_IJS1B_SE_EEEEEEEvEENS13_INSA_23SM90_TMA_LOAD_MULTICASTENS15_INS16_ILi2ELi5ELi2EEES19_NSU_INSB_IJS1B_NSC_ILi4EEEEEENSB_IJSE_S1B_EEEEEEEvEEEENS_8epilogue10collective18CollectiveEpilogueINS1Q_23Sm100TmaWarpSpecializedILi4ELi2ELi16ELb1ELb0EEEJSK_NSB_IJNSU_ISH_SE_EENSU_IS1B_SE_EEEEESL_NSB_IJNSB_IJlllEEESE_SW_EEESL_S1Z_NS1Q_6fusion15FusionCallbacksIS1U_NS20_17LinearCombinationISL_fSL_fLNS_15FloatRoundStyleE2EEESK_S1X_JEEENSA_5SM1004TMEM4LOAD26SM100_TMEM_LOAD_16dp128b8xES14_S1F_NSA_17SM75_U32x4_LDSM_NENSA_21SM90_TMA_STORE_IM2COLES1F_NSA_17SM90_U32x4_STSM_NENSA_39AutoVectorizingCopyWithAssumedAlignmentILi128EEEEEEvvEEEEvNT_6ParamsE,@function
        .size           _ZN7cutlass13device_kernelINS_4conv6kernel13ConvUniversalINS1_16ConvProblemShapeILNS1_8OperatorE1ELi2EEENS1_10collective14CollectiveConvINS1_47MainloopSm100TmaUmmaWarpSpecializedImplicitGemmILS5_1ELi4ELi2ELi1ELi2EN4cute5tupleIJNSA_1CILi2EEENSC_ILi1EEESE_EEEEENSB_IJNSC_ILi64EEENSC_ILi128EEENSB_IJSH_EEEEEENS_10tfloat32_tESL_NSA_8TiledMMAINSA_8MMA_AtomIJNSA_17SM100_MMA_TF32_SSISL_SL_fLi64ELi128ELNSA_4UMMA5MajorE0ELSQ_1ELNSP_7ScaleInE0ELSR_0EEEEEENSA_6LayoutINSB_IJSE_SE_SE_EEENSB_IJNSC_ILi0EEESW_SW_EEEEENSB_IJNSA_10UnderscoreESZ_SZ_EEEEENS7_6detail27Sm100ImplicitGemmTileTraitsINSA_20SM90_TMA_LOAD_IM2COLENSA_14ComposedLayoutINSA_7SwizzleILi3ELi4ELi3EEENSA_18smem_ptr_flag_bitsILi32EEENSU_INSB_IJNSC_ILi8EEENSC_ILi32EEEEEENSB_IJS1B_SE_EEEEEEEvEENS13_INSA_23SM90_TMA_LOAD_MULTICASTENS15_INS16_ILi2ELi5ELi2EEES19_NSU_INSB_IJS1B_NSC_ILi4EEEEEENSB_IJSE_S1B_EEEEEEEvEEEENS_8epilogue10collective18CollectiveEpilogueINS1Q_23Sm100TmaWarpSpecializedILi4ELi2ELi16ELb1ELb0EEEJSK_NSB_IJNSU_ISH_SE_EENSU_IS1B_SE_EEEEESL_NSB_IJNSB_IJlllEEESE_SW_EEESL_S1Z_NS1Q_6fusion15FusionCallbacksIS1U_NS20_17LinearCombinationISL_fSL_fLNS_15FloatRoundStyleE2EEESK_S1X_JEEENSA_5SM1004TMEM4LOAD26SM100_TMEM_LOAD_16dp128b8xES14_S1F_NSA_17SM75_U32x4_LDSM_NENSA_21SM90_TMA_STORE_IM2COLES1F_NSA_17SM90_U32x4_STSM_NENSA_39AutoVectorizingCopyWithAssumedAlignmentILi128EEEEEEvvEEEEvNT_6ParamsE,(.L_x_173 - _ZN7cutlass13device_kernelINS_4conv6kernel13ConvUniversalINS1_16ConvProblemShapeILNS1_8OperatorE1ELi2EEENS1_10collective14CollectiveConvINS1_47MainloopSm100TmaUmmaWarpSpecializedImplicitGemmILS5_1ELi4ELi2ELi1ELi2EN4cute5tupleIJNSA_1CILi2EEENSC_ILi1EEESE_EEEEENSB_IJNSC_ILi64EEENSC_ILi128EEENSB_IJSH_EEEEEENS_10tfloat32_tESL_NSA_8TiledMMAINSA_8MMA_AtomIJNSA_17SM100_MMA_TF32_SSISL_SL_fLi64ELi128ELNSA_4UMMA5MajorE0ELSQ_1ELNSP_7ScaleInE0ELSR_0EEEEEENSA_6LayoutINSB_IJSE_SE_SE_EEENSB_IJNSC_ILi0EEESW_SW_EEEEENSB_IJNSA_10UnderscoreESZ_SZ_EEEEENS7_6detail27Sm100ImplicitGemmTileTraitsINSA_20SM90_TMA_LOAD_IM2COLENSA_14ComposedLayoutINSA_7SwizzleILi3ELi4ELi3EEENSA_18smem_ptr_flag_bitsILi32EEENSU_INSB_IJNSC_ILi8EEENSC_ILi32EEEEEENSB_IJS1B_SE_EEEEEEEvEENS13_INSA_23SM90_TMA_LOAD_MULTICASTENS15_INS16_ILi2ELi5ELi2EEES19_NSU_INSB_IJS1B_NSC_ILi4EEEEEENSB_IJSE_S1B_EEEEEEEvEEEENS_8epilogue10collective18CollectiveEpilogueINS1Q_23Sm100TmaWarpSpecializedILi4ELi2ELi16ELb1ELb0EEEJSK_NSB_IJNSU_ISH_SE_EENSU_IS1B_SE_EEEEESL_NSB_IJNSB_IJlllEEESE_SW_EEESL_S1Z_NS1Q_6fusion15FusionCallbacksIS1U_NS20_17LinearCombinationISL_fSL_fLNS_15FloatRoundStyleE2EEESK_S1X_JEEENSA_5SM1004TMEM4LOAD26SM100_TMEM_LOAD_16dp128b8xES14_S1F_NSA_17SM75_U32x4_LDSM_NENSA_21SM90_TMA_STORE_IM2COLES1F_NSA_17SM90_U32x4_STSM_NENSA_39AutoVectorizingCopyWithAssumedAlignmentILi128EEEEEEvvEEEEvNT_6ParamsE)
        .other          _ZN7cutlass13device_kernelINS_4conv6kernel13ConvUniversalINS1_16ConvProblemShapeILNS1_8OperatorE1ELi2EEENS1_10collective14CollectiveConvINS1_47MainloopSm100TmaUmmaWarpSpecializedImplicitGemmILS5_1ELi4ELi2ELi1ELi2EN4cute5tupleIJNSA_1CILi2EEENSC_ILi1EEESE_EEEEENSB_IJNSC_ILi64EEENSC_ILi128EEENSB_IJSH_EEEEEENS_10tfloat32_tESL_NSA_8TiledMMAINSA_8MMA_AtomIJNSA_17SM100_MMA_TF32_SSISL_SL_fLi64ELi128ELNSA_4UMMA5MajorE0ELSQ_1ELNSP_7ScaleInE0ELSR_0EEEEEENSA_6LayoutINSB_IJSE_SE_SE_EEENSB_IJNSC_ILi0EEESW_SW_EEEEENSB_IJNSA_10UnderscoreESZ_SZ_EEEEENS7_6detail27Sm100ImplicitGemmTileTraitsINSA_20SM90_TMA_LOAD_IM2COLENSA_14ComposedLayoutINSA_7SwizzleILi3ELi4ELi3EEENSA_18smem_ptr_flag_bitsILi32EEENSU_INSB_IJNSC_ILi8EEENSC_ILi32EEEEEENSB_IJS1B_SE_EEEEEEEvEENS13_INSA_23SM90_TMA_LOAD_MULTICASTENS15_INS16_ILi2ELi5ELi2EEES19_NSU_INSB_IJS1B_NSC_ILi4EEEEEENSB_IJSE_S1B_EEEEEEEvEEEENS_8epilogue10collective18CollectiveEpilogueINS1Q_23Sm100TmaWarpSpecializedILi4ELi2ELi16ELb1ELb0EEEJSK_NSB_IJNSU_ISH_SE_EENSU_IS1B_SE_EEEEESL_NSB_IJNSB_IJlllEEESE_SW_EEESL_S1Z_NS1Q_6fusion15FusionCallbacksIS1U_NS20_17LinearCombinationISL_fSL_fLNS_15FloatRoundStyleE2EEESK_S1X_JEEENSA_5SM1004TMEM4LOAD26SM100_TMEM_LOAD_16dp128b8xES14_S1F_NSA_17SM75_U32x4_LDSM_NENSA_21SM90_TMA_STORE_IM2COLES1F_NSA_17SM90_U32x4_STSM_NENSA_39AutoVectorizingCopyWithAssumedAlignmentILi128EEEEEEvvEEEEvNT_6ParamsE,@"STO_CUDA_ENTRY STV_DEFAULT"
_ZN7cutlass13device_kernelINS_4conv6kernel13ConvUniversalINS1_16ConvProblemShapeILNS1_8OperatorE1ELi2EEENS1_10collective14CollectiveConvINS1_47MainloopSm100TmaUmmaWarpSpecializedImplicitGemmILS5_1ELi4ELi2ELi1ELi2EN4cute5tupleIJNSA_1CILi2EEENSC_ILi1EEESE_EEEEENSB_IJNSC_ILi64EEENSC_ILi128EEENSB_IJSH_EEEEEENS_10tfloat32_tESL_NSA_8TiledMMAINSA_8MMA_AtomIJNSA_17SM100_MMA_TF32_SSISL_SL_fLi64ELi128ELNSA_4UMMA5MajorE0ELSQ_1ELNSP_7ScaleInE0ELSR_0EEEEEENSA_6LayoutINSB_IJSE_SE_SE_EEENSB_IJNSC_ILi0EEESW_SW_EEEEENSB_IJNSA_10UnderscoreESZ_SZ_EEEEENS7_6detail27Sm100ImplicitGemmTileTraitsINSA_20SM90_TMA_LOAD_IM2COLENSA_14ComposedLayoutINSA_7SwizzleILi3ELi4ELi3EEENSA_18smem_ptr_flag_bitsILi32EEENSU_INSB_IJNSC_ILi8EEENSC_ILi32EEEEEENSB_IJS1B_SE_EEEEEEEvEENS13_INSA_23SM90_TMA_LOAD_MULTICASTENS15_INS16_ILi2ELi5ELi2EEES19_NSU_INSB_IJS1B_NSC_ILi4EEEEEENSB_IJSE_S1B_EEEEEEEvEEEENS_8epilogue10collective18CollectiveEpilogueINS1Q_23Sm100TmaWarpSpecializedILi4ELi2ELi16ELb1ELb0EEEJSK_NSB_IJNSU_ISH_SE_EENSU_IS1B_SE_EEEEESL_NSB_IJNSB_IJlllEEESE_SW_EEESL_S1Z_NS1Q_6fusion15FusionCallbacksIS1U_NS20_17LinearCombinationISL_fSL_fLNS_15FloatRoundStyleE2EEESK_S1X_JEEENSA_5SM1004TMEM4LOAD26SM100_TMEM_LOAD_16dp128b8xES14_S1F_NSA_17SM75_U32x4_LDSM_NENSA_21SM90_TMA_STORE_IM2COLES1F_NSA_17SM90_U32x4_STSM_NENSA_39AutoVectorizingCopyWithAssumedAlignmentILi128EEEEEEvvEEEEvNT_6ParamsE:
[----:B------:R-:W1:Y:S01]  /*0000*/  LDC R1, c[0x0][0x37c] ;  /* 0x0000df00ff017b82 */ /* 0x000e620000000800 */
[----:B------:R-:W2:Y:S01]  /*0010*/  S2R R58, SR_TID.X ;  /* 0x00000000003a7919 */ /* 0x000ea20000002100 */
[----:B------:R-:W3:Y:S01]  /*0020*/  LDCU.64 UR8, c[0x0][0x890] ;  /* 0x00011200ff0877ac */ /* 0x000ee20008000a00 */
[----:B-1----:R-:W-:Y:S01]  /*0030*/  VIADD R1, R1, 0xfffffff8 ;  /* 0xfffffff801017836 */ /* 0x002fe20000000000 */
[----:B------:R-:W-:Y:S02]  /*0040*/  PRMT R59, RZ, 0x7610, R59 ;  /* 0x00007610ff3b7816 */ /* 0x000fe4000000003b */
[----:B------:R-:W-:Y:S01]  /*0050*/  ELECT P3, URZ, PT ;  /* 0x0000000000ff782f */ /* 0x000fe20003860000 */
[----:B---3--:R-:W-:-:S04]  /*0060*/  UISETP.NE.U32.AND UP0, UPT, UR8, URZ, UPT ;  /* 0x000000ff0800728c */ /* 0x008fc8000bf05070 */
[----:B------:R-:W-:Y:S01]  /*0070*/  UISETP.NE.AND.EX UP0, UPT, UR9, URZ, UPT, UP0 ;  /* 0x000000ff0900728c */ /* 0x000fe2000bf05300 */
[----:B--2---:R-:W-:-:S05]  /*0080*/  SHF.R.U32.HI R60, RZ, 0x5, R58 ;  /* 0x00000005ff3c7819 */ /* 0x004fca000001163a */
[----:B------:R-:W1:Y:S02]  /*0090*/  SHFL.IDX PT, R0, R60, RZ, 0x1f ;  /* 0x00001fff3c007589 */ /* 0x000e6400000e0000 */
[----:B-1----:R-:W-:Y:S01]  /*00a0*/  R2UR UR18, R0 ;  /* 0x00000000001272ca */ /* 0x002fe200000e0000 */
[----:B------:R-:W-:-:S14]  /*00b0*/  BRA.U UP0, `(.L_x_0) ;  /* 0x0000000100307547 */ /* 0x000fdc000b800000 */
[----:B------:R-:W1:Y:S02]  /*00c0*/  LDCU.64 UR4, c[0x0][0x888] ;  /* 0x00011100ff0477ac */ /* 0x000e640008000a00 */
[----:B-1----:R-:W-:-:S04]  /*00d0*/  UISETP.NE.U32.AND UP0, UPT, UR4, URZ, UPT ;  /* 0x000000ff0400728c */ /* 0x002fc8000bf05070 */
[----:B------:R-:W-:-:S09]  /*00e0*/  UISETP.NE.AND.EX UP0, UPT, UR5, URZ, UPT, UP0 ;  /* 0x000000ff0500728c */ /* 0x000fd2000bf05300 */
[----:B------:R-:W-:Y:S05]  /*00f0*/  BRA.U !UP0, `(.L_x_1) ;  /* 0x0000000108147547 */ /* 0x000fea000b800000 */
[----:B------:R-:W1:Y:S01]  /*0100*/  LDC.64 R2, c[0x0][0x888] ;  /* 0x00022200ff027b82 */ /* 0x000e620000000a00 */
[----:B------:R-:W1:Y:S02]  /*0110*/  LDCU.64 UR4, c[0x0][0x358] ;  /* 0x00006b00ff0477ac */ /* 0x000e640008000a00 */
[----:B-1----:R1:W5:Y:S01]  /*0120*/  LDG.E R27, desc[UR4][R2.64] ;  /* 0x00000004021b7981 */ /* 0x002362000c1e1900 */
[----:B------:R-:W-:Y:S01]  /*0130*/  HFMA2 R59, -RZ, RZ, 0, 5.9604644775390625e-08 ;  /* 0x00000001ff3b7431 */ /* 0x000fe200000001ff */
[----:B------:R-:W-:Y:S05]  /*0140*/  BRA `(.L_x_0) ;  /* 0x00000000000c7947 */ /* 0x000fea0003800000 */
.L_x_1:
[----:B------:R-:W1:Y:S01]  /*0150*/  LDCU UR4, c[0x0][0x880] ;  /* 0x00011000ff0477ac */ /* 0x000e620008000800 */
[----:B------:R-:W-:Y:S01]  /*0160*/  HFMA2 R59, -RZ, RZ, 0, 5.9604644775390625e-08 ;  /* 0x00000001ff3b7431 */ /* 0x000fe200000001ff */
[----:B-1----:R-:W-:-:S07]  /*0170*/  MOV R27, UR4 ;  /* 0x00000004001b7c02 */ /* 0x002fce0008000f00 */
.L_x_0:
[----:B------:R-:W2:Y:S02]  /*0180*/  LDCU.64 UR4, c[0x0][0x8b0] ;  /* 0x00011600ff0477ac */ /* 0x000ea40008000a00 */
[----:B--2---:R-:W-:-:S04]  /*0190*/  UISETP.NE.U32.AND UP0, UPT, UR4, URZ, UPT ;  /* 0x000000ff0400728c */ /* 0x004fc8000bf05070 */
[----:B------:R-:W-:-:S09]  /*01a0*/  UISETP.NE.AND.EX UP0, UPT, UR5, URZ, UPT, UP0 ;  /* 0x000000ff0500728c */ /* 0x000fd2000bf05300 */
[----:B------:R-:W-:Y:S05]  /*01b0*/  BRA.U UP0, `(.L_x_2) ;  /* 0x0000000100287547 */ /* 0x000fea000b800000 */
[----:B------:R-:W2:Y:S02]  /*01c0*/  LDCU.64 UR4, c[0x0][0x8a8] ;  /* 0x00011500ff0477ac */ /* 0x000ea40008000a00 */
[----:B--2---:R-:W-:-:S04]  /*01d0*/  UISETP.NE.U32.AND UP0, UPT, UR4, URZ, UPT ;  /* 0x000000ff0400728c */ /* 0x004fc8000bf05070 */
[----:B------:R-:W-:-:S09]  /*01e0*/  UISETP.NE.AND.EX UP0, UPT, UR5, URZ, UPT, UP0 ;  /* 0x000000ff0500728c */ /* 0x000fd2000bf05300 */
[----:B------:R-:W-:Y:S05]  /*01f0*/  BRA.U !UP0, `(.L_x_3) ;  /* 0x0000000108107547 */ /* 0x000fea000b800000 */
[----:B------:R-:W2:Y:S01]  /*0200*/  LDC.64 R24, c[0x0][0x8a8] ;  /* 0x00022a00ff187b82 */ /* 0x000ea20000000a00 */
[----:B------:R-:W2:Y:S02]  /*0210*/  LDCU.64 UR4, c[0x0][0x358] ;  /* 0x00006b00ff0477ac */ /* 0x000ea40008000a00 */
[----:B--2---:R2:W5:Y:S01]  /*0220*/  LDG.E R24, desc[UR4][R24.64] ;  /* 0x0000000418187981 */ /* 0x004562000c1e1900 */
[----:B------:R-:W-:Y:S05]  /*0230*/  BRA `(.L_x_2) ;  /* 0x0000000000087947 */ /* 0x000fea0003800000 */
.L_x_3:
[----:B------:R-:W2:Y:S02]  /*0240*/  LDCU UR4, c[0x0][0x8a0] ;  /* 0x00011400ff0477ac */ /* 0x000ea40008000800 */
[----:B--2---:R-:W-:Y:S02]  /*0250*/  MOV R24, UR4 ;  /* 0x0000000400187c02 */ /* 0x004fe40008000f00 */
.L_x_2:
[----:B------:R-:W-:Y:S01]  /*0260*/  IMAD.U32 R0, RZ, RZ, UR18 ;  /* 0x00000012ff007e24 */ /* 0x000fe2000f8e00ff */
[----:B------:R-:W-:Y:S04]  /*0270*/  BSSY.RECONVERGENT B0, `(.L_x_4) ;  /* 0x000000c000007945 */ /* 0x000fe80003800200 */
[C---:B------:R-:W-:Y:S02]  /*0280*/  ISETP.NE.OR P1, PT, R0.reuse, 0x1, !P3 ;  /* 0x000000010000780c */ /* 0x040fe40005f25670 */
[----:B------:R-:W-:-:S11]  /*0290*/  ISETP.NE.OR P0, PT, R0, 0x3, !P3 ;  /* 0x000000030000780c */ /* 0x000fd60005f05670 */
[----:B------:R-:W-:Y:S05]  /*02a0*/  @P1 BRA `(.L_x_5) ;  /* 0x0000000000201947 */ /* 0x000fea0003800000 */
[----:B------:R-:W3:Y:S02]  /*02b0*/  LDCU.64 UR4, c[0x0][0x348] ;  /* 0x00006900ff0477ac */ /* 0x000ee40008000a00 */
[----:B---3--:R-:W-:Y:S02]  /*02c0*/  UIADD3 UR6, UP1, UPT, UR4, 0x80, URZ ;  /* 0x0000008004067890 */ /* 0x008fe4000ff3e0ff */
[----:B------:R-:W-:Y:S02]  /*02d0*/  UIADD3 UR4, UP0, UPT, UR4, 0x180, URZ ;  /* 0x0000018004047890 */ /* 0x000fe4000ff1e0ff */
[----:B------:R-:W-:Y:S02]  /*02e0*/  UIADD3.X UR7, UPT, UPT, URZ, UR5, URZ, UP1, !UPT ;  /* 0x00000005ff077290 */ /* 0x000fe40008ffe4ff */
[----:B------:R-:W-:-:S07]  /*02f0*/  UIADD3.X UR5, UPT, UPT, URZ, UR5, URZ, UP0, !UPT ;  /* 0x00000005ff057290 */ /* 0x000fce00087fe4ff */
[----:B------:R3:W-:Y:S02]  /*0300*/  UTMACCTL.PF [UR6] ;  /* 0x00000000060079b9 */ /* 0x0007e40008040000 */
[----:B------:R3:W-:Y:S02]  /*0310*/  UTMACCTL.PF [UR4] ;  /* 0x00000000040079b9 */ /* 0x0007e40008040000 */
[----:B---3--:R-:W-:Y:S01]  /*0320*/  NOP ;  /* 0x0000000000007918 */ /* 0x008fe20000000000 */
.L_x_5:
[----:B------:R-:W-:Y:S05]  /*0330*/  BSYNC.RECONVERGENT B0 ;  /* 0x0000000000007941 */ /* 0x000fea0003800200 */
.L_x_4:
[----:B------:R-:W-:Y:S04]  /*0340*/  BSSY.RECONVERGENT B0, `(.L_x_6) ;  /* 0x000000a000007945 */ /* 0x000fe80003800200 */
        /* <DEDUP_REMOVED lines=9> */
.L_x_7:
[----:B------:R-:W-:Y:S05]  /*03e0*/  BSYNC.RECONVERGENT B0 ;  /* 0x0000000000007941 */ /* 0x000fea0003800200 */
.L_x_6:
[----:B------:R-:W3:Y:S01]  /*03f0*/  LDCU.64 UR4, c[0x0][0x888] ;  /* 0x00011100ff0477ac */ /* 0x000ee20008000a00 */
[----:B------:R-:W-:Y:S02]  /*0400*/  UISETP.EQ.U32.AND UP2, UPT, UR8, URZ, UPT ;  /* 0x000000ff0800728c */ /* 0x000fe4000bf42070 */
[----:B------:R-:W-:Y:S02]  /*0410*/  UPLOP3.LUT UP3, UPT, UPT, UPT, UPT, 0x80, 0x8 ;  /* 0x000000000008789c */ /* 0x000fe40003f6f070 */
[----:B---3--:R-:W-:-:S04]  /*0420*/  UISETP.NE.U32.AND UP0, UPT, UR4, URZ, UPT ;  /* 0x000000ff0400728c */ /* 0x008fc8000bf05070 */
[----:B------:R-:W-:-:S04]  /*0430*/  UISETP.NE.AND.EX UP1, UPT, UR5, URZ, UPT, UP0 ;  /* 0x000000ff0500728c */ /* 0x000fc8000bf25300 */
[----:B------:R-:W-:-:S04]  /*0440*/  UISETP.EQ.OR.EX UP4, UPT, UR9, URZ, !UP1, UP2 ;  /* 0x000000ff0900728c */ /* 0x000fc8000cf82720 */
[----:B------:R-:W-:-:S06]  /*0450*/  UP2UR UR4, UPR, URZ, 0x10 ;  /* 0x00000010ff047883 */ /* 0x000fcc0008000000 */
[----:B------:R-:W-:Y:S01]  /*0460*/  MOV R69, UR4 ;  /* 0x0000000400457c02 */ /* 0x000fe20008000f00 */
[----:B------:R-:W-:Y:S06]  /*0470*/  BRA.U !UP4, `(.L_x_8) ;  /* 0x000000010c207547 */ /* 0x000fec000b800000 */
[----:B------:R-:W-:Y:S01]  /*0480*/  UISETP.NE.U32.AND UP2, UPT, UR8, URZ, UPT ;  /* 0x000000ff0800728c */ /* 0x000fe2000bf45070 */
[----:B-----5:R-:W-:Y:S01]  /*0490*/  FSETP.NEU.AND P0, PT, R27, RZ, PT ;  /* 0x000000ff1b00720b */ /* 0x020fe20003f0d000 */
[----:B------:R-:W-:Y:S02]  /*04a0*/  USEL UR4, URZ, 0xffffffff, UP1 ;  /* 0xffffffffff047887 */ /* 0x000fe40008800000 */
[----:B------:R-:W-:-:S10]  /*04b0*/  UISETP.NE.AND.EX UP2, UPT, UR9, URZ, UPT, UP2 ;  /* 0x000000ff0900728c */ /* 0x000fd4000bf45320 */
[----:B------:R-:W-:Y:S01]  /*04c0*/  VOTEU.ANY UP0, P0 ;  /* 0x0000000000ff7886 */ /* 0x000fe20000000100 */
[----:B------:R-:W-:-:S04]  /*04d0*/  @!UP2 USEL UR4, URZ, 0xffffffff, UP0 ;  /* 0xffffffffff04a887 */ /* 0x000fc80008000000 */
[----:B------:R-:W-:-:S04]  /*04e0*/  ULOP3.LUT UR4, UR4, 0x1, URZ, 0xc0, !UPT ;  /* 0x0000000104047892 */ /* 0x000fc8000f8ec0ff */
[----:B------:R-:W-:-:S11]  /*04f0*/  UISETP.NE.U32.AND UP3, UPT, UR4, 0x1, UPT ;  /* 0x000000010400788c */ /* 0x000fd6000bf65070 */
.L_x_8:
[----:B-1----:R-:W1:Y:S01]  /*0500*/  SHFL.IDX PT, R2, R60, RZ, 0x1f ;  /* 0x00001fff3c027589 */ /* 0x002e6200000e0000 */
[----:B------:R-:W-:Y:S01]  /*0510*/  UISETP.NE.AND UP5, UPT, UR18, 0x2, UPT ;  /* 0x000000021200788c */ /* 0x000fe2000bfa5270 */
[----:B-1----:R-:W-:-:S13]  /*0520*/  ISETP.NE.AND P0, PT, R2, RZ, PT ;  /* 0x000000ff0200720c */ /* 0x002fda0003f05270 */
[----:B------:R-:W-:Y:S05]  /*0530*/  @P0 BRA `(.L_x_9) ;  /* 0x0000000000580947 */ /* 0x000fea0003800000 */
[----:B------:R-:W1:Y:S01]  /*0540*/  S2UR UR4, SR_CgaCtaId ;  /* 0x00000000000479c3 */ /* 0x000e620000008800 */
[----:B------:R-:W-:Y:S01]  /*0550*/  UMOV UR5, 0x400 ;  /* 0x0000040000057882 */ /* 0x000fe20000000000 */
[----:B------:R-:W-:Y:S01]  /*0560*/  UMOV UR8, 0x1 ;  /* 0x0000000100087882 */ /* 0x000fe20000000000 */
[----:B------:R-:W-:Y:S01]  /*0570*/  UMOV UR6, 0x2 ;  /* 0x0000000200067882 */ /* 0x000fe20000000000 */
[----:B------:R-:W-:-:S04]  /*0580*/  UIADD3 UR8, UPT, UPT, -UR8, 0x100000, URZ ;  /* 0x0010000008087890 */ /* 0x000fc8000fffe1ff */
[----:B------:R-:W-:Y:S02]  /*0590*/  USHF.L.U32 UR9, UR8, 0xb, URZ ;  /* 0x0000000b08097899 */ /* 0x000fe400080006ff */
[----:B------:R-:W-:Y:S02]  /*05a0*/  USHF.L.U32 UR8, UR8, 0x1, URZ ;  /* 0x0000000108087899 */ /* 0x000fe400080006ff */
[----:B------:R-:W-:-:S04]  /*05b0*/  UIADD3 UR6, UPT, UPT, -UR6, 0x100000, URZ ;  /* 0x0010000006067890 */ /* 0x000fc8000fffe1ff */
[----:B------:R-:W-:Y:S02]  /*05c0*/  USHF.L.U32 UR7, UR6, 0xb, URZ ;  /* 0x0000000b06077899 */ /* 0x000fe400080006ff */
[----:B------:R-:W-:Y:S01]  /*05d0*/  USHF.L.U32 UR6, UR6, 0x1, URZ ;  /* 0x0000000106067899 */ /* 0x000fe200080006ff */
[----:B------:R-:W-:Y:S01]  /*05e0*/  ELECT P0, URZ, PT ;  /* 0x0000000000ff782f */ /* 0x000fe20003800000 */
[----:B-1----:R-:W-:Y:S01]  /*05f0*/  ULEA UR4, UR4, UR5, 0x18 ;  /* 0x0000000504047291 */ /* 0x002fe2000f8ec0ff */
[----:B------:R-:W1:Y:S11]  /*0600*/  FENCE.VIEW.ASYNC.S ;  /* 0x00000000000073c6 */ /* 0x000e760000000000 */
[----:B-1----:R1:W3:Y:S01]  /*0610*/  SYNCS.EXCH.64 URZ, [UR4], UR8 ;  /* 0x0000000804ff75b2 */ /* 0x0022e20008000100 */
[----:B------:R1:W4:Y:S01]  /*0620*/  SYNCS.EXCH.64 URZ, [UR4+0x20], UR6 ;  /* 0x0000200604ff75b2 */ /* 0x0003220008000100 */
[----:B------:R1:W1:Y:S01]  /*0630*/  SYNCS.EXCH.64 URZ, [UR4+0x8], UR8 ;  /* 0x0000080804ff75b2 */ /* 0x0002620008000100 */
[----:B------:R1:W1:Y:S01]  /*0640*/  SYNCS.EXCH.64 URZ, [UR4+0x28], UR6 ;  /* 0x0000280604ff75b2 */ /* 0x0002620008000100 */
[----:B------:R1:W1:Y:S01]  /*0650*/  SYNCS.EXCH.64 URZ, [UR4+0x10], UR8 ;  /* 0x0000100804ff75b2 */ /* 0x0002620008000100 */
[----:B------:R1:W1:Y:S01]  /*0660*/  SYNCS.EXCH.64 URZ, [UR4+0x30], UR6 ;  /* 0x0000300604ff75b2 */ /* 0x0002620008000100 */
[----:B------:R1:W1:Y:S01]  /*0670*/  SYNCS.EXCH.64 URZ, [UR4+0x18], UR8 ;  /* 0x0000180804ff75b2 */ /* 0x0002620008000100 */
[----:B------:R1:W1:Y:S01]  /*0680*/  SYNCS.EXCH.64 URZ, [UR4+0x38], UR6 ;  /* 0x0000380604ff75b2 */ /* 0x0002620008000100 */
[----:B------:R-:W-:Y:S01]  /*0690*/  NOP ;  /* 0x0000000000007918 */ /* 0x000fe20000000000 */
.L_x_9:
[----:B------:R-:W2:Y:S01]  /*06a0*/  SHFL.IDX PT, R2, R60, RZ, 0x1f ;  /* 0x00001fff3c027589 */ /* 0x000ea200000e0000 */
[----:B------:R-:W-:Y:S01]  /*06b0*/  NOP ;  /* 0x0000000000007918 */ /* 0x000fe20000000000 */
[----:B--2---:R-:W-:-:S13]  /*06c0*/  ISETP.NE.AND P0, PT, R2, 0x1, PT ;  /* 0x000000010200780c */ /* 0x004fda0003f05270 */
[----:B------:R-:W-:Y:S05]  /*06d0*/  @P0 BRA `(.L_x_10) ;  /* 0x0000000000580947 */ /* 0x000fea0003800000 */
[----:B-1----:R-:W1:Y:S01]  /*06e0*/  S2UR UR4, SR_CgaCtaId ;  /* 0x00000000000479c3 */ /* 0x002e620000008800 */
        /* <DEDUP_REMOVED lines=12> */
[----:B-1----:R2:W1:Y:S01]  /*07b0*/  SYNCS.EXCH.64 URZ, [UR4+0x40], UR8 ;  /* 0x0000400804ff75b2 */ /* 0x0024620008000100 */
[----:B------:R2:W1:Y:S01]  /*07c0*/  SYNCS.EXCH.64 URZ, [UR4+0x60], UR6 ;  /* 0x0000600604ff75b2 */ /* 0x0004620008000100 */
[----:B------:R2:W1:Y:S01]  /*07d0*/  SYNCS.EXCH.64 URZ, [UR4+0x48], UR8 ;  /* 0x0000480804ff75b2 */ /* 0x0004620008000100 */
[----:B------:R2:W1:Y:S01]  /*07e0*/  SYNCS.EXCH.64 URZ, [UR4+0x68], UR6 ;  /* 0x0000680604ff75b2 */ /* 0x0004620008000100 */
[----:B------:R2:W1:Y:S01]  /*07f0*/  SYNCS.EXCH.64 URZ, [UR4+0x50], UR8 ;  /* 0x0000500804ff75b2 */ /* 0x0004620008000100 */
[----:B------:R2:W1:Y:S01]  /*0800*/  SYNCS.EXCH.64 URZ, [UR4+0x70], UR6 ;  /* 0x0000700604ff75b2 */ /* 0x0004620008000100 */
[----:B------:R2:W1:Y:S01]  /*0810*/  SYNCS.EXCH.64 URZ, [UR4+0x58], UR8 ;  /* 0x0000580804ff75b2 */ /* 0x0004620008000100 */
[----:B------:R2:W1:Y:S02]  /*0820*/  SYNCS.EXCH.64 URZ, [UR4+0x78], UR6 ;  /* 0x0000780604ff75b2 */ /* 0x0004640008000100 */
[----:B--2---:R-:W-:Y:S01]  /*0830*/  NOP ;  /* 0x0000000000007918 */ /* 0x004fe20000000000 */
.L_x_10:
[----:B------:R-:W2:Y:S01]  /*0840*/  SHFL.IDX PT, R2, R60, RZ, 0x1f ;  /* 0x00001fff3c027589 */ /* 0x000ea200000e0000 */
[----:B------:R-:W-:Y:S01]  /*0850*/  NOP ;  /* 0x0000000000007918 */ /* 0x000fe20000000000 */
[----:B--2---:R-:W-:-:S13]  /*0860*/  ISETP.NE.AND P0, PT, R2, 0x3, PT ;  /* 0x000000030200780c */ /* 0x004fda0003f05270 */
[----:B------:R-:W-:Y:S05]  /*0870*/  @P0 BRA `(.L_x_11) ;  /* 0x0000000000300947 */ /* 0x000fea0003800000 */
[----:B-1----:R-:W1:Y:S01]  /*0880*/  S2UR UR4, SR_CgaCtaId ;  /* 0x00000000000479c3 */ /* 0x002e620000008800 */
[----:B------:R-:W-:Y:S01]  /*0890*/  UMOV UR6, 0x400 ;  /* 0x0000040000067882 */ /* 0x000fe20000000000 */
[----:B------:R-:W-:Y:S01]  /*08a0*/  UMOV UR5, 0x20 ;  /* 0x0000002000057882 */ /* 0x000fe20000000000 */
[----:B------:R-:W-:Y:S01]  /*08b0*/  ELECT P0, URZ, PT ;  /* 0x0000000000ff782f */ /* 0x000fe20003800000 */
[----:B-1----:R-:W-:Y:S02]  /*08c0*/  ULEA UR6, UR4, UR6, 0x18 ;  /* 0x0000000604067291 */ /* 0x002fe4000f8ec0ff */
[----:B------:R-:W-:-:S04]  /*08d0*/  UIADD3 UR4, UPT, UPT, -UR5, 0x100000, URZ ;  /* 0x0010000005047890 */ /* 0x000fc8000fffe1ff */
[----:B------:R-:W-:Y:S02]  /*08e0*/  USHF.L.U32 UR5, UR4, 0xb, URZ ;  /* 0x0000000b04057899 */ /* 0x000fe400080006ff */
[----:B------:R-:W-:Y:S01]  /*08f0*/  USHF.L.U32 UR4, UR4, 0x1, URZ ;  /* 0x0000000104047899 */ /* 0x000fe200080006ff */
[----:B------:R-:W1:Y:S11]  /*0900*/  FENCE.VIEW.ASYNC.S ;  /* 0x00000000000073c6 */ /* 0x000e760000000000 */
[----:B-1----:R2:W1:Y:S01]  /*0910*/  SYNCS.EXCH.64 URZ, [UR6+0x80], UR4 ;  /* 0x0000800406ff75b2 */ /* 0x0024620008000100 */
[----:B------:R2:W1:Y:S02]  /*0920*/  SYNCS.EXCH.64 URZ, [UR6+0x88], UR4 ;  /* 0x0000880406ff75b2 */ /* 0x0004640008000100 */
[----:B--2---:R-:W-:Y:S01]  /*0930*/  NOP ;  /* 0x0000000000007918 */ /* 0x004fe20000000000 */
.L_x_11:
[----:B------:R-:W2:Y:S01]  /*0940*/  SHFL.IDX PT, R2, R60, RZ, 0x1f ;  /* 0x00001fff3c027589 */ /* 0x000ea200000e0000 */
[----:B------:R-:W-:Y:S01]  /*0950*/  NOP ;  /* 0x0000000000007918 */ /* 0x000fe20000000000 */
[----:B--2---:R-:W-:-:S13]  /*0960*/  ISETP.NE.AND P0, PT, R2, 0x4, PT ;  /* 0x000000040200780c */ /* 0x004fda0003f05270 */
[----:B------:R-:W-:Y:S05]  /*0970*/  @P0 BRA `(.L_x_12) ;  /* 0x0000000000440947 */ /* 0x000fea0003800000 */
[----:B-1----:R-:W1:Y:S01]  /*0980*/  S2UR UR6, SR_CgaCtaId ;  /* 0x00000000000679c3 */ /* 0x002e620000008800 */
[----:B------:R-:W-:Y:S01]  /*0990*/  UMOV UR4, 0x1e0 ;  /* 0x000001e000047882 */ /* 0x000fe20000000000 */
[----:B------:R-:W-:Y:S01]  /*09a0*/  UMOV UR5, 0x400 ;  /* 0x0000040000057882 */ /* 0x000fe20000000000 */
[----:B------:R-:W-:Y:S01]  /*09b0*/  USEL UR4, UR4, 0x1a0, UP3 ;  /* 0x000001a004047887 */ /* 0x000fe20009800000 */
[----:B------:R-:W-:Y:S01]  /*09c0*/  UMOV UR8, 0x1 ;  /* 0x0000000100087882 */ /* 0x000fe20000000000 */
[----:B------:R-:W-:Y:S01]  /*09d0*/  ELECT P0, URZ, PT ;  /* 0x0000000000ff782f */ /* 0x000fe20003800000 */
[----:B------:R-:W-:-:S04]  /*09e0*/  UIADD3 UR8, UPT, UPT, -UR8, 0x100000, URZ ;  /* 0x0010000008087890 */ /* 0x000fc8000fffe1ff */
[----:B------:R-:W-:Y:S02]  /*09f0*/  USHF.L.U32 UR9, UR8, 0xb, URZ ;  /* 0x0000000b08097899 */ /* 0x000fe400080006ff */
[----:B------:R-:W-:Y:S02]  /*0a00*/  USHF.L.U32 UR8, UR8, 0x1, URZ ;  /* 0x0000000108087899 */ /* 0x000fe400080006ff */
[----:B-1----:R-:W-:Y:S02]  /*0a10*/  ULEA UR6, UR6, UR5, 0x18 ;  /* 0x0000000506067291 */ /* 0x002fe4000f8ec0ff */
[----:B------:R-:W-:-:S04]  /*0a20*/  UIADD3 UR4, UPT, UPT, -UR4, 0x100000, URZ ;  /* 0x0010000004047890 */ /* 0x000fc8000fffe1ff */
[----:B------:R-:W-:Y:S02]  /*0a30*/  USHF.L.U32 UR5, UR4, 0xb, URZ ;  /* 0x0000000b04057899 */ /* 0x000fe400080006ff */
[----:B------:R-:W-:Y:S01]  /*0a40*/  USHF.L.U32 UR4, UR4, 0x1, URZ ;  /* 0x0000000104047899 */ /* 0x000fe200080006ff */
[----:B------:R-:W1:Y:S03]  /*0a50*/  FENCE.VIEW.ASYNC.S ;  /* 0x00000000000073c6 */ /* 0x000e660000000000 */
[----:B-1----:R2:W1:Y:S08]  /*0a60*/  SYNCS.EXCH.64 URZ, [UR6+0x90], UR8 ;  /* 0x0000900806ff75b2 */ /* 0x0024700008000100 */
[----:B------:R2:W1:Y:S02]  /*0a70*/  SYNCS.EXCH.64 URZ, [UR6+0x98], UR4 ;  /* 0x0000980406ff75b2 */ /* 0x0004640008000100 */
[----:B--2---:R-:W-:Y:S01]  /*0a80*/  NOP ;  /* 0x0000000000007918 */ /* 0x004fe20000000000 */
.L_x_12:
[----:B------:R-:W2:Y:S01]  /*0a90*/  SHFL.IDX PT, R2, R60, RZ, 0x1f ;  /* 0x00001fff3c027589 */ /* 0x000ea200000e0000 */
[----:B------:R-:W-:Y:S01]  /*0aa0*/  NOP ;  /* 0x0000000000007918 */ /* 0x000fe20000000000 */
[----:B--2---:R-:W-:-:S13]  /*0ab0*/  ISETP.NE.AND P0, PT, R2, 0x5, PT ;  /* 0x000000050200780c */ /* 0x004fda0003f05270 */
[----:B------:R-:W-:Y:S05]  /*0ac0*/  @P0 BRA `(.L_x_13) ;  /* 0x0000000000480947 */ /* 0x000fea0003800000 */
[----:B------:R-:W2:Y:S01]  /*0ad0*/  S2UR UR5, SR_CgaCtaId ;  /* 0x00000000000579c3 */ /* 0x000ea20000008800 */
[----:B-1----:R-:W-:Y:S01]  /*0ae0*/  UMOV UR4, 0x400 ;  /* 0x0000040000047882 */ /* 0x002fe20000000000 */
        /* <DEDUP_REMOVED lines=9> */
[----:B--2---:R-:W-:Y:S01]  /*0b80*/  ULEA UR4, UR5, UR4, 0x18 ;  /* 0x0000000405047291 */ /* 0x004fe2000f8ec0ff */
[----:B------:R-:W1:Y:S11]  /*0b90*/  FENCE.VIEW.ASYNC.S ;  /* 0x00000000000073c6 */ /* 0x000e760000000000 */
[----:B-1----:R2:W1:Y:S01]  /*0ba0*/  SYNCS.EXCH.64 URZ, [UR4+0xa0], UR8 ;  /* 0x0000a00804ff75b2 */ /* 0x0024620008000100 */
[----:B------:R2:W1:Y:S01]  /*0bb0*/  SYNCS.EXCH.64 URZ, [UR4+0xb0], UR6 ;  /* 0x0000b00604ff75b2 */ /* 0x0004620008000100 */
[----:B------:R2:W1:Y:S01]  /*0bc0*/  SYNCS.EXCH.64 URZ, [UR4+0xa8], UR8 ;  /* 0x0000a80804ff75b2 */ /* 0x0004620008000100 */
[----:B------:R2:W1:Y:S02]  /*0bd0*/  SYNCS.EXCH.64 URZ, [UR4+0xb8], UR6 ;  /* 0x0000b80604ff75b2 */ /* 0x0004640008000100 */
[----:B--2---:R-:W-:Y:S01]  /*0be0*/  NOP ;  /* 0x0000000000007918 */ /* 0x004fe20000000000 */
.L_x_13:
[----:B-1----:R-:W1:Y:S01]  /*0bf0*/  LDCU UR4, c[0x0][0x36c] ;  /* 0x00006d80ff0477ac */ /* 0x002e620008000800 */
[----:B------:R-:W-:Y:S01]  /*0c00*/  ISETP.NE.OR P3, PT, R0, 0x2, !P3 ;  /* 0x000000020000780c */ /* 0x000fe20005f65670 */
[----:B------:R-:W-:Y:S01]  /*0c10*/  NOP ;  /* 0x0000000000007918 */ /* 0x000fe20000000000 */
[----:B------:R-:W-:Y:S01]  /*0c20*/  LOP3.LUT R0, R58, 0x1f, RZ, 0xc0, !PT ;  /* 0x0000001f3a007812 */ /* 0x000fe200078ec0ff */
[----:B------:R-:W-:Y:S02]  /*0c30*/  UISETP.NE.AND UP4, UPT, UR18, URZ, UPT ;  /* 0x000000ff1200728c */ /* 0x000fe4000bf85270 */
[----:B-1----:R-:W-:-:S09]  /*0c40*/  UISETP.EQ.U32.AND UP6, UPT, UR4, 0x1, UPT ;  /* 0x000000010400788c */ /* 0x002fd2000bfc2070 */
[----:B------:R-:W-:Y:S05]  /*0c50*/  BRA.U !UP6, `(.L_x_14) ;  /* 0x000000010e087547 */ /* 0x000fea000b800000 */
[----:B---34-:R-:W-:Y:S01]  /*0c60*/  UCGABAR_ARV ;  /* 0x00000000000079c7 */ /* 0x018fe20008000000 */
[----:B------:R-:W-:Y:S05]  /*0c70*/  BRA `(.L_x_15) ;  /* 0x0000000000047947 */ /* 0x000fea0003800000 */
.L_x_14:
[----:B---34-:R-:W-:Y:S01]  /*0c80*/  NOP ;  /* 0x0000000000007918 */ /* 0x018fe20000000000 */
.L_x_15:
[----:B------:R-:W1:Y:S01]  /*0c90*/  S2R R4, SR_CTAID.Y ;  /* 0x0000000000047919 */ /* 0x000e620000002600 */
[----:B------:R-:W2:Y:S01]  /*0ca0*/  S2UR UR50, SR_CTAID.X ;  /* 0x00000000003279c3 */ /* 0x000ea20000002500 */
[----:B------:R-:W-:-:S05]  /*0cb0*/  CS2R.32 R53, SR_CgaSize ;  /* 0x0000000000357805 */ /* 0x000fca0000008a00 */
[----:B------:R-:W-:-:S05]  /*0cc0*/  IMAD R53, R53, -0xa0, RZ ;  /* 0xffffff6035357824 */ /* 0x000fca00078e02ff */
[----:B------:R-:W-:-:S14]  /*0cd0*/  R2UR UR5, R53 ;  /* 0x00000000350572ca */ /* 0x000fdc00000e0000 */
[----:B------:R-:W3:Y:S01]  /*0ce0*/  LDCU UR5, c[0x0][UR5+0x2b0] ;  /* 0x00005600050577ac */ /* 0x000ee20008000800 */
[----:B------:R-:W-:-:S05]  /*0cf0*/  CS2R.32 R53, SR_CgaSize ;  /* 0x0000000000357805 */ /* 0x000fca0000008a00 */
[----:B------:R-:W-:-:S05]  /*0d00*/  IMAD R53, R53, -0xa0, RZ ;  /* 0xffffff6035357824 */ /* 0x000fca00078e02ff */
[----:B------:R-:W-:-:S14]  /*0d10*/  R2UR UR4, R53 ;  /* 0x00000000350472ca */ /* 0x000fdc00000e0000 */
[----:B------:R-:W4:Y:S01]  /*0d20*/  LDCU UR4, c[0x0][UR4+0x2b4] ;  /* 0x00005680040477ac */ /* 0x000f220008000800 */
[----:B------:R-:W-:-:S05]  /*0d30*/  CS2R.32 R2, SR_CgaSize ;  /* 0x0000000000027805 */ /* 0x000fca0000008a00 */
[----:B------:R-:W-:-:S06]  /*0d40*/  IMAD R2, R2, -0xa0, RZ ;  /* 0xffffff6002027824 */ /* 0x000fcc00078e02ff */
[----:B------:R-:W4:Y:S01]  /*0d50*/  LDC R2, c[0x0][R2+0x2a0] ;  /* 0x0000a80002027b82 */ /* 0x000f220000000800 */
[----:B------:R-:W1:Y:S01]  /*0d60*/  LDCU UR19, c[0x0][0xb24] ;  /* 0x00016480ff1377ac */ /* 0x000e620008000800 */
[----:B------:R-:W1:Y:S06]  /*0d70*/  LDCU UR39, c[0x0][0xb24] ;  /* 0x00016480ff2777ac */ /* 0x000e6c0008000800 */
[----:B------:R-:W4:Y:S01]  /*0d80*/  S2UR UR6, SR_CgaCtaId ;  /* 0x00000000000679c3 */ /* 0x000f220000008800 */
[----:B------:R-:W4:Y:S01]  /*0d90*/  LDCU UR23, c[0x0][0xb30] ;  /* 0x00016600ff1777ac */ /* 0x000f220008000800 */
[----:B--2---:R-:W-:-:S02]  /*0da0*/  I2FP.F32.U32 R53, UR50 ;  /* 0x0000003200357c45 */ /* 0x004fc40008201000 */
[----:B------:R-:W-:-:S05]  /*0db0*/  CS2R.32 R3, SR_CgaSize ;  /* 0x0000000000037805 */ /* 0x000fca0000008a00 */
[----:B------:R-:W-:-:S06]  /*0dc0*/  IMAD R3, R3, -0xa0, RZ ;  /* 0xffffff6003037824 */ /* 0x000fcc00078e02ff */
[----:B------:R-:W2:Y:S01]  /*0dd0*/  LDC R3, c[0x0][R3+0x2a4] ;  /* 0x0000a90003037b82 */ /* 0x000ea20000000800 */
[----:B-1----:R-:W-:Y:S01]  /*0de0*/  UISETP.GE.AND UP0, UPT, UR19, 0x1, UPT ;  /* 0x000000011300788c */ /* 0x002fe2000bf06270 */
[----:B---3--:R-:W-:Y:S01]  /*0df0*/  FMUL R53, R53, UR5 ;  /* 0x0000000535357c20 */ /* 0x008fe20008400000 */
[----:B------:R-:W-:-:S05]  /*0e00*/  I2FP.F32.U32 R52, R4 ;  /* 0x0000000400347245 */ /* 0x000fca0000201000 */
[----:B------:R-:W1:Y:S01]  /*0e10*/  S2UR UR51, SR_CTAID.Z ;  /* 0x00000000003379c3 */ /* 0x000e620000002700 */
[----:B------:R-:W3:Y:S01]  /*0e20*/  F2I.U32.TRUNC.NTZ R53, R53 ;  /* 0x0000003500357305 */ /* 0x000ee2000020f000 */
[----:B----4-:R-:W-:Y:S01]  /*0e30*/  FMUL R52, R52, UR4 ;  /* 0x0000000434347c20 */ /* 0x010fe20008400000 */
[----:B------:R-:W-:-:S05]  /*0e40*/  USHF.L.U32 UR63, UR6, 0xa, URZ ;  /* 0x0000000a063f7899 */ /* 0x000fca00080006ff */
[----:B------:R-:W4:Y:S01]  /*0e50*/  S2UR UR21, SR_CTAID.Y ;  /* 0x00000000001579c3 */ /* 0x000f220000002600 */
[----:B------:R-:W-:Y:S01]  /*0e60*/  USHF.L.U32 UR62, UR6, 0x5, URZ ;  /* 0x00000005063e7899 */ /* 0x000fe200080006ff */
[----:B------:R-:W1:Y:S01]  /*0e70*/  F2I.U32.TRUNC.NTZ R52, R52 ;  /* 0x0000003400347305 */ /* 0x000e62000020f000 */
[----:B------:R-:W-:Y:S02]  /*0e80*/  ULOP3.LUT UR63, UR63, 0x400, URZ, 0xc0, !UPT ;  /* 0x000004003f3f7892 */ /* 0x000fe4000f8ec0ff */
[----:B------:R-:W-:Y:S01]  /*0e90*/  ULOP3.LUT UR62, UR62, 0x20, URZ, 0xc0, !UPT ;  /* 0x000000203e3e7892 */ /* 0x000fe2000f8ec0ff */
[----:B---3--:R-:W-:-:S05]  /*0ea0*/  IADD3 R53, PT, PT, -R53, RZ, RZ ;  /* 0x000000ff35357210 */ /* 0x008fca0007ffe1ff */
[----:B------:R-:W-:Y:S01]  /*0eb0*/  IMAD R53, R2, R53, UR50 ;  /* 0x0000003202357e24 */ /* 0x000fe2000f8e0235 */
[----:B------:R-:W-:Y:S02]  /*0ec0*/  PRMT R2, RZ, 0x7610, R2 ;  /* 0x00007610ff027816 */ /* 0x000fe40000000002 */
[----:B-1----:R-:W-:-:S05]  /*0ed0*/  IADD3 R52, PT, PT, -R52, RZ, RZ ;  /* 0x000000ff34347210 */ /* 0x002fca0007ffe1ff */
[----:B--2---:R-:W-:Y:S01]  /*0ee0*/  IMAD R52, R3, R52, R4 ;  /* 0x0000003403347224 */ /* 0x004fe200078e0204 */
[----:B----4-:R-:W-:Y:S06]  /*0ef0*/  BRA.U UP4, `(.L_x_16) ;  /* 0x0000000104207547 */ /* 0x010fec000b800000 */
[C---:B------:R-:W-:Y:S02]  /*0f00*/  ISETP.NE.AND P2, PT, R52.reuse, RZ, PT ;  /* 0x000000ff3400720c */ /* 0x040fe40003f45270 */
[----:B------:R-:W-:Y:S02]  /*0f10*/  ISETP.NE.AND P0, PT, R52, RZ, PT ;  /* 0x000000ff3400720c */ /* 0x000fe40003f05270 */
[C---:B------:R-:W-:Y:S02]  /*0f20*/  ISETP.NE.AND P1, PT, R53.reuse, 0x1, PT ;  /* 0x000000013500780c */ /* 0x040fe40003f25270 */
[----:B------:R-:W-:Y:S02]  /*0f30*/  SEL R2, RZ, 0x2, P2 ;  /* 0x00000002ff027807 */ /* 0x000fe40001000000 */
[----:B------:R-:W-:Y:S02]  /*0f40*/  ISETP.EQ.OR P0, PT, R53, RZ, !P0 ;  /* 0x000000ff3500720c */ /* 0x000fe40004702670 */
[----:B------:R-:W-:-:S02]  /*0f50*/  SEL R2, R2, 0x2, P1 ;  /* 0x0000000202027807 */ /* 0x000fc40000800000 */
[----:B------:R-:W-:-:S05]  /*0f60*/  SEL R3, RZ, 0x1, !P0 ;  /* 0x00000001ff037807 */ /* 0x000fca0004000000 */
[----:B------:R-:W-:Y:S02]  /*0f70*/  IMAD.IADD R2, R3, 0x1, R2 ;  /* 0x0000000103027824 */ /* 0x000fe400078e0202 */
.L_x_16:
[----:B------:R-:W-:Y:S05]  /*0f80*/  BRA.U !UP0, `(.L_x_17) ;  /* 0x0000000108d07547 */ /* 0x000fea000b800000 */
[----:B------:R-:W1:Y:S01]  /*0f90*/  LDCU UR20, c[0x0][0xb0c] ;  /* 0x00016180ff1477ac */ /* 0x000e620008000800 */
[----:B------:R-:W2:Y:S01]  /*0fa0*/  LDCU.128 UR12, c[0x0][0xb10] ;  /* 0x00016200ff0c77ac */ /* 0x000ea20008000c00 */
[----:B------:R-:W3:Y:S01]  /*0fb0*/  LDCU UR6, c[0x0][0x370] ;  /* 0x00006e00ff0677ac */ /* 0x000ee20008000800 */
[----:B------:R-:W4:Y:S01]  /*0fc0*/  LDCU UR7, c[0x0][0x374] ;  /* 0x00006e80ff0777ac */ /* 0x000f220008000800 */
[----:B------:R-:W4:Y:S01]  /*0fd0*/  LDCU UR22, c[0x0][0xb20] ;  /* 0x00016400ff1677ac */ /* 0x000f220008000800 */
[----:B-1----:R-:W-:Y:S02]  /*0fe0*/  UISETP.NE.AND UP0, UPT, UR20, 0x1, UPT ;  /* 0x000000011400788c */ /* 0x002fe4000bf05270 */
[----:B--2---:R-:W-:Y:S01]  /*0ff0*/  UIMAD.WIDE.U32 UR4, UR50, UR12, URZ ;  /* 0x0000000c320472a5 */ /* 0x004fe2000f8e00ff */
[----:B------:R-:W1:Y:S01]  /*1000*/  LDCU.64 UR8, c[0x0][0xb28] ;  /* 0x00016500ff0877ac */ /* 0x000e620008000a00 */
[----:B---3--:R-:W-:Y:S02]  /*1010*/  UIMAD.WIDE.U32 UR10, UR6, UR12, URZ ;  /* 0x0000000c060a72a5 */ /* 0x008fe4000f8e00ff */
[----:B------:R-:W-:-:S02]  /*1020*/  USHF.R.U32.HI UR5, URZ, UR13, UR5 ;  /* 0x0000000dff057299 */ /* 0x000fc40008011605 */
[----:B------:R-:W-:Y:S02]  /*1030*/  UISETP.NE.AND UP2, UPT, UR19, 0x1, UPT ;  /* 0x000000011300788c */ /* 0x000fe4000bf45270 */
[----:B------:R-:W-:Y:S01]  /*1040*/  USEL UR5, UR50, UR5, !UP0 ;  /* 0x0000000532057287 */ /* 0x000fe2000c000000 */
[----:B------:R-:W-:Y:S01]  /*1050*/  UMOV UR10, UR11 ;  /* 0x0000000b000a7c82 */ /* 0x000fe20008000000 */
[----:B------:R-:W-:Y:S02]  /*1060*/  UIMAD.WIDE.U32 UR16, UR21, UR15, URZ ;  /* 0x0000000f151072a5 */ /* 0x000fe4000f8e00ff */
[----:B------:R-:W-:Y:S02]  /*1070*/  @UP0 USHF.R.U32.HI UR6, URZ, UR13, UR10 ;  /* 0x0000000dff060299 */ /* 0x000fe4000801160a */
[----:B------:R-:W-:Y:S02]  /*1080*/  UISETP.NE.AND UP0, UPT, UR14, 0x1, UPT ;  /* 0x000000010e00788c */ /* 0x000fe4000bf05270 */
[----:B----4-:R-:W-:-:S02]  /*1090*/  UIMAD.WIDE.U32 UR10, UR7, UR15, URZ ;  /* 0x0000000f070a72a5 */ /* 0x010fc4000f8e00ff */
[----:B-1----:R-:W-:Y:S01]  /*10a0*/  UIMAD.WIDE.U32 UR12, UR6, UR8, URZ ;  /* 0x00000008060c72a5 */ /* 0x002fe2000f8e00ff */
[----:B------:R-:W-:Y:S02]  /*10b0*/  UMOV UR4, UR17 ;  /* 0x0000001100047c82 */ /* 0x000fe40008000000 */
[----:B------:R-:W-:Y:S02]  /*10c0*/  USHF.R.U32.HI UR4, URZ, UR22, UR4 ;  /* 0x00000016ff047299 */ /* 0x000fe40008011604 */
[----:B------:R-:W-:Y:S02]  /*10d0*/  UMOV UR10, UR11 ;  /* 0x0000000b000a7c82 */ /* 0x000fe40008000000 */
[----:B------:R-:W-:Y:S01]  /*10e0*/  UMOV UR12, UR13 ;  /* 0x0000000d000c7c82 */ /* 0x000fe20008000000 */
[----:B------:R-:W-:Y:S02]  /*10f0*/  @UP0 USHF.R.U32.HI UR7, URZ, UR22, UR10 ;  /* 0x00000016ff070299 */ /* 0x000fe4000801160a */
[----:B------:R-:W-:-:S02]  /*1100*/  USEL UR4, UR21, UR4, !UP0 ;  /* 0x0000000415047287 */ /* 0x000fc4000c000000 */
[----:B------:R-:W-:Y:S02]  /*1110*/  UIMAD.WIDE.U32 UR10, UR7, UR8, URZ ;  /* 0x00000008070a72a5 */ /* 0x000fe4000f8e00ff */
[----:B------:R-:W-:Y:S02]  /*1120*/  @UP2 USHF.R.U32.HI UR6, URZ, UR9, UR12 ;  /* 0x00000009ff062299 */ /* 0x000fe4000801160c */
[----:B------:R-:W-:-:S03]  /*1130*/  UIMAD.WIDE.U32 UR12, UR4, UR8, URZ ;  /* 0x00000008040c72a5 */ /* 0x000fc6000f8e00ff */
[----:B------:R-:W-:Y:S02]  /*1140*/  UMOV UR10, UR11 ;  /* 0x0000000b000a7c82 */ /* 0x000fe40008000000 */
[----:B------:R-:W-:Y:S02]  /*1150*/  @UP2 USHF.R.U32.HI UR7, URZ, UR9, UR10 ;  /* 0x00000009ff072299 */ /* 0x000fe4000801160a */
[----:B------:R-:W-:Y:S02]  /*1160*/  UIMAD UR10, UR6, UR19, URZ ;  /* 0x00000013060a72a4 */ /* 0x000fe4000f8e02ff */
[----:B------:R-:W-:-:S04]  /*1170*/  UIMAD UR7, UR7, UR19, URZ ;  /* 0x00000013070772a4 */ /* 0x000fc8000f8e02ff */
[----:B------:R-:W-:-:S03]  /*1180*/  UISETP.GE.AND UP0, UPT, UR4, UR7, UPT ;  /* 0x000000070400728c */ /* 0x000fc6000bf06270 */
[----:B------:R-:W-:Y:S01]  /*1190*/  UMOV UR7, UR13 ;  /* 0x0000000d00077c82 */ /* 0x000fe20008000000 */
[----:B------:R-:W-:Y:S02]  /*11a0*/  UISETP.GE.OR UP0, UPT, UR5, UR10, UP0 ;  /* 0x0000000a0500728c */ /* 0x000fe40008706670 */
[----:B------:R-:W-:Y:S02]  /*11b0*/  UIMAD.WIDE.U32 UR10, UR5, UR8, URZ ;  /* 0x00000008050a72a5 */ /* 0x000fe4000f8e00ff */
[----:B------:R-:W-:Y:S02]  /*11c0*/  USHF.R.U32.HI UR7, URZ, UR9, UR7 ;  /* 0x00000009ff077299 */ /* 0x000fe40008011607 */
[----:B------:R-:W-:Y:S02]  /*11d0*/  UIADD3 UR10, UPT, UPT, -UR4, URZ, URZ ;  /* 0x000000ff040a7290 */ /* 0x000fe4000fffe1ff */
[----:B------:R-:W-:Y:S02]  /*11e0*/  USEL UR7, UR4, UR7, !UP2 ;  /* 0x0000000704077287 */ /* 0x000fe4000d000000 */
[----:B------:R-:W-:Y:S01]  /*11f0*/  UIMAD UR10, UR14, UR10, UR21 ;  /* 0x0000000a0e0a72a4 */ /* 0x000fe2000f8e0215 */
[----:B------:R-:W-:Y:S01]  /*1200*/  @!UP0 UMOV UR8, UR11 ;  /* 0x0000000b00088c82 */ /* 0x000fe20008000000 */
[----:B------:R-:W-:-:S02]  /*1210*/  UIADD3 UR11, UPT, UPT, -UR5, URZ, URZ ;  /* 0x000000ff050b7290 */ /* 0x000fc4000fffe1ff */
[----:B------:R-:W-:Y:S02]  /*1220*/  @!UP0 USHF.R.U32.HI UR8, URZ, UR9, UR8 ;  /* 0x00000009ff088299 */ /* 0x000fe40008011608 */
[----:B------:R-:W-:Y:S02]  /*1230*/  UIADD3 UR9, UPT, UPT, -UR7, URZ, URZ ;  /* 0x000000ff07097290 */ /* 0x000fe4000fffe1ff */
[----:B------:R-:W-:Y:S02]  /*1240*/  @!UP0 USEL UR8, UR5, UR8, !UP2 ;  /* 0x0000000805088287 */ /* 0x000fe4000d000000 */
[----:B------:R-:W-:Y:S02]  /*1250*/  UIMAD UR9, UR19, UR9, UR4 ;  /* 0x00000009130972a4 */ /* 0x000fe4000f8e0204 */
[----:B------:R-:W-:Y:S02]  /*1260*/  @!UP0 UIADD3 UR7, UPT, UPT, UR7, -UR8, URZ ;  /* 0x8000000807078290 */ /* 0x000fe4000fffe0ff */
[----:B------:R-:W-:-:S02]  /*1270*/  @!UP0 UIMAD UR6, UR9, UR6, UR8 ;  /* 0x00000006090682a4 */ /* 0x000fc4000f8e0208 */
[----:B------:R-:W-:Y:S02]  /*1280*/  @!UP0 UIMAD UR4, UR7, UR19, UR5 ;  /* 0x00000013070482a4 */ /* 0x000fe4000f8e0205 */
[----:B------:R-:W-:Y:S02]  /*1290*/  UIMAD UR50, UR20, UR11, UR50 ;  /* 0x0000000b143272a4 */ /* 0x000fe4000f8e0232 */
[----:B------:R-:W-:Y:S01]  /*12a0*/  UIMAD UR21, UR4, UR14, UR10 ;  /* 0x0000000e041572a4 */ /* 0x000fe2000f8e020a */
[----:B------:R-:W-:Y:S02]  /*12b0*/  @!UP0 UMOV UR5, UR6 ;  /* 0x0000000600058c82 */ /* 0x000fe40008000000 */
[----:B------:R-:W-:-:S12]  /*12c0*/  UIMAD UR50, UR5, UR20, UR50 ;  /* 0x00000014053272a4 */ /* 0x000fd8000f8e0232 */
.L_x_17:
[----:B------:R-:W-:-:S09]  /*12d0*/  UISETP.NE.AND UP0, UPT, UR23, 0x1, UPT ;  /* 0x000000011700788c */ /* 0x000fd2000bf05270 */
[----:B------:R-:W-:Y:S05]  /*12e0*/  BRA.U UP0, `(.L_x_18) ;  /* 0x0000000100407547 */ /* 0x000fea000b800000 */
[----:B------:R-:W1:Y:S01]  /*12f0*/  LDCU.128 UR8, c[0x0][0xb10] ;  /* 0x00016200ff0877ac */ /* 0x000e620008000c00 */
[----:B------:R-:W2:Y:S01]  /*1300*/  LDCU UR12, c[0x0][0xb0c] ;  /* 0x00016180ff0c77ac */ /* 0x000ea20008000800 */
[----:B------:R-:W3:Y:S01]  /*1310*/  LDCU UR13, c[0x0][0xb20] ;  /* 0x00016400ff0d77ac */ /* 0x000ee20008000800 */
[----:B-1----:R-:W-:Y:S02]  /*1320*/  UIMAD.WIDE.U32 UR4, UR50, UR8, URZ ;  /* 0x00000008320472a5 */ /* 0x002fe4000f8e00ff */
[----:B------:R-:W-:Y:S02]  /*1330*/  UIMAD.WIDE.U32 UR6, UR21, UR11, URZ ;  /* 0x0000000b150672a5 */ /* 0x000fe4000f8e00ff */
[----:B--2---:R-:W-:Y:S02]  /*1340*/  UISETP.NE.AND UP0, UPT, UR12, 0x1, UPT ;  /* 0x000000010c00788c */ /* 0x004fe4000bf05270 */
[----:B------:R-:W-:-:S03]  /*1350*/  USHF.R.U32.HI UR5, URZ, UR9, UR5 ;  /* 0x00000009ff057299 */ /* 0x000fc60008011605 */
[----:B------:R-:W-:Y:S01]  /*1360*/  UMOV UR4, UR7 ;  /* 0x0000000700047c82 */ /* 0x000fe20008000000 */
[----:B------:R-:W-:Y:S02]  /*1370*/  USEL UR5, UR50, UR5, !UP0 ;  /* 0x0000000532057287 */ /* 0x000fe4000c000000 */
[----:B------:R-:W-:Y:S02]  /*1380*/  UISETP.NE.AND UP0, UPT, UR10, 0x1, UPT ;  /* 0x000000010a00788c */ /* 0x000fe4000bf05270 */
[----:B---3--:R-:W-:-:S04]  /*1390*/  USHF.R.U32.HI UR4, URZ, UR13, UR4 ;  /* 0x0000000dff047299 */ /* 0x008fc80008011604 */
[----:B------:R-:W-:-:S04]  /*13a0*/  USEL UR4, UR21, UR4, !UP0 ;  /* 0x0000000415047287 */ /* 0x000fc8000c000000 */
[----:B------:R-:W-:Y:S02]  /*13b0*/  UIADD3 UR6, UPT, UPT, UR5, -UR4, URZ ;  /* 0x8000000405067290 */ /* 0x000fe4000fffe0ff */
[----:B------:R-:W-:Y:S02]  /*13c0*/  UIADD3 UR4, UPT, UPT, -UR5, UR4, URZ ;  /* 0x0000000405047290 */ /* 0x000fe4000fffe1ff */
[----:B------:R-:W-:Y:S02]  /*13d0*/  UIMAD UR21, UR6, UR10, UR21 ;  /* 0x0000000a061572a4 */ /* 0x000fe4000f8e0215 */
[----:B------:R-:W-:-:S12]  /*13e0*/  UIMAD UR50, UR4, UR12, UR50 ;  /* 0x0000000c043272a4 */ /* 0x000fd8000f8e0232 */
.L_x_18:
[----:B------:R-:W-:Y:S01]  /*13f0*/  UISETP.NE.AND UP0, UPT, UR18, 0x2, UPT ;  /* 0x000000021200788c */ /* 0x000fe2000bf05270 */
[----:B------:R-:W-:Y:S09]  /*1400*/  BRA.U !UP6, `(.L_x_19) ;  /* 0x000000010e0c7547 */ /* 0x000ff2000b800000 */
[----:B------:R-:W-:Y:S01]  /*1410*/  UCGABAR_WAIT ;  /* 0x0000000000007dc7 */ /* 0x000fe20008000000 */
[----:B------:R-:W-:Y:S01]  /*1420*/  CCTL.IVALL ;  /* 0x00000000ff00798f */ /* 0x000fe20002000000 */
[----:B------:R-:W-:Y:S05]  /*1430*/  BRA `(.L_x_20) ;  /* 0x0000000000047947 */ /* 0x000fea0003800000 */
.L_x_19:
[----:B------:R-:W-:Y:S06]  /*1440*/  BAR.SYNC.DEFER_BLOCKING 0x0 ;  /* 0x0000000000007b1d */ /* 0x000fec0000010000 */
.L_x_20:
[----:B------:R-:W-:Y:S05]  /*1450*/  BRA.U UP0, `(.L_x_21) ;  /* 0x0000003900907547 */ /* 0x000fea000b800000 */
[----:B------:R-:W1:Y:S01]  /*1460*/  LDCU UR5, c[0x0][0x388] ;  /* 0x00007100ff0577ac */ /* 0x000e620008000800 */
[----:B------:R-:W-:Y:S01]  /*1470*/  PLOP3.LUT P1, PT, PT, PT, UP3, 0x80, 0x8 ;  /* 0x000000000008781c */ /* 0x000fe20003f2f038 */
[----:B------:R-:W-:Y:S01]  /*1480*/  HFMA2 R3, -RZ, RZ, 0, 5.9604644775390625e-08 ;  /* 0x00000001ff037431 */ /* 0x000fe200000001ff */
[----:B------:R-:W-:Y:S01]  /*1490*/  ISETP.EQ.OR P2, PT, R0, RZ, P3 ;  /* 0x000000ff0000720c */ /* 0x000fe20001f42670 */
[----:B------:R-:W2:Y:S01]  /*14a0*/  LDCU UR6, c[0x0][0x38c] ;  /* 0x00007180ff0677ac */ /* 0x000ea20008000800 */
[----:B------:R-:W-:Y:S02]  /*14b0*/  PLOP3.LUT P1, PT, P1, PT, PT, 0x8, 0x80 ;  /* 0x000000000080781c */ /* 0x000fe40000f2e170 */
[----:B------:R-:W-:Y:S01]  /*14c0*/  MOV R2, RZ ;  /* 0x000000ff00027202 */ /* 0x000fe20000000f00 */
[----:B------:R-:W3:Y:S01]  /*14d0*/  LDCU UR7, c[0x0][0x390] ;  /* 0x00007200ff0777ac */ /* 0x000ee20008000800 */
[----:B------:R-:W-:Y:S02]  /*14e0*/  UISETP.NE.AND UP1, UPT, UR18, URZ, UPT ;  /* 0x000000ff1200728c */ /* 0x000fe4000bf25270 */
[----:B------:R-:W-:Y:S01]  /*14f0*/  USEL UR55, URZ, 0x1, UP5 ;  /* 0x00000001ff377887 */ /* 0x000fe2000a800000 */
[----:B------:R-:W-:Y:S01]  /*1500*/  UMOV UR47, URZ ;  /* 0x000000ff002f7c82 */ /* 0x000fe20008000000 */
[----:B------:R-:W-:Y:S01]  /*1510*/  UMOV UR46, URZ ;  /* 0x000000ff002e7c82 */ /* 0x000fe20008000000 */
[----:B-1----:R-:W-:-:S02]  /*1520*/  UIADD3 UR5, UPT, UPT, UR5, 0x3f, URZ ;  /* 0x0000003f05057890 */ /* 0x002fc4000fffe0ff */
[----:B------:R-:W-:Y:S02]  /*1530*/  USEL UR55, UR55, 0x2, UP1 ;  /* 0x0000000237377887 */ /* 0x000fe40008800000 */
[----:B------:R-:W-:Y:S01]  /*1540*/  USHF.R.S32.HI UR4, URZ, 0x1f, UR5 ;  /* 0x0000001fff047899 */ /* 0x000fe20008011405 */
[----:B------:R-:W-:-:S03]  /*1550*/  UMOV UR70, URZ ;  /* 0x000000ff00467c82 */ /* 0x000fc60008000000 */
[----:B------:R-:W-:-:S04]  /*1560*/  ULEA.HI UR4, UR4, UR5, URZ, 0x6 ;  /* 0x0000000504047291 */ /* 0x000fc8000f8f30ff */
[----:B------:R-:W-:-:S04]  /*1570*/  USHF.R.S32.HI UR4, URZ, 0x6, UR4 ;  /* 0x00000006ff047899 */ /* 0x000fc80008011404 */
[----:B--2---:R-:W-:-:S04]  /*1580*/  UIMAD UR4, UR4, UR6, URZ ;  /* 0x00000006040472a4 */ /* 0x004fc8000f8e02ff */
[----:B---3--:R-:W-:-:S04]  /*1590*/  UIMAD UR6, UR4, UR7, URZ ;  /* 0x00000007040672a4 */ /* 0x008fc8000f8e02ff */
[----:B------:R-:W-:Y:S02]  /*15a0*/  UISETP.NE.AND UP2, UPT, UR6, URZ, UPT ;  /* 0x000000ff0600728c */ /* 0x000fe4000bf45270 */
[----:B------:R-:W-:Y:S01]  /*15b0*/  UISETP.LT.U32.AND UP0, UPT, UR6, 0x4, UPT ;  /* 0x000000040600788c */ /* 0x000fe2000bf01070 */
[----:B------:R-:W-:Y:S01]  /*15c0*/  IMAD.U32 R25, RZ, RZ, UR6 ;  /* 0x00000006ff197e24 */ /* 0x000fe2000f8e00ff */
[----:B------:R-:W1:Y:S01]  /*15d0*/  LDCU UR4, c[0x0][0x370] ;  /* 0x00006e00ff0477ac */ /* 0x000e620008000800 */
[----:B------:R-:W2:Y:S01]  /*15e0*/  LDCU UR7, c[0x0][0x374] ;  /* 0x00006e80ff0777ac */ /* 0x000ea20008000800 */
[----:B-1----:R-:W-:Y:S01]  /*15f0*/  IMAD.U32 R20, RZ, RZ, UR4 ;  /* 0x00000004ff147e24 */ /* 0x002fe2000f8e00ff */
[----:B------:R-:W-:Y:S01]  /*1600*/  USEL UR4, UR6, 0x4, UP0 ;  /* 0x0000000406047887 */ /* 0x000fe20008000000 */
[----:B--2---:R-:W-:-:S03]  /*1610*/  MOV R19, UR7 ;  /* 0x0000000700137c02 */ /* 0x004fc60008000f00 */
[----:B------:R-:W-:Y:S02]  /*1620*/  UIADD3 UR5, UPT, UPT, UR4, -0x1, URZ ;  /* 0xffffffff04057890 */ /* 0x000fe4000fffe0ff */
[----:B------:R-:W-:Y:S02]  /*1630*/  @!UP2 UIADD3 UR5, UPT, UPT, UR4, URZ, URZ ;  /* 0x000000ff0405a290 */ /* 0x000fe4000fffe0ff */
[----:B------:R-:W-:Y:S02]  /*1640*/  UIADD3 UR6, UPT, UPT, UR6, -UR4, URZ ;  /* 0x8000000406067290 */ /* 0x000fe4000fffe0ff */
[----:B------:R-:W-:-:S04]  /*1650*/  UIADD3 UR4, UPT, UPT, UR5, 0x1, URZ ;  /* 0x0000000105047890 */ /* 0x000fc8000fffe0ff */
[----:B-----5:R-:W-:Y:S02]  /*1660*/  IMAD.U32 R24, RZ, RZ, UR6 ;  /* 0x00000006ff187e24 */ /* 0x020fe4000f8e00ff */
[----:B------:R-:W-:-:S07]  /*1670*/  IMAD.U32 R18, RZ, RZ, UR4 ;  /* 0x00000004ff127e24 */ /* 0x000fce000f8e00ff */
.L_x_39:
[----:B------:R-:W1:Y:S01]  /*1680*/  S2UR UR38, SR_CgaCtaId ;  /* 0x00000000002679c3 */ /* 0x000e620000008800 */
[----:B------:R-:W-:Y:S01]  /*1690*/  UMOV UR4, 0x400 ;  /* 0x0000040000047882 */ /* 0x000fe20000000000 */
[----:B------:R-:W-:Y:S01]  /*16a0*/  R2UR UR5, R25 ;  /* 0x00000000190572ca */ /* 0x000fe200000e0000 */
[----:B------:R-:W-:Y:S01]  /*16b0*/  USHF.L.U32 UR54, UR50, 0x6, URZ ;  /* 0x0000000632367899 */ /* 0x000fe200080006ff */
[----:B------:R-:W-:Y:S01]  /*16c0*/  SHF.L.U32 R0, R3, 0x1f, RZ ;  /* 0x0000001f03007819 */ /* 0x000fe200000006ff */
[----:B------:R-:W-:-:S10]  /*16d0*/  UMOV UR31, URZ ;  /* 0x000000ff001f7c82 */ /* 0x000fd40008000000 */
[----:B------:R-:W-:-:S03]  /*16e0*/  UISETP.NE.AND UP0, UPT, UR5, URZ, UPT ;  /* 0x000000ff0500728c */ /* 0x000fc6000bf05270 */
[----:B------:R-:W-:Y:S01]  /*16f0*/  UMOV UR5, URZ ;  /* 0x000000ff00057c82 */ /* 0x000fe20008000000 */
[----:B-1----:R-:W-:-:S04]  /*1700*/  ULEA UR38, UR38, UR4, 0x18 ;  /* 0x0000000426267291 */ /* 0x002fc8000f8ec0ff */
[----:B------:R-:W-:-:S09]  /*1710*/  ULEA UR4, UR47, UR38, 0x3 ;  /* 0x000000262f047291 */ /* 0x000fd2000f8e18ff */
[----:B------:R1:W2:Y:S01]  /*1720*/  SYNCS.PHASECHK.TRANS64.TRYWAIT P0, [UR4+0x20], R0 ;  /* 0x00002000ff0075a7 */ /* 0x0002a20008001104 */
[----:B------:R-:W-:-:S06]  /*1730*/  USHF.L.U32 UR4, UR21, 0x7, URZ ;  /* 0x0000000715047899 */ /* 0x000fcc00080006ff */
[----:B------:R-:W-:Y:S01]  /*1740*/  IMAD.U32 R17, RZ, RZ, UR4 ;  /* 0x00000004ff117e24 */ /* 0x000fe2000f8e00ff */
[----:B------:R-:W-:Y:S02]  /*1750*/  UMOV UR4, URZ ;  /* 0x000000ff00047c82 */ /* 0x000fe40008000000 */
[----:B------:R-:W-:Y:S01]  /*1760*/  MOV R23, UR4 ;  /* 0x0000000400177c02 */ /* 0x000fe20008000f00 */
[----:B-1----:R-:W-:Y:S01]  /*1770*/  IMAD.U32 R0, RZ, RZ, UR5 ;  /* 0x00000005ff007e24 */ /* 0x002fe2000f8e00ff */
[----:B------:R-:W-:Y:S06]  /*1780*/  BRA.U !UP0, `(.L_x_22) ;  /* 0x0000001508c87547 */ /* 0x000fec000b800000 */
[----:B------:R-:W1:Y:S01]  /*1790*/  LDCU.128 UR8, c[0x0][0x480] ;  /* 0x00009000ff0877ac */ /* 0x000e620008000c00 */
[----:B------:R-:W-:Y:S02]  /*17a0*/  R2UR UR49, R18 ;  /* 0x00000000123172ca */ /* 0x000fe400000e0000 */
[----:B------:R-:W-:Y:S01]  /*17b0*/  R2UR UR48, R17 ;  /* 0x00000000113072ca */ /* 0x000fe200000e0000 */
[----:B------:R-:W-:Y:S02]  /*17c0*/  UIADD3 UR43, UPT, UPT, UR54, 0x8, URZ ;  /* 0x00000008362b7890 */ /* 0x000fe4000fffe0ff */
[----:B------:R-:W-:Y:S02]  /*17d0*/  UIADD3 UR42, UPT, UPT, UR54, 0x10, URZ ;  /* 0x00000010362a7890 */ /* 0x000fe4000fffe0ff */
[----:B------:R-:W-:Y:S02]  /*17e0*/  UIADD3 UR41, UPT, UPT, UR54, 0x18, URZ ;  /* 0x0000001836297890 */ /* 0x000fe4000fffe0ff */
[----:B------:R-:W-:-:S02]  /*17f0*/  UIADD3 UR40, UPT, UPT, UR54, 0x20, URZ ;  /* 0x0000002036287890 */ /* 0x000fc4000fffe0ff */
[----:B------:R-:W-:Y:S02]  /*1800*/  UIADD3 UR37, UPT, UPT, UR54, 0x28, URZ ;  /* 0x0000002836257890 */ /* 0x000fe4000fffe0ff */
[----:B------:R-:W-:Y:S02]  /*1810*/  UIADD3 UR36, UPT, UPT, UR54, 0x30, URZ ;  /* 0x0000003036247890 */ /* 0x000fe4000fffe0ff */
[----:B------:R-:W-:Y:S02]  /*1820*/  UIADD3 UR44, UPT, UPT, UR54, 0x38, URZ ;  /* 0x00000038362c7890 */ /* 0x000fe4000fffe0ff */
[----:B-1----:R-:W-:Y:S02]  /*1830*/  UIMAD.WIDE.U32 UR6, UR43, UR9, URZ ;  /* 0x000000092b0672a5 */ /* 0x002fe4000f8e00ff */
[----:B------:R-:W-:Y:S02]  /*1840*/  UIMAD.WIDE.U32 UR12, UR42, UR9, URZ ;  /* 0x000000092a0c72a5 */ /* 0x000fe4000f8e00ff */
[----:B------:R-:W-:-:S02]  /*1850*/  UIMAD.WIDE.U32 UR14, UR41, UR9, URZ ;  /* 0x00000009290e72a5 */ /* 0x000fc4000f8e00ff */
[----:B------:R-:W-:Y:S01]  /*1860*/  UIMAD.WIDE.U32 UR16, UR40, UR9, URZ ;  /* 0x00000009281072a5 */ /* 0x000fe2000f8e00ff */
[----:B------:R-:W-:Y:S01]  /*1870*/  UMOV UR6, UR7 ;  /* 0x0000000700067c82 */ /* 0x000fe20008000000 */
[----:B------:R-:W-:Y:S02]  /*1880*/  UIMAD.WIDE.U32 UR18, UR37, UR9, URZ ;  /* 0x00000009251272a5 */ /* 0x000fe4000f8e00ff */
[----:B------:R-:W-:Y:S02]  /*1890*/  USHF.R.U32.HI UR26, URZ, UR10, UR6 ;  /* 0x0000000aff1a7299 */ /* 0x000fe40008011606 */
[----:B------:R-:W-:Y:S01]  /*18a0*/  UIMAD.WIDE.U32 UR22, UR54, UR9, URZ ;  /* 0x00000009361672a5 */ /* 0x000fe2000f8e00ff */
[----:B------:R-:W-:Y:S01]  /*18b0*/  UMOV UR6, UR13 ;  /* 0x0000000d00067c82 */ /* 0x000fe20008000000 */
[----:B------:R-:W-:Y:S02]  /*18c0*/  UIMAD.WIDE.U32 UR20, UR36, UR9, URZ ;  /* 0x00000009241472a5 */ /* 0x000fe4000f8e00ff */
[----:B------:R-:W-:-:S02]  /*18d0*/  USHF.R.U32.HI UR12, URZ, UR10, UR6 ;  /* 0x0000000aff0c7299 */ /* 0x000fc40008011606 */
[----:B------:R-:W-:Y:S01]  /*18e0*/  UIMAD.WIDE.U32 UR24, UR44, UR9, URZ ;  /* 0x000000092c1872a5 */ /* 0x000fe2000f8e00ff */
[----:B------:R-:W-:Y:S01]  /*18f0*/  UMOV UR6, UR15 ;  /* 0x0000000f00067c82 */ /* 0x000fe20008000000 */
[----:B------:R-:W1:Y:S01]  /*1900*/  LDCU.64 UR4, c[0x0][0x490] ;  /* 0x00009200ff0477ac */ /* 0x000e620008000a00 */
[----:B------:R-:W-:Y:S02]  /*1910*/  USHF.R.U32.HI UR9, URZ, UR10, UR6 ;  /* 0x0000000aff097299 */ /* 0x000fe40008011606 */
[----:B------:R-:W-:Y:S01]  /*1920*/  UISETP.NE.AND UP0, UPT, UR8, 0x1, UPT ;  /* 0x000000010800788c */ /* 0x000fe2000bf05270 */
[----:B------:R-:W-:Y:S01]  /*1930*/  UMOV UR6, UR17 ;  /* 0x0000001100067c82 */ /* 0x000fe20008000000 */
[----:B------:R-:W-:Y:S02]  /*1940*/  UIADD3 UR70, UPT, UPT, UR49, UR46, URZ ;  /* 0x0000002e31467290 */ /* 0x000fe4000fffe0ff */
[----:B------:R-:W-:Y:S02]  /*1950*/  USHF.R.U32.HI UR15, URZ, UR10, UR6 ;  /* 0x0000000aff0f7299 */ /* 0x000fe40008011606 */
[----:B------:R-:W-:Y:S01]  /*1960*/  USEL UR18, UR43, UR26, !UP0 ;  /* 0x0000001a2b127287 */ /* 0x000fe2000c000000 */
[----:B------:R-:W-:Y:S01]  /*1970*/  UMOV UR6, UR19 ;  /* 0x0000001300067c82 */ /* 0x000fe20008000000 */
[----:B------:R-:W-:-:S02]  /*1980*/  USEL UR16, UR41, UR9, !UP0 ;  /* 0x0000000929107287 */ /* 0x000fc4000c000000 */
[----:B------:R-:W-:Y:S02]  /*1990*/  USHF.R.U32.HI UR14, URZ, UR10, UR6 ;  /* 0x0000000aff0e7299 */ /* 0x000fe40008011606 */
[----:B------:R-:W-:Y:S01]  /*19a0*/  USEL UR17, UR42, UR12, !UP0 ;  /* 0x0000000c2a117287 */ /* 0x000fe2000c000000 */
[----:B------:R-:W-:Y:S01]  /*19b0*/  UMOV UR6, UR21 ;  /* 0x0000001500067c82 */ /* 0x000fe20008000000 */
[----:B------:R-:W-:Y:S02]  /*19c0*/  USEL UR15, UR40, UR15, !UP0 ;  /* 0x0000000f280f7287 */ /* 0x000fe4000c000000 */
[----:B------:R-:W-:Y:S02]  /*19d0*/  USHF.R.U32.HI UR7, URZ, UR10, UR6 ;  /* 0x0000000aff077299 */ /* 0x000fe40008011606 */
[----:B------:R-:W-:Y:S01]  /*19e0*/  USEL UR14, UR37, UR14, !UP0 ;  /* 0x0000000e250e7287 */ /* 0x000fe2000c000000 */
[----:B------:R-:W-:Y:S01]  /*19f0*/  UMOV UR6, UR23 ;  /* 0x0000001700067c82 */ /* 0x000fe20008000000 */
[----:B-1----:R-:W-:-:S02]  /*1a00*/  UIMAD.WIDE.U32 UR20, UR17, UR4, URZ ;  /* 0x00000004111472a5 */ /* 0x002fc4000f8e00ff */
[----:B------:R-:W-:Y:S02]  /*1a10*/  USHF.R.U32.HI UR19, URZ, UR10, UR6 ;  /* 0x0000000aff137299 */ /* 0x000fe40008011606 */
[----:B------:R-:W-:Y:S01]  /*1a20*/  UIMAD.WIDE.U32 UR22, UR16, UR4, URZ ;  /* 0x00000004101672a5 */ /* 0x000fe2000f8e00ff */
[----:B------:R-:W-:Y:S01]  /*1a30*/  UMOV UR6, UR25 ;  /* 0x0000001900067c82 */ /* 0x000fe20008000000 */
[----:B------:R-:W-:Y:S02]  /*1a40*/  USEL UR19, UR54, UR19, !UP0 ;  /* 0x0000001336137287 */ /* 0x000fe4000c000000 */
[----:B------:R-:W-:Y:S02]  /*1a50*/  USHF.R.U32.HI UR6, URZ, UR10, UR6 ;  /* 0x0000000aff067299 */ /* 0x000fe40008011606 */
[----:B------:R-:W-:Y:S02]  /*1a60*/  USEL UR10, UR36, UR7, !UP0 ;  /* 0x00000007240a7287 */ /* 0x000fe4000c000000 */
[----:B------:R-:W-:-:S02]  /*1a70*/  USEL UR9, UR44, UR6, !UP0 ;  /* 0x000000062c097287 */ /* 0x000fc4000c000000 */
[----:B------:R-:W-:Y:S02]  /*1a80*/  UIMAD.WIDE.U32 UR6, UR18, UR4, URZ ;  /* 0x00000004120672a5 */ /* 0x000fe4000f8e00ff */
[----:B------:R-:W-:Y:S02]  /*1a90*/  UIMAD.WIDE.U32 UR12, UR19, UR4, URZ ;  /* 0x00000004130c72a5 */ /* 0x000fe4000f8e00ff */
[----:B------:R-:W-:Y:S02]  /*1aa0*/  UIMAD.WIDE.U32 UR24, UR15, UR4, URZ ;  /* 0x000000040f1872a5 */ /* 0x000fe4000f8e00ff */
[----:B------:R-:W-:Y:S02]  /*1ab0*/  UIMAD.WIDE.U32 UR26, UR14, UR4, URZ ;  /* 0x000000040e1a72a5 */ /* 0x000fe4000f8e00ff */
[----:B------:R-:W-:Y:S02]  /*1ac0*/  UIMAD.WIDE.U32 UR30, UR10, UR4, URZ ;  /* 0x000000040a1e72a5 */ /* 0x000fe4000f8e00ff */
[----:B------:R-:W-:Y:S01]  /*1ad0*/  UIMAD.WIDE.U32 UR28, UR9, UR4, URZ ;  /* 0x00000004091c72a5 */ /* 0x000fe2000f8e00ff */
[----:B------:R-:W-:-:S02]  /*1ae0*/  UMOV UR12, UR13 ;  /* 0x0000000d000c7c82 */ /* 0x000fc40008000000 */
[----:B------:R-:W-:Y:S01]  /*1af0*/  UMOV UR4, UR7 ;  /* 0x0000000700047c82 */ /* 0x000fe20008000000 */
[----:B------:R-:W-:Y:S02]  /*1b00*/  USHF.R.U32.HI UR35, URZ, UR5, UR12 ;  /* 0x00000005ff237299 */ /* 0x000fe4000801160c */
[----:B------:R-:W-:Y:S01]  /*1b10*/  USHF.R.U32.HI UR34, URZ, UR5, UR4 ;  /* 0x00000005ff227299 */ /* 0x000fe20008011604 */
[----:B------:R-:W1:Y:S02]  /*1b20*/  LDCU.64 UR12, c[0x0][0x4b0] ;  /* 0x00009600ff0c77ac */ /* 0x000e640008000a00 */
[----:B------:R-:W-:Y:S01]  /*1b30*/  UMOV UR4, UR21 ;  /* 0x0000001500047c82 */ /* 0x000fe20008000000 */
[----:B------:R-:W1:Y:S01]  /*1b40*/  LDCU.64 UR6, c[0x0][0x4d0] ;  /* 0x00009a00ff0677ac */ /* 0x000e620008000a00 */
[----:B------:R-:W-:Y:S02]  /*1b50*/  USHF.R.U32.HI UR33, URZ, UR5, UR4 ;  /* 0x00000005ff217299 */ /* 0x000fe40008011604 */
[----:B------:R-:W-:Y:S01]  /*1b60*/  UISETP.NE.AND UP0, UPT, UR11, 0x1, UPT ;  /* 0x000000010b00788c */ /* 0x000fe2000bf05270 */
[----:B------:R-:W-:Y:S01]  /*1b70*/  UMOV UR4, UR23 ;  /* 0x0000001700047c82 */ /* 0x000fe20008000000 */
[----:B------:R-:W-:-:S02]  /*1b80*/  UIADD3 UR24, UPT, UPT, -UR18, URZ, URZ ;  /* 0x000000ff12187290 */ /* 0x000fc4000fffe1ff */
[----:B------:R-:W-:Y:S02]  /*1b90*/  USHF.R.U32.HI UR32, URZ, UR5, UR4 ;  /* 0x00000005ff207299 */ /* 0x000fe40008011604 */
[----:B------:R-:W-:Y:S01]  /*1ba0*/  USEL UR53, UR19, UR35, !UP0 ;  /* 0x0000002313357287 */ /* 0x000fe2000c000000 */
[----:B------:R-:W-:Y:S01]  /*1bb0*/  UMOV UR4, UR25 ;  /* 0x0000001900047c82 */ /* 0x000fe20008000000 */
[----:B------:R-:W-:Y:S02]  /*1bc0*/  UIADD3 UR25, UPT, UPT, -UR19, URZ, URZ ;  /* 0x000000ff13197290 */ /* 0x000fe4000fffe1ff */
[----:B------:R-:W-:Y:S02]  /*1bd0*/  USHF.R.U32.HI UR77, URZ, UR5, UR4 ;  /* 0x00000005ff4d7299 */ /* 0x000fe40008011604 */
[----:B------:R-:W-:Y:S01]  /*1be0*/  IMAD.U32 R16, RZ, RZ, UR53 ;  /* 0x00000035ff107e24 */ /* 0x000fe2000f8e00ff */
[----:B------:R-:W-:Y:S01]  /*1bf0*/  UIMAD UR25, UR8, UR25, UR54 ;  /* 0x00000019081972a4 */ /* 0x000fe2000f8e0236 */
[----:B------:R-:W-:Y:S01]  /*1c00*/  UMOV UR4, UR27 ;  /* 0x0000001b00047c82 */ /* 0x000fe20008000000 */
[----:B------:R-:W-:-:S02]  /*1c10*/  UIMAD UR27, UR8, UR24, UR43 ;  /* 0x00000018081b72a4 */ /* 0x000fc4000f8e022b */
[----:B------:R-:W-:Y:S02]  /*1c20*/  USHF.R.U32.HI UR69, URZ, UR5, UR4 ;  /* 0x00000005ff457299 */ /* 0x000fe40008011604 */
[----:B------:R-:W-:Y:S01]  /*1c30*/  UIADD3 UR23, UPT, UPT, -UR17, URZ, URZ ;  /* 0x000000ff11177290 */ /* 0x000fe2000fffe1ff */
[----:B------:R-:W-:Y:S01]  /*1c40*/  UMOV UR4, UR31 ;  /* 0x0000001f00047c82 */ /* 0x000fe20008000000 */
[----:B------:R-:W-:Y:S02]  /*1c50*/  UIADD3 UR22, UPT, UPT, -UR16, URZ, URZ ;  /* 0x000000ff10167290 */ /* 0x000fe4000fffe1ff */
[----:B------:R-:W-:Y:S02]  /*1c60*/  USHF.R.U32.HI UR61, URZ, UR5, UR4 ;  /* 0x00000005ff3d7299 */ /* 0x000fe40008011604 */
[----:B------:R-:W-:Y:S01]  /*1c70*/  UIADD3 UR21, UPT, UPT, -UR15, URZ, URZ ;  /* 0x000000ff0f157290 */ /* 0x000fe2000fffe1ff */
[----:B------:R-:W-:Y:S01]  /*1c80*/  UMOV UR4, UR29 ;  /* 0x0000001d00047c82 */ /* 0x000fe20008000000 */
[----:B------:R-:W-:-:S02]  /*1c90*/  UIADD3 UR20, UPT, UPT, -UR14, URZ, URZ ;  /* 0x000000ff0e147290 */ /* 0x000fc4000fffe1ff */
[----:B------:R-:W-:Y:S02]  /*1ca0*/  USHF.R.U32.HI UR45, URZ, UR5, UR4 ;  /* 0x00000005ff2d7299 */ /* 0x000fe40008011604 */
[----:B------:R-:W-:Y:S02]  /*1cb0*/  UIADD3 UR4, UPT, UPT, -UR9, URZ, URZ ;  /* 0x000000ff09047290 */ /* 0x000fe4000fffe1ff */
[----:B------:R-:W-:Y:S02]  /*1cc0*/  USEL UR45, UR9, UR45, !UP0 ;  /* 0x0000002d092d7287 */ /* 0x000fe4000c000000 */
[----:B------:R-:W-:Y:S02]  /*1cd0*/  UIMAD UR43, UR8, UR4, UR44 ;  /* 0x00000004082b72a4 */ /* 0x000fe4000f8e022c */
[----:B------:R-:W-:Y:S02]  /*1ce0*/  UIADD3 UR4, UPT, UPT, -UR45, URZ, URZ ;  /* 0x000000ff2d047290 */ /* 0x000fe4000fffe1ff */
[----:B------:R-:W-:-:S02]  /*1cf0*/  UIADD3 UR5, UPT, UPT, -UR10, URZ, URZ ;  /* 0x000000ff0a057290 */ /* 0x000fc4000fffe1ff */
[----:B------:R-:W-:Y:S02]  /*1d00*/  USEL UR52, UR18, UR34, !UP0 ;  /* 0x0000002212347287 */ /* 0x000fe4000c000000 */
[----:B------:R-:W-:Y:S02]  /*1d10*/  USEL UR51, UR17, UR33, !UP0 ;  /* 0x0000002111337287 */ /* 0x000fe4000c000000 */
[----:B------:R-:W-:Y:S02]  /*1d20*/  USEL UR50, UR16, UR32, !UP0 ;  /* 0x0000002010327287 */ /* 0x000fe4000c000000 */
[----:B------:R-:W-:Y:S01]  /*1d30*/  USEL UR77, UR15, UR77, !UP0 ;  /* 0x0000004d0f4d7287 */ /* 0x000fe2000c000000 */
[----:B------:R-:W-:Y:S01]  /*1d40*/  IMAD.U32 R13, RZ, RZ, UR52 ;  /* 0x00000034ff0d7e24 */ /* 0x000fe2000f8e00ff */
[----:B------:R-:W-:Y:S01]  /*1d50*/  USEL UR69, UR14, UR69, !UP0 ;  /* 0x000000450e457287 */ /* 0x000fe2000c000000 */
[----:B------:R-:W-:Y:S01]  /*1d60*/  MOV R10, UR51 ;  /* 0x00000033000a7c02 */ /* 0x000fe20008000f00 */
[----:B------:R-:W-:Y:S01]  /*1d70*/  USEL UR61, UR10, UR61, !UP0 ;  /* 0x0000003d0a3d7287 */ /* 0x000fe2000c000000 */
[----:B------:R-:W-:Y:S01]  /*1d80*/  IMAD.U32 R7, RZ, RZ, UR50 ;  /* 0x00000032ff077e24 */ /* 0x000fe2000f8e00ff */
[----:B------:R-:W-:-:S02]  /*1d90*/  UIMAD UR44, UR11, UR4, UR9 ;  /* 0x000000040b2c72a4 */ /* 0x000fc4000f8e0209 */
[----:B------:R-:W-:Y:S02]  /*1da0*/  UIADD3 UR24, UPT, UPT, -UR53, URZ, URZ ;  /* 0x000000ff35187290 */ /* 0x000fe4000fffe1ff */
[----:B-1----:R-:W-:Y:S02]  /*1db0*/  UIMAD UR9, UR25, UR12, UR6 ;  /* 0x0000000c190972a4 */ /* 0x002fe4000f8e0206 */
[----:B------:R-:W-:Y:S02]  /*1dc0*/  UIMAD UR42, UR8, UR23, UR42 ;  /* 0x00000017082a72a4 */ /* 0x000fe4000f8e022a */
[----:B------:R-:W-:Y:S02]  /*1dd0*/  UIMAD UR41, UR8, UR22, UR41 ;  /* 0x00000016082972a4 */ /* 0x000fe4000f8e0229 */
[----:B------:R-:W-:Y:S01]  /*1de0*/  UIMAD UR75, UR8, UR21, UR40 ;  /* 0x00000015084b72a4 */ /* 0x000fe2000f8e0228 */
[----:B------:R-:W-:Y:S01]  /*1df0*/  MOV R15, UR9 ;  /* 0x00000009000f7c02 */ /* 0x000fe20008000f00 */
[----:B------:R-:W-:-:S02]  /*1e00*/  UIMAD UR67, UR8, UR20, UR37 ;  /* 0x00000014084372a4 */ /* 0x000fc4000f8e0225 */
[----:B------:R-:W-:Y:S02]  /*1e10*/  UIMAD UR59, UR8, UR5, UR36 ;  /* 0x00000005083b72a4 */ /* 0x000fe4000f8e0224 */
[----:B------:R-:W-:Y:S02]  /*1e20*/  UIADD3 UR23, UPT, UPT, -UR52, URZ, URZ ;  /* 0x000000ff34177290 */ /* 0x000fe4000fffe1ff */
[----:B------:R-:W-:Y:S02]  /*1e30*/  UIADD3 UR22, UPT, UPT, -UR51, URZ, URZ ;  /* 0x000000ff33167290 */ /* 0x000fe4000fffe1ff */
[----:B------:R-:W-:Y:S02]  /*1e40*/  UIADD3 UR21, UPT, UPT, -UR50, URZ, URZ ;  /* 0x000000ff32157290 */ /* 0x000fe4000fffe1ff */
[----:B------:R-:W-:Y:S02]  /*1e50*/  UIADD3 UR20, UPT, UPT, -UR77, URZ, URZ ;  /* 0x000000ff4d147290 */ /* 0x000fe4000fffe1ff */
[----:B------:R-:W-:-:S02]  /*1e60*/  UIADD3 UR8, UPT, UPT, -UR69, URZ, URZ ;  /* 0x000000ff45087290 */ /* 0x000fc4000fffe1ff */
[----:B------:R-:W-:Y:S02]  /*1e70*/  UIADD3 UR5, UPT, UPT, -UR61, URZ, URZ ;  /* 0x000000ff3d057290 */ /* 0x000fe4000fffe1ff */
[----:B------:R-:W-:Y:S02]  /*1e80*/  UIMAD UR24, UR11, UR24, UR19 ;  /* 0x000000180b1872a4 */ /* 0x000fe4000f8e0213 */
[----:B------:R-:W-:Y:S02]  /*1e90*/  UIMAD UR23, UR11, UR23, UR18 ;  /* 0x000000170b1772a4 */ /* 0x000fe4000f8e0212 */
[----:B------:R-:W-:Y:S02]  /*1ea0*/  UIMAD UR22, UR11, UR22, UR17 ;  /* 0x000000160b1672a4 */ /* 0x000fe4000f8e0211 */
[----:B------:R-:W-:Y:S02]  /*1eb0*/  UIMAD UR21, UR11, UR21, UR16 ;  /* 0x000000150b1572a4 */ /* 0x000fe4000f8e0210 */
[----:B------:R-:W-:-:S02]  /*1ec0*/  UIMAD UR20, UR11, UR20, UR15 ;  /* 0x000000140b1472a4 */ /* 0x000fc4000f8e020f */
[----:B------:R-:W-:Y:S02]  /*1ed0*/  UIMAD UR8, UR11, UR8, UR14 ;  /* 0x000000080b0872a4 */ /* 0x000fe4000f8e020e */
[----:B------:R-:W-:Y:S02]  /*1ee0*/  UIMAD UR60, UR11, UR5, UR10 ;  /* 0x000000050b3c72a4 */ /* 0x000fe4000f8e020a */
[----:B------:R-:W-:Y:S02]  /*1ef0*/  UIMAD UR16, UR27, UR12, UR6 ;  /* 0x0000000c1b1072a4 */ /* 0x000fe4000f8e0206 */
[----:B------:R-:W-:Y:S02]  /*1f00*/  UIMAD UR11, UR42, UR12, UR6 ;  /* 0x0000000c2a0b72a4 */ /* 0x000fe4000f8e0206 */
[----:B------:R-:W-:Y:S02]  /*1f10*/  UIMAD UR9, UR41, UR12, UR6 ;  /* 0x0000000c290972a4 */ /* 0x000fe4000f8e0206 */
[----:B------:R-:W-:Y:S01]  /*1f20*/  UIMAD UR75, UR75, UR12, UR6 ;  /* 0x0000000c4b4b72a4 */ /* 0x000fe2000f8e0206 */
[----:B------:R-:W-:Y:S01]  /*1f30*/  IMAD.U32 R12, RZ, RZ, UR16 ;  /* 0x00000010ff0c7e24 */ /* 0x000fe2000f8e00ff */
[----:B------:R-:W-:Y:S01]  /*1f40*/  UIMAD UR67, UR67, UR12, UR6 ;  /* 0x0000000c434372a4 */ /* 0x000fe2000f8e0206 */
[----:B------:R-:W-:Y:S01]  /*1f50*/  MOV R9, UR11 ;  /* 0x0000000b00097c02 */ /* 0x000fe20008000f00 */
[----:B------:R-:W-:Y:S01]  /*1f60*/  UIMAD UR59, UR59, UR12, UR6 ;  /* 0x0000000c3b3b72a4 */ /* 0x000fe2000f8e0206 */
[----:B------:R-:W-:Y:S01]  /*1f70*/  IMAD.U32 R6, RZ, RZ, UR9 ;  /* 0x00000009ff067e24 */ /* 0x000fe2000f8e00ff */
[----:B------:R-:W-:-:S02]  /*1f80*/  UIMAD UR43, UR43, UR12, UR6 ;  /* 0x0000000c2b2b72a4 */ /* 0x000fc4000f8e0206 */
[----:B------:R-:W-:Y:S02]  /*1f90*/  UIMAD UR6, UR24, UR13, UR7 ;  /* 0x0000000d180672a4 */ /* 0x000fe4000f8e0207 */
[----:B------:R-:W-:Y:S02]  /*1fa0*/  UIMAD UR11, UR23, UR13, UR7 ;  /* 0x0000000d170b72a4 */ /* 0x000fe4000f8e0207 */
[----:B------:R-:W-:Y:S02]  /*1fb0*/  UIMAD UR9, UR22, UR13, UR7 ;  /* 0x0000000d160972a4 */ /* 0x000fe4000f8e0207 */
[----:B------:R-:W-:Y:S01]  /*1fc0*/  MOV R14, UR6 ;  /* 0x00000006000e7c02 */ /* 0x000fe20008000f00 */
[----:B------:R-:W-:Y:S01]  /*1fd0*/  UIMAD UR6, UR21, UR13, UR7 ;  /* 0x0000000d150672a4 */ /* 0x000fe2000f8e0207 */
[----:B------:R-:W-:Y:S01]  /*1fe0*/  IMAD.U32 R11, RZ, RZ, UR11 ;  /* 0x0000000bff0b7e24 */ /* 0x000fe2000f8e00ff */
[----:B------:R-:W-:Y:S01]  /*1ff0*/  UIMAD UR76, UR20, UR13, UR7 ;  /* 0x0000000d144c72a4 */ /* 0x000fe2000f8e0207 */
[----:B------:R-:W-:Y:S01]  /*2000*/  MOV R8, UR9 ;  /* 0x0000000900087c02 */ /* 0x000fe20008000f00 */
[----:B------:R-:W-:-:S02]  /*2010*/  UIMAD UR68, UR8, UR13, UR7 ;  /* 0x0000000d084472a4 */ /* 0x000fc4000f8e0207 */
[----:B------:R-:W-:Y:S01]  /*2020*/  IMAD.U32 R5, RZ, RZ, UR6 ;  /* 0x00000006ff057e24 */ /* 0x000fe2000f8e00ff */
[----:B------:R-:W-:Y:S02]  /*2030*/  UIMAD UR60, UR60, UR13, UR7 ;  /* 0x0000000d3c3c72a4 */ /* 0x000fe4000f8e0207 */
[----:B------:R-:W-:Y:S01]  /*2040*/  UIMAD UR44, UR44, UR13, UR7 ;  /* 0x0000000d2c2c72a4 */ /* 0x000fe2000f8e0207 */
[----:B------:R-:W-:Y:S02]  /*2050*/  UMOV UR6, URZ ;  /* 0x000000ff00067c82 */ /* 0x000fe40008000000 */
[----:B------:R-:W-:Y:S01]  /*2060*/  UMOV UR7, URZ ;  /* 0x000000ff00077c82 */ /* 0x000fe20008000000 */
[----:B------:R-:W-:Y:S01]  /*2070*/  MOV R0, UR6 ;  /* 0x0000000600007c02 */ /* 0x000fe20008000f00 */
[----:B------:R-:W-:Y:S01]  /*2080*/  IMAD.U32 R23, RZ, RZ, UR7 ;  /* 0x00000007ff177e24 */ /* 0x000fe2000f8e00ff */
[----:B------:R-:W1:Y:S01]  /*2090*/  LDCU.64 UR14, c[0x0][0x4b8] ;  /* 0x00009700ff0e77ac */ /* 0x000e620008000a00 */
[----:B------:R-:W3:Y:S01]  /*20a0*/  LDCU.64 UR4, c[0x0][0x4d8] ;  /* 0x00009b00ff0477ac */ /* 0x000ee20008000a00 */
[----:B------:R-:W-:-:S02]  /*20b0*/  UIADD3 UR26, UPT, UPT, UR48, 0x20, URZ ;  /* 0x00000020301a7890 */ /* 0x000fc4000fffe0ff */
[----:B------:R-:W-:Y:S02]  /*20c0*/  UIADD3 UR18, UPT, UPT, UR48, 0x40, URZ ;  /* 0x0000004030127890 */ /* 0x000fe4000fffe0ff */
[----:B------:R-:W-:Y:S01]  /*20d0*/  UIADD3 UR10, UPT, UPT, UR48, 0x60, URZ ;  /* 0x00000060300a7890 */ /* 0x000fe2000fffe0ff */
[----:B------:R-:W-:Y:S01]  /*20e0*/  UMOV UR12, UR47 ;  /* 0x0000002f000c7c82 */ /* 0x000fe20008000000 */
[----:B------:R-:W-:-:S10]  /*20f0*/  UMOV UR31, URZ ;  /* 0x000000ff001f7c82 */ /* 0x000fd40008000000 */
.L_x_28:
[----:B------:R-:W-:Y:S01]  /*2100*/  @!P3 MOV R26, 0xc000 ;  /* 0x0000c000001ab802 */ /* 0x000fe20000000f00 */
[----:B------:R-:W-:Y:S06]  /*2110*/  ULEA UR6, UR12, UR38, 0x3 ;  /* 0x000000260c067291 */ /* 0x000fec000f8e18ff */
[----:B------:R-:W-:Y:S01]  /*2120*/  MOV R4, UR6 ;  /* 0x0000000600047c02 */ /* 0x000fe20008000f00 */
[----:B--2---:R-:W-:Y:S06]  /*2130*/  @P0 BRA `(.L_x_23) ;  /* 0x0000000000100947 */ /* 0x004fec0003800000 */
[----:B------:R-:W-:Y:S02]  /*2140*/  R2UR UR6, R4 ;  /* 0x00000000040672ca */ /* 0x000fe400000e0000 */
[----:B------:R-:W-:Y:S11]  /*2150*/  SHF.L.U32 R27, R3, 0x1f, RZ ;  /* 0x0000001f031b7819 */ /* 0x000ff600000006ff */
[----:B------:R-:W2:Y:S02]  /*2160*/  SYNCS.PHASECHK.TRANS64.TRYWAIT P0, [UR6+0x20], R27 ;  /* 0x0000201bff0075a7 */ /* 0x000ea40008001106 */
[----:B--2---:R-:W-:Y:S05]  /*2170*/  @!P0 BRA `(.L_x_24) ;  /* 0x0000008c00ec8947 */ /* 0x004fea0003800000 */
.L_x_23:
[----:B------:R-:W-:Y:S11]  /*2180*/  R2UR UR6, R4 ;  /* 0x00000000040672ca */ /* 0x000ff600000e0000 */
[----:B------:R-:W-:Y:S02]  /*2190*/  @!UPT UIADD3 URZ, UPT, UPT, URZ, URZ, URZ ;  /* 0x000000fffffff290 */ /* 0x000fe4000fffe0ff */
[----:B------:R4:W-:Y:S01]  /*21a0*/  @!P3 SYNCS.ARRIVE.TRANS64 RZ, [UR6], R26 ;  /* 0x0000001affffb9a7 */ /* 0x0009e20008000006 */
[----:B------:R-:W-:Y:S04]  /*21b0*/  ULOP3.LUT UR6, UR55, 0x2, URZ, 0xfc, !UPT ;  /* 0x0000000237067892 */ /* 0x000fe8000f8efcff */
[----:B------:R-:W-:Y:S09]  /*21c0*/  UISETP.NE.AND UP0, UPT, UR6, 0x2, UPT ;  /* 0x000000020600788c */ /* 0x000ff2000bf05270 */
[----:B------:R-:W-:Y:S05]  /*21d0*/  BRA.U UP0, `(.L_x_25) ;  /* 0x0000000100047547 */ /* 0x000fea000b800000 */
[----:B-1-3--:R-:W-:Y:S05]  /*21e0*/  BPT.TRAP 0x1 ;  /* 0x000000040000795c */ /* 0x00afea0000300000 */
.L_x_25:
[----:B------:R-:W-:Y:S04]  /*21f0*/  BSSY.RECONVERGENT B0, `(.L_x_26) ;  /* 0x0000003000007945 */ /* 0x000fe80003800200 */
[----:B------:R-:W-:Y:S05]  /*2200*/  @P2 BRA `(.L_x_27) ;  /* 0x0000000000042947 */ /* 0x000fea0003800000 */
[----:B-1-3--:R-:W-:Y:S05]  /*2210*/  BPT.TRAP 0x1 ;  /* 0x000000040000795c */ /* 0x00afea0000300000 */
.L_x_27:
[----:B-1-3--:R-:W-:Y:S05]  /*2220*/  BSYNC.RECONVERGENT B0 ;  /* 0x0000000000007941 */ /* 0x00afea0003800200 */
.L_x_26:
[----:B------:R-:W-:Y:S01]  /*2230*/  USHF.L.U32 UR16, UR31, 0x6, URZ ;  /* 0x000000061f107899 */ /* 0x000fe200080006ff */
[----:B------:R-:W-:Y:S01]  /*2240*/  R2UR UR7, R23 ;  /* 0x00000000170772ca */ /* 0x000fe200000e0000 */
[----:B------:R-:W-:Y:S01]  /*2250*/  UIADD3 UR9, UPT, UPT, UR12, 0x1, URZ ;  /* 0x000000010c097890 */ /* 0x000fe2000fffe0ff */
[----:B------:R-:W-:Y:S01]  /*2260*/  R2UR UR65, R4 ;  /* 0x00000000044172ca */ /* 0x000fe200000e0000 */
[----:B------:R-:W1:Y:S01]  /*2270*/  LDCU.64 UR20, c[0x0][0x348] ;  /* 0x00006900ff1477ac */ /* 0x000e620008000a00 */
[----:B------:R-:W-:Y:S01]  /*2280*/  R2UR UR6, R0 ;  /* 0x00000000000672ca */ /* 0x000fe200000e0000 */
[----:B--2---:R-:W-:Y:S01]  /*2290*/  IMAD.U32 R22, RZ, RZ, UR16 ;  /* 0x00000010ff167e24 */ /* 0x004fe2000f8e00ff */
[----:B------:R-:W-:Y:S01]  /*22a0*/  R2UR UR13, R4 ;  /* 0x00000000040d72ca */ /* 0x000fe200000e0000 */
[----:B------:R-:W-:Y:S01]  /*22b0*/  UISETP.NE.AND UP0, UPT, UR9, 0x4, UPT ;  /* 0x000000040900788c */ /* 0x000fe2000bf05270 */
[----:B------:R-:W-:Y:S01]  /*22c0*/  MOV.SPILL R31, UR67 ;  /* 0x00000043001f7c02 */ /* 0x000fe20009000f00 */
[----:B------:R-:W-:Y:S01]  /*22d0*/  ULEA UR11, UR12, UR38, 0xe ;  /* 0x000000260c0b7291 */ /* 0x000fe2000f8e70ff */
[----:B------:R-:W-:Y:S01]  /*22e0*/  MOV.SPILL R33, UR69 ;  /* 0x0000004500217c02 */ /* 0x000fe20009000f00 */
[----:B------:R-:W-:Y:S01]  /*22f0*/  USEL UR47, UR9, URZ, UP0 ;  /* 0x000000ff092f7287 */ /* 0x000fe20008000000 */
[----:B------:R-:W-:Y:S01]  /*2300*/  MOV.SPILL R32, UR68 ;  /* 0x0000004400207c02 */ /* 0x000fe20009000f00 */
[----:B------:R-:W-:Y:S01]  /*2310*/  UIMAD UR7, UR7, UR14, UR4 ;  /* 0x0000000e070772a4 */ /* 0x000fe2000f8e0204 */
[----:B------:R-:W-:Y:S01]  /*2320*/  R2UR UR67, R9 ;  /* 0x00000000094372ca */ /* 0x000fe200000e0000 */
[----:B------:R-:W-:Y:S01]  /*2330*/  ULEA UR16, UR47, UR38, 0x3 ;  /* 0x000000262f107291 */ /* 0x000fe2000f8e18ff */
[----:B------:R-:W-:Y:S01]  /*2340*/  R2UR UR68, R8 ;  /* 0x00000000084472ca */ /* 0x000fe200000e0000 */
[----:B------:R-:W-:Y:S01]  /*2350*/  UIMAD UR6, UR6, UR15, UR5 ;  /* 0x0000000f060672a4 */ /* 0x000fe2000f8e0205 */
[----:B------:R-:W-:Y:S01]  /*2360*/  R2UR UR69, R10 ;  /* 0x000000000a4572ca */ /* 0x000fe200000e0000 */
[----:B------:R-:W-:Y:S01]  /*2370*/  UMOV UR49, UR13 ;  /* 0x0000000d00317c82 */ /* 0x000fe20008000000 */
[----:B------:R-:W-:Y:S01]  /*2380*/  UMOV UR25, UR13 ;  /* 0x0000000d00197c82 */ /* 0x000fe20008000000 */
[----:B------:R-:W-:Y:S01]  /*2390*/  UMOV UR33, UR13 ;  /* 0x0000000d00217c82 */ /* 0x000fe20008000000 */
[----:B------:R-:W-:Y:S01]  /*23a0*/  USEL UR13, URZ, 0x1, UP0 ;  /* 0x00000001ff0d7887 */ /* 0x000fe20008000000 */
[----:B------:R-:W-:Y:S01]  /*23b0*/  R2UR UR66, R22 ;  /* 0x00000000164272ca */ /* 0x000fe200000e0000 */
[----:B-1----:R-:W-:Y:S01]  /*23c0*/  UIADD3 UR8, UP1, UPT, UR20, 0x80, URZ ;  /* 0x0000008014087890 */ /* 0x002fe2000ff3e0ff */
[C---:B------:R-:W-:Y:S01]  /*23d0*/  R2UR UR51, R15.reuse ;  /* 0x000000000f3372ca */ /* 0x040fe200000e0000 */
[----:B------:R-:W-:Y:S01]  /*23e0*/  UPRMT UR6, UR7, 0x40, UR6 ;  /* 0x0000004007067896 */ /* 0x000fe20008000006 */
[----:B------:R-:W-:Y:S01]  /*23f0*/  MOV.SPILL R38, UR67 ;  /* 0x0000004300267c02 */ /* 0x000fe20009000f00 */
[----:B------:R-:W-:Y:S01]  /*2400*/  UIADD3.X UR9, UPT, UPT, URZ, UR21, URZ, UP1, !UPT ;  /* 0x00000015ff097290 */ /* 0x000fe20008ffe4ff */
[----:B------:R-:W-:Y:S01]  /*2410*/  MOV.SPILL R39, UR68 ;  /* 0x0000004400277c02 */ /* 0x000fe20009000f00 */
[----:B------:R-:W-:Y:S01]  /*2420*/  UIADD3 UR64, UPT, UPT, UR11, 0x8800, URZ ;  /* 0x000088000b407890 */ /* 0x000fe2000fffe0ff */
[----:B------:R-:W-:Y:S01]  /*2430*/  MOV.SPILL R40, UR69 ;  /* 0x0000004500287c02 */ /* 0x000fe20009000f00 */
[----:B------:R-:W-:Y:S01]  /*2440*/  UPRMT UR6, UR6, 0x5410, URZ ;  /* 0x0000541006067896 */ /* 0x000fe200080000ff */
[----:B------:R-:W-:Y:S01]  /*2450*/  R2UR UR67, R15 ;  /* 0x000000000f4372ca */ /* 0x000fe200000e0000 */
[----:B------:R-:W-:Y:S01]  /*2460*/  UIADD3 UR48, UPT, UPT, UR11, 0x8c00, URZ ;  /* 0x00008c000b307890 */ /* 0x000fe2000fffe0ff */
[----:B------:R-:W-:Y:S01]  /*2470*/  R2UR UR68, R14 ;  /* 0x000000000e4472ca */ /* 0x000fe200000e0000 */
[----:B------:R-:W-:Y:S01]  /*2480*/  UIADD3 UR50, UPT, UPT, UR66, 0x20, URZ ;  /* 0x0000002042327890 */ /* 0x000fe2000fffe0ff */
[----:B------:R-:W-:Y:S01]  /*2490*/  R2UR UR69, R16 ;  /* 0x00000000104572ca */ /* 0x000fe200000e0000 */
[----:B------:R-:W-:Y:S01]  /*24a0*/  UIADD3 UR24, UPT, UPT, UR11, 0x9000, URZ ;  /* 0x000090000b187890 */ /* 0x000fe2000fffe0ff */
[----:B------:R-:W-:Y:S01]  /*24b0*/  LOP3.LUT R3, R3, UR13, RZ, 0x3c, !PT ;  /* 0x0000000d03037c12 */ /* 0x000fe2000f8e3cff */
[----:B------:R-:W-:Y:S01]  /*24c0*/  UIADD3 UR32, UPT, UPT, UR11, 0x9400, URZ ;  /* 0x000094000b207890 */ /* 0x000fe2000fffe0ff */
[----:B------:R-:W-:Y:S01]  /*24d0*/  R2UR UR52, R14 ;  /* 0x000000000e3472ca */ /* 0x000fe200000e0000 */
[----:B------:R-:W-:Y:S01]  /*24e0*/  UMOV UR13, UR65 ;  /* 0x00000041000d7c82 */ /* 0x000fe20008000000 */
[----:B------:R-:W-:Y:S01]  /*24f0*/  SHF.L.U32 R4, R3, 0x1f, RZ ;  /* 0x0000001f03047819 */ /* 0x000fe200000006ff */
[----:B------:R-:W-:Y:S01]  /*2500*/  UMOV UR34, UR50 ;  /* 0x0000003200227c82 */ /* 0x000fe20008000000 */
[----:B------:R-:W-:Y:S01]  /*2510*/  R2UR UR53, R16 ;  /* 0x00000000103572ca */ /* 0x000fe200000e0000 */
[----:B------:R-:W-:Y:S01]  /*2520*/  UIADD3 UR56, UPT, UPT, UR11, 0xa000, URZ ;  /* 0x0000a0000b387890 */ /* 0x000fe2000fffe0ff */
[----:B------:R1:W2:Y:S01]  /*2530*/  SYNCS.PHASECHK.TRANS64.TRYWAIT P0, [UR16+0x20], R4 ;  /* 0x00002004ff0075a7 */ /* 0x0002a20008001110 */
[----:B------:R-:W-:Y:S01]  /*2540*/  R2UR UR27, R12 ;  /* 0x000000000c1b72ca */ /* 0x000fe200000e0000 */
[----:B------:R-:W-:Y:S01]  /*2550*/  UMOV UR16, UR66 ;  /* 0x0000004200107c82 */ /* 0x000fe20008000000 */
[----:B------:R3:W-:Y:S01]  /*2560*/  UTMALDG.4D.IM2COL [UR64], [UR8], UR6 ;  /* 0x00000040080073b4 */ /* 0x0007e20008058006 */
[----:B------:R-:W-:Y:S01]  /*2570*/  R2UR UR28, R11 ;  /* 0x000000000b1c72ca */ /* 0x000fe200000e0000 */
[----:B------:R-:W-:Y:S01]  /*2580*/  UMOV UR58, UR16 ;  /* 0x00000010003a7c82 */ /* 0x000fe20008000000 */
[----:B------:R-:W-:Y:S01]  /*2590*/  R2UR UR29, R13 ;  /* 0x000000000d1d72ca */ /* 0x000fe200000e0000 */
[----:B------:R-:W-:Y:S01]  /*25a0*/  UMOV UR74, UR16 ;  /* 0x00000010004a7c82 */ /* 0x000fe20008000000 */
[----:B------:R-:W-:Y:S01]  /*25b0*/  UMOV UR42, UR16 ;  /* 0x00000010002a7c82 */ /* 0x000fe20008000000 */
[----:B------:R-:W-:Y:S01]  /*25c0*/  UMOV UR57, UR13 ;  /* 0x0000000d00397c82 */ /* 0x000fe20008000000 */
[----:B------:R-:W-:Y:S01]  /*25d0*/  UIADD3 UR72, UPT, UPT, UR11, 0xa800, URZ ;  /* 0x0000a8000b487890 */ /* 0x000fe2000fffe0ff */
[----:B------:R5:W-:Y:S01]  /*25e0*/  UTMALDG.4D.IM2COL [UR48], [UR8], UR6 ;  /* 0x00000030080073b4 */ /* 0x000be20008058006 */
[----:B------:R-:W-:Y:S01]  /*25f0*/  MOV.SPILL R36, UR26 ;  /* 0x0000001a00247c02 */ /* 0x000fe20009000f00 */
[----:B------:R-:W-:Y:S01]  /*2600*/  UMOV UR26, UR16 ;  /* 0x00000010001a7c82 */ /* 0x000fe20008000000 */
[----:B------:R-:W-:Y:S01]  /*2610*/  UMOV UR35, UR27 ;  /* 0x0000001b00237c82 */ /* 0x000fe20008000000 */
[----:B------:R-:W-:Y:S01]  /*2620*/  UMOV UR73, UR13 ;  /* 0x0000000d00497c82 */ /* 0x000fe20008000000 */
[----:B------:R-:W-:Y:S01]  /*2630*/  UIADD3 UR40, UPT, UPT, UR11, 0xc000, URZ ;  /* 0x0000c0000b287890 */ /* 0x000fe2000fffe0ff */
[----:B----4-:R-:W-:Y:S01]  /*2640*/  MOV.SPILL R26, UR59 ;  /* 0x0000003b001a7c02 */ /* 0x010fe20009000f00 */
[----:B------:R-:W-:Y:S01]  /*2650*/  UMOV UR36, UR28 ;  /* 0x0000001c00247c82 */ /* 0x000fe20008000000 */
[----:B------:R4:W-:Y:S01]  /*2660*/  UTMALDG.4D.IM2COL [UR24], [UR8], UR6 ;  /* 0x00000018080073b4 */ /* 0x0009e20008058006 */
[----:B------:R-:W-:Y:S01]  /*2670*/  UMOV UR37, UR29 ;  /* 0x0000001d00257c82 */ /* 0x000fe20008000000 */
[----:B------:R-:W-:Y:S01]  /*2680*/  R2UR UR59, R6 ;  /* 0x00000000063b72ca */ /* 0x000fe200000e0000 */
[----:B------:R-:W-:Y:S01]  /*2690*/  UMOV UR41, UR13 ;  /* 0x0000000d00297c82 */ /* 0x000fe20008000000 */
[----:B------:R-:W-:Y:S01]  /*26a0*/  UIADD3 UR22, UP0, UPT, UR20, 0x180, URZ ;  /* 0x0000018014167890 */ /* 0x000fe2000ff1e0ff */
[----:B------:R-:W-:Y:S01]  /*26b0*/  MOV.SPILL R28, UR61 ;  /* 0x0000003d001c7c02 */ /* 0x000fe20009000f00 */
[----:B------:R-:W-:Y:S01]  /*26c0*/  UMOV UR17, UR13 ;  /* 0x0000000d00117c82 */ /* 0x000fe20008000000 */
[----:B------:R-:W-:Y:S01]  /*26d0*/  R2UR UR61, R7 ;  /* 0x00000000073d72ca */ /* 0x000fe200000e0000 */
[----:B------:R1:W-:Y:S01]  /*26e0*/  UTMALDG.4D.IM2COL [UR32], [UR8], UR6 ;  /* 0x00000020080073b4 */ /* 0x0003e20008058006 */
[----:B------:R-:W-:Y:S01]  /*26f0*/  MOV.SPILL R27, UR60 ;  /* 0x0000003c001b7c02 */ /* 0x000fe20009000f00 */
[----:B------:R-:W-:Y:S01]  /*2700*/  UIADD3.X UR23, UPT, UPT, URZ, UR21, URZ, UP0, !UPT ;  /* 0x00000015ff177290 */ /* 0x000fe200087fe4ff */
[----:B------:R-:W-:Y:S01]  /*2710*/  R2UR UR60, R5 ;  /* 0x00000000053c72ca */ /* 0x000fe200000e0000 */
[----:B------:R-:W-:Y:S01]  /*2720*/  UIADD3 UR46, UPT, UPT, UR46, 0x1, URZ ;  /* 0x000000012e2e7890 */ /* 0x000fe2000fffe0ff */
[----:B------:R-:W-:Y:S02]  /*2730*/  MOV.SPILL R29, UR62 ;  /* 0x0000003e001d7c02 */ /* 0x000fe40009000f00 */
[----:B------:R-:W-:Y:S02]  /*2740*/  MOV.SPILL R30, UR63 ;  /* 0x0000003f001e7c02 */ /* 0x000fe40009000f00 */
[----:B------:R-:W-:Y:S02]  /*2750*/  R2UR.FILL UR62, R29 ;  /* 0x000000001d3e72ca */ /* 0x000fe400004e0000 */
[----:B------:R-:W-:Y:S02]  /*2760*/  R2UR.FILL UR63, R30 ;  /* 0x000000001e3f72ca */ /* 0x000fe400004e0000 */
[----:B------:R-:W-:Y:S02]  /*2770*/  MOV.SPILL R34, UR70 ;  /* 0x0000004600227c02 */ /* 0x000fe40009000f00 */
[----:B---3--:R-:W-:Y:S01]  /*2780*/  R2UR.FILL UR67, R38 ;  /* 0x00000000264372ca */ /* 0x008fe200004e0000 */
[----:B------:R-:W-:Y:S01]  /*2790*/  UIADD3 UR64, UPT, UPT, UR11, 0x9800, URZ ;  /* 0x000098000b407890 */ /* 0x000fe2000fffe0ff */
[----:B------:R-:W-:Y:S01]  /*27a0*/  R2UR.FILL UR69, R40 ;  /* 0x00000000284572ca */ /* 0x000fe200004e0000 */
[----:B------:R-:W-:Y:S01]  /*27b0*/  UMOV UR66, UR16 ;  /* 0x0000001000427c82 */ /* 0x000fe20008000000 */
[----:B------:R-:W-:Y:S01]  /*27c0*/  R2UR.FILL UR68, R39 ;  /* 0x00000000274472ca */ /* 0x000fe200004e0000 */
[----:B------:R-:W-:Y:S01]  /*27d0*/  UMOV UR65, UR13 ;  /* 0x0000000d00417c82 */ /* 0x000fe20008000000 */
[----:B------:R-:W-:Y:S01]  /*27e0*/  R2UR.FILL UR70, R34 ;  /* 0x00000000224672ca */ /* 0x000fe200004e0000 */
[----:B-----5:R-:W-:Y:S01]  /*27f0*/  UIADD3 UR48, UPT, UPT, UR11, 0x9c00, URZ ;  /* 0x00009c000b307890 */ /* 0x020fe2000fffe0ff */
[----:B------:R-:W-:Y:S01]  /*2800*/  MOV.SPILL R35, UR71 ;  /* 0x0000004700237c02 */ /* 0x000fe20009000f00 */
[----:B------:R-:W-:Y:S01]  /*2810*/  UMOV UR49, UR13 ;  /* 0x0000000d00317c82 */ /* 0x000fe20008000000 */
[----:B------:R-:W-:Y:S01]  /*2820*/  ULEA UR12, UR12, UR63, 0xd ;  /* 0x0000003f0c0c7291 */ /* 0x000fe2000f8e68ff */
[----:B------:R-:W-:Y:S02]  /*2830*/  MOV.SPILL R37, UR31 ;  /* 0x0000001f00257c02 */ /* 0x000fe40009000f00 */
[----:B------:R-:W-:Y:S01]  /*2840*/  UMOV UR51, UR67 ;  /* 0x0000004300337c82 */ /* 0x000fe20008000000 */
[----:B------:R-:W-:Y:S01]  /*2850*/  R2UR.FILL UR71, R35 ;  /* 0x00000000234772ca */ /* 0x000fe200004e0000 */
[----:B------:R-:W-:Y:S01]  /*2860*/  UMOV UR53, UR69 ;  /* 0x0000004500357c82 */ /* 0x000fe20008000000 */
[----:B----4-:R-:W-:Y:S01]  /*2870*/  R2UR.FILL UR26, R36 ;  /* 0x00000000241a72ca */ /* 0x010fe200004e0000 */
[----:B------:R3:W-:Y:S01]  /*2880*/  UTMALDG.4D.IM2COL [UR64], [UR8], UR6 ;  /* 0x00000040080073b4 */ /* 0x0007e20008058006 */
[----:B------:R-:W-:Y:S01]  /*2890*/  UMOV UR52, UR68 ;  /* 0x0000004400347c82 */ /* 0x000fe20008000000 */
[----:B------:R-:W-:Y:S01]  /*28a0*/  UMOV UR25, UR13 ;  /* 0x0000000d00197c82 */ /* 0x000fe20008000000 */
[----:B------:R-:W-:Y:S01]  /*28b0*/  R2UR.FILL UR31, R37 ;  /* 0x00000000251f72ca */ /* 0x000fe200004e0000 */
[----:B-1----:R-:W-:Y:S01]  /*28c0*/  UMOV UR35, UR59 ;  /* 0x0000003b00237c82 */ /* 0x002fe20008000000 */
[----:B------:R1:W-:Y:S01]  /*28d0*/  UTMALDG.4D.IM2COL [UR48], [UR8], UR6 ;  /* 0x00000030080073b4 */ /* 0x0003e20008058006 */
[----:B------:R-:W-:Y:S01]  /*28e0*/  UIADD3 UR32, UPT, UPT, UR11, 0xa400, URZ ;  /* 0x0000a4000b207890 */ /* 0x000fe2000fffe0ff */
[----:B------:R-:W-:Y:S01]  /*28f0*/  UMOV UR33, UR13 ;  /* 0x0000000d00217c82 */ /* 0x000fe20008000000 */
[----:B------:R-:W-:Y:S01]  /*2900*/  UMOV UR36, UR60 ;  /* 0x0000003c00247c82 */ /* 0x000fe20008000000 */
[----:B------:R-:W-:Y:S01]  /*2910*/  UMOV UR37, UR61 ;  /* 0x0000003d00257c82 */ /* 0x000fe20008000000 */
[----:B------:R4:W-:Y:S05]  /*2920*/  UTMALDG.4D.IM2COL [UR56], [UR8], UR6 ;  /* 0x00000038080073b4 */ /* 0x0009ea0008058006 */
[----:B------:R5:W-:Y:S01]  /*2930*/  UTMALDG.4D.IM2COL [UR32], [UR8], UR6 ;  /* 0x00000020080073b4 */ /* 0x000be20008058006 */
[----:B------:R5:W-:Y:S01]  /*2940*/  UTMALDG.4D.IM2COL [UR72], [UR8], UR6 ;  /* 0x00000048080073b4 */ /* 0x000be20008058006 */
[----:B---3--:R-:W-:Y:S01]  /*2950*/  R2UR.FILL UR67, R31 ;  /* 0x000000001f4372ca */ /* 0x008fe200004e0000 */
[----:B------:R-:W-:Y:S01]  /*2960*/  UIADD3 UR64, UPT, UPT, UR11, 0xb000, URZ ;  /* 0x0000b0000b407890 */ /* 0x000fe2000fffe0ff */
[----:B------:R-:W-:Y:S02]  /*2970*/  R2UR.FILL UR69, R33 ;  /* 0x00000000214572ca */ /* 0x000fe400004e0000 */
[----:B------:R-:W-:Y:S01]  /*2980*/  R2UR.FILL UR68, R32 ;  /* 0x00000000204472ca */ /* 0x000fe200004e0000 */
[----:B-1----:R-:W-:Y:S01]  /*2990*/  UIADD3 UR48, UPT, UPT, UR11, 0xac00, URZ ;  /* 0x0000ac000b307890 */ /* 0x002fe2000fffe0ff */
[----:B------:R-:W-:Y:S01]  /*29a0*/  UMOV UR51, UR75 ;  /* 0x0000004b00337c82 */ /* 0x000fe20008000000 */
[----:B------:R-:W-:Y:S01]  /*29b0*/  UMOV UR52, UR76 ;  /* 0x0000004c00347c82 */ /* 0x000fe20008000000 */
[----:B------:R-:W-:Y:S05]  /*29c0*/  UMOV UR53, UR77 ;  /* 0x0000004d00357c82 */ /* 0x000fea0008000000 */
[----:B------:R-:W-:Y:S02]  /*29d0*/  MOV.SPILL R4, UR67 ;  /* 0x0000004300047c02 */ /* 0x000fe40009000f00 */
[----:B----4-:R-:W-:Y:S01]  /*29e0*/  R2UR.FILL UR61, R28 ;  /* 0x000000001c3d72ca */ /* 0x010fe200004e0000 */
[----:B------:R1:W-:Y:S01]  /*29f0*/  UTMALDG.4D.IM2COL [UR48], [UR8], UR6 ;  /* 0x00000030080073b4 */ /* 0x0003e20008058006 */
[----:B------:R-:W-:Y:S01]  /*2a00*/  R2UR.FILL UR60, R27 ;  /* 0x000000001b3c72ca */ /* 0x000fe200004e0000 */
[----:B------:R-:W-:Y:S01]  /*2a10*/  UIADD3 UR56, UPT, UPT, UR11, 0xb800, URZ ;  /* 0x0000b8000b387890 */ /* 0x000fe2000fffe0ff */
[----:B------:R-:W-:Y:S02]  /*2a20*/  R2UR.FILL UR59, R26 ;  /* 0x000000001a3b72ca */ /* 0x000fe400004e0000 */
[----:B------:R-:W-:Y:S01]  /*2a30*/  MOV.SPILL R26, UR69 ;  /* 0x00000045001a7c02 */ /* 0x000fe20009000f00 */
[----:B-----5:R-:W-:Y:S01]  /*2a40*/  UIADD3 UR32, UPT, UPT, UR11, 0xb400, URZ ;  /* 0x0000b4000b207890 */ /* 0x020fe2000fffe0ff */
[----:B------:R3:W-:Y:S01]  /*2a50*/  UTMALDG.4D.IM2COL [UR64], [UR8], UR6 ;  /* 0x00000040080073b4 */ /* 0x0007e20008058006 */
[----:B------:R-:W-:Y:S01]  /*2a60*/  UMOV UR35, UR67 ;  /* 0x0000004300237c82 */ /* 0x000fe20008000000 */
[----:B------:R-:W-:Y:S01]  /*2a70*/  UMOV UR36, UR68 ;  /* 0x0000004400247c82 */ /* 0x000fe20008000000 */
[----:B------:R-:W-:Y:S01]  /*2a80*/  UMOV UR37, UR69 ;  /* 0x0000004500257c82 */ /* 0x000fe20008000000 */
[----:B------:R-:W-:Y:S02]  /*2a90*/  MOV.SPILL R22, UR68 ;  /* 0x0000004400167c02 */ /* 0x000fe40009000f00 */
[----:B------:R-:W-:Y:S01]  /*2aa0*/  MOV.SPILL R27, UR70 ;  /* 0x00000046001b7c02 */ /* 0x000fe20009000f00 */
[----:B------:R-:W4:Y:S01]  /*2ab0*/  LDCU UR74, c[0x0][0x390] ;  /* 0x00007200ff4a77ac */ /* 0x000f220008000800 */
[----:B------:R5:W-:Y:S01]  /*2ac0*/  UTMALDG.4D.IM2COL [UR32], [UR8], UR6 ;  /* 0x00000020080073b4 */ /* 0x000be20008058006 */
[----:B------:R-:W-:Y:S02]  /*2ad0*/  MOV.SPILL R28, UR71 ;  /* 0x00000047001c7c02 */ /* 0x000fe40009000f00 */
[----:B------:R-:W-:Y:S02]  /*2ae0*/  R2UR.FILL UR70, R27 ;  /* 0x000000001b4672ca */ /* 0x000fe400004e0000 */
[----:B------:R-:W-:Y:S01]  /*2af0*/  R2UR.FILL UR71, R28 ;  /* 0x000000001c4772ca */ /* 0x000fe200004e0000 */
[----:B------:R-:W-:Y:S01]  /*2b00*/  UTMALDG.4D.IM2COL [UR56], [UR8], UR6 ;  /* 0x00000038080073b4 */ /* 0x000fe20008058006 */
[----:B-1----:R-:W-:Y:S01]  /*2b10*/  UIADD3 UR48, UPT, UPT, UR11, 0xbc00, URZ ;  /* 0x0000bc000b307890 */ /* 0x002fe2000fffe0ff */
[----:B------:R-:W-:Y:S01]  /*2b20*/  UMOV UR51, UR59 ;  /* 0x0000003b00337c82 */ /* 0x000fe20008000000 */
[----:B------:R-:W-:Y:S01]  /*2b30*/  UMOV UR52, UR60 ;  /* 0x0000003c00347c82 */ /* 0x000fe20008000000 */
[----:B------:R-:W-:Y:S01]  /*2b40*/  UMOV UR53, UR61 ;  /* 0x0000003d00357c82 */ /* 0x000fe20008000000 */
[----:B---3--:R-:W-:Y:S05]  /*2b50*/  ULOP3.LUT UR67, UR62, UR16, URZ, 0xfc, !UPT ;  /* 0x000000103e437292 */ /* 0x008fea000f8efcff */
[----:B------:R1:W-:Y:S01]  /*2b60*/  UTMALDG.4D.IM2COL [UR48], [UR8], UR6 ;  /* 0x00000030080073b4 */ /* 0x0003e20008058006 */
[----:B------:R-:W3:Y:S01]  /*2b70*/  LDCU UR16, c[0x0][0x38c] ;  /* 0x00007180ff1077ac */ /* 0x000ee20008000800 */
[----:B------:R-:W-:Y:S02]  /*2b80*/  R2UR UR66, R17 ;  /* 0x00000000114272ca */ /* 0x000fe400000e0000 */
[----:B------:R-:W-:Y:S02]  /*2b90*/  R2UR UR68, R23 ;  /* 0x00000000174472ca */ /* 0x000fe400000e0000 */
[----:B------:R-:W-:Y:S01]  /*2ba0*/  R2UR UR69, R0 ;  /* 0x00000000004572ca */ /* 0x000fe200000e0000 */
[----:B-----5:R-:W-:Y:S01]  /*2bb0*/  UIADD3 UR32, UPT, UPT, UR11, 0xc400, URZ ;  /* 0x0000c4000b207890 */ /* 0x020fe2000fffe0ff */
[----:B------:R5:W-:Y:S01]  /*2bc0*/  UTMALDG.4D.IM2COL [UR40], [UR8], UR6 ;  /* 0x00000028080073b4 */ /* 0x000be20008058006 */
[----:B------:R-:W-:Y:S01]  /*2bd0*/  UMOV UR35, UR43 ;  /* 0x0000002b00237c82 */ /* 0x000fe20008000000 */
[----:B------:R-:W-:Y:S01]  /*2be0*/  UMOV UR36, UR44 ;  /* 0x0000002c00247c82 */ /* 0x000fe20008000000 */
[----:B------:R-:W-:Y:S05]  /*2bf0*/  UMOV UR37, UR45 ;  /* 0x0000002d00257c82 */ /* 0x000fea0008000000 */
[----:B------:R2:W-:Y:S01]  /*2c00*/  UTMALDG.4D.IM2COL [UR32], [UR8], UR6 ;  /* 0x00000020080073b4 */ /* 0x0005e20008058006 */
[----:B------:R-:W-:Y:S02]  /*2c10*/  UIADD3 UR30, UPT, UPT, UR68, 0x1, URZ ;  /* 0x00000001441e7890 */ /* 0x000fe4000fffe0ff */
[----:B------:R-:W-:Y:S02]  /*2c20*/  UIADD3 UR7, UPT, UPT, UR69, 0x1, URZ ;  /* 0x0000000145077890 */ /* 0x000fe4000fffe0ff */
[----:B---3--:R-:W-:Y:S01]  /*2c30*/  UISETP.NE.AND UP1, UPT, UR30, UR16, UPT ;  /* 0x000000101e00728c */ /* 0x008fe2000bf25270 */
[----:B------:R-:W-:Y:S01]  /*2c40*/  UMOV UR28, UR68 ;  /* 0x00000044001c7c82 */ /* 0x000fe20008000000 */
[----:B------:R-:W-:Y:S01]  /*2c50*/  UMOV UR29, UR69 ;  /* 0x00000045001d7c82 */ /* 0x000fe20008000000 */
[----:B------:R-:W-:Y:S01]  /*2c60*/  UMOV UR20, UR68 ;  /* 0x0000004400147c82 */ /* 0x000fe20008000000 */
[----:B------:R-:W-:Y:S01]  /*2c70*/  UMOV UR21, UR69 ;  /* 0x0000004500157c82 */ /* 0x000fe20008000000 */
[----:B------:R-:W-:Y:S06]  /*2c80*/  UMOV UR11, UR69 ;  /* 0x00000045000b7c82 */ /* 0x000fec0008000000 */
[----:B------:R-:W-:Y:S04]  /*2c90*/  @UP1 UIADD3 UR7, UPT, UPT, UR11, URZ, URZ ;  /* 0x000000ff0b071290 */ /* 0x000fe8000fffe0ff */
[----:B----4-:R-:W-:Y:S01]  /*2ca0*/  UISETP.NE.AND UP0, UPT, UR7, UR74, UPT ;  /* 0x0000004a0700728c */ /* 0x010fe2000bf05270 */
[----:B-1----:R-:W-:Y:S03]  /*2cb0*/  UMOV UR48, 0x30000 ;  /* 0x0003000000307882 */ /* 0x002fe60000000000 */
[----:B------:R-:W-:Y:S06]  /*2cc0*/  USEL UR7, UR7, URZ, UP0 ;  /* 0x000000ff07077287 */ /* 0x000fec0008000000 */
[----:B------:R-:W-:Y:S01]  /*2cd0*/  IMAD.U32 R0, RZ, RZ, UR7 ;  /* 0x00000007ff007e24 */ /* 0x000fe2000f8e00ff */
[----:B-----5:R-:W-:Y:S01]  /*2ce0*/  UMOV UR40, 0x0 ;  /* 0x0000000000287882 */ /* 0x020fe20000000000 */
[----:B------:R-:W-:Y:S01]  /*2cf0*/  UMOV UR41, 0x10000000 ;  /* 0x1000000000297882 */ /* 0x000fe20000000000 */
[----:B--2---:R-:W-:Y:S01]  /*2d00*/  ULEA UR8, UR12, UR38, 0x2 ;  /* 0x000000260c087291 */ /* 0x004fe2000f8e10ff */
[----:B------:R-:W-:Y:S01]  /*2d10*/  UMOV UR6, UR67 ;  /* 0x0000004300067c82 */ /* 0x000fe20008000000 */
[----:B------:R-:W-:Y:S02]  /*2d20*/  UMOV UR9, UR13 ;  /* 0x0000000d00097c82 */ /* 0x000fe40008000000 */
[----:B------:R-:W-:Y:S02]  /*2d30*/  UIADD3 UR64, UPT, UPT, UR8, 0x18800, URZ ;  /* 0x0001880008407890 */ /* 0x000fe4000fffe0ff */
[----:B------:R-:W-:Y:S01]  /*2d40*/  UIADD3 UR24, UPT, UPT, UR8, 0x1a800, URZ ;  /* 0x0001a80008187890 */ /* 0x000fe2000fffe0ff */
[----:B------:R-:W-:Y:S01]  /*2d50*/  UMOV UR27, UR6 ;  /* 0x00000006001b7c82 */ /* 0x000fe20008000000 */
[----:B------:R-:W-:Y:S01]  /*2d60*/  UIADD3 UR16, UPT, UPT, UR8, 0x1c800, URZ ;  /* 0x0001c80008107890 */ /* 0x000fe2000fffe0ff */
[----:B------:R-:W-:Y:S01]  /*2d70*/  UMOV UR19, UR6 ;  /* 0x0000000600137c82 */ /* 0x000fe20008000000 */
[----:B------:R-:W-:Y:S03]  /*2d80*/  UIADD3 UR8, UPT, UPT, UR8, 0x1e800, URZ ;  /* 0x0001e80008087890 */ /* 0x000fe6000fffe0ff */
[----:B------:R1:W-:Y:S01]  /*2d90*/  UTMALDG.4D.MULTICAST [UR64], [UR22], UR48, desc[UR40] ;  /* 0x00002840160073b4 */ /* 0x0003e20008019830 */
[----:B------:R-:W-:Y:S01]  /*2da0*/  UMOV UR13, UR11 ;  /* 0x0000000b000d7c82 */ /* 0x000fe20008000000 */
[----:B------:R-:W-:Y:S01]  /*2db0*/  UMOV UR12, UR68 ;  /* 0x00000044000c7c82 */ /* 0x000fe20008000000 */
[----:B------:R-:W-:Y:S01]  /*2dc0*/  UMOV UR11, UR6 ;  /* 0x00000006000b7c82 */ /* 0x000fe20008000000 */
[----:B------:R-:W-:Y:S02]  /*2dd0*/  UIADD3 UR6, UPT, UPT, UR31, 0x1, URZ ;  /* 0x000000011f067890 */ /* 0x000fe4000fffe0ff */
[----:B------:R-:W-:Y:S01]  /*2de0*/  @UP0 UIADD3 UR6, UPT, UPT, UR31, URZ, URZ ;  /* 0x000000ff1f060290 */ /* 0x000fe2000fffe0ff */
[----:B------:R-:W-:Y:S01]  /*2df0*/  UTMALDG.4D.MULTICAST [UR24], [UR22], UR48, desc[UR40] ;  /* 0x00002818160073b4 */ /* 0x000fe20008019830 */
[----:B------:R-:W-:Y:S05]  /*2e00*/  UISETP.NE.AND UP0, UPT, UR46, UR70, UPT ;  /* 0x000000462e00728c */ /* 0x000fea000bf05270 */
[----:B------:R-:W-:Y:S01]  /*2e10*/  UMOV UR31, UR6 ;  /* 0x00000006001f7c82 */ /* 0x000fe20008000000 */
[----:B------:R-:W-:Y:S01]  /*2e20*/  UTMALDG.4D.MULTICAST [UR16], [UR22], UR48, desc[UR40] ;  /* 0x00002810160073b4 */ /* 0x000fe20008019830 */
[----:B------:R2:W-:Y:S01]  /*2e30*/  UTMALDG.4D.MULTICAST [UR8], [UR22], UR48, desc[UR40] ;  /* 0x00002808160073b4 */ /* 0x0005e20008019830 */
[----:B-1----:R-:W-:Y:S02]  /*2e40*/  R2UR.FILL UR69, R26 ;  /* 0x000000001a4572ca */ /* 0x002fe400004e0000 */
[----:B------:R-:W-:Y:S02]  /*2e50*/  R2UR.FILL UR68, R22 ;  /* 0x00000000164472ca */ /* 0x000fe400004e0000 */
[----:B------:R-:W-:Y:S01]  /*2e60*/  R2UR.FILL UR67, R4 ;  /* 0x00000000044372ca */ /* 0x000fe200004e0000 */
[----:B--2---:R-:W-:Y:S01]  /*2e70*/  USEL UR8, UR30, URZ, UP1 ;  /* 0x000000ff1e087287 */ /* 0x004fe20008800000 */
[----:B------:R-:W-:Y:S05]  /*2e80*/  UMOV UR12, UR47 ;  /* 0x0000002f000c7c82 */ /* 0x000fea0008000000 */
[----:B------:R-:W-:Y:S01]  /*2e90*/  IMAD.U32 R23, RZ, RZ, UR8 ;  /* 0x00000008ff177e24 */ /* 0x000fe2000f8e00ff */
[----:B------:R-:W-:Y:S07]  /*2ea0*/  BRA.U UP0, `(.L_x_28) ;  /* 0xfffffff100947547 */ /* 0x000fee000b83ffff */
.L_x_22:
[----:B------:R-:W-:Y:S01]  /*2eb0*/  ULEA UR4, UR47, UR38, 0x3 ;  /* 0x000000262f047291 */ /* 0x000fe2000f8e18ff */
[----:B------:R-:W-:Y:S01]  /*2ec0*/  SHF.L.U32 R4, R3, 0x1f, RZ ;  /* 0x0000001f03047819 */ /* 0x000fe200000006ff */
[----:B------:R-:W-:Y:S01]  /*2ed0*/  @!P1 SYNCS.ARRIVE.TRANS64.A1T0 RZ, [UR38+0x88], RZ ;  /* 0x000088ffffff99a7 */ /* 0x000fe20008100026 */
[----:B------:R-:W-:-:S06]  /*2ee0*/  R2UR UR5, R24 ;  /* 0x00000000180572ca */ /* 0x000fcc00000e0000 */
[----:B--2---:R1:W2:Y:S07]  /*2ef0*/  SYNCS.PHASECHK.TRANS64.TRYWAIT P0, [UR4+0x20], R4 ;  /* 0x00002004ff0075a7 */ /* 0x0042ae0008001104 */
[----:B------:R-:W-:-:S09]  /*2f00*/  UISETP.GE.AND UP0, UPT, UR5, 0x1, UPT ;  /* 0x000000010500788c */ /* 0x000fd2000bf06270 */
[----:B------:R-:W-:Y:S05]  /*2f10*/  BRA.U !UP0, `(.L_x_29) ;  /* 0x0000001508847547 */ /* 0x000fea000b800000 */
[----:B------:R-:W3:Y:S01]  /*2f20*/  LDCU.128 UR8, c[0x0][0x480] ;  /* 0x00009000ff0877ac */ /* 0x000ee20008000c00 */
        /* <DEDUP_REMOVED lines=9> */
[----:B---3--:R-:W-:Y:S02]  /*2fc0*/  UIMAD.WIDE.U32 UR6, UR43, UR9, URZ ;  /* 0x000000092b0672a5 */ /* 0x008fe4000f8e00ff */
        /* <DEDUP_REMOVED lines=12> */
[----:B------:R-:W3:Y:S01]  /*3090*/  LDCU.64 UR4, c[0x0][0x490] ;  /* 0x00009200ff0477ac */ /* 0x000ee20008000a00 */
        /* <DEDUP_REMOVED lines=15> */
[----:B---3--:R-:W-:-:S02]  /*3190*/  UIMAD.WIDE.U32 UR20, UR17, UR4, URZ ;  /* 0x00000004111472a5 */ /* 0x008fc4000f8e00ff */
        /* <DEDUP_REMOVED lines=17> */
[----:B------:R-:W3:Y:S02]  /*32b0*/  LDCU.64 UR12, c[0x0][0x4b0] ;  /* 0x00009600ff0c77ac */ /* 0x000ee40008000a00 */
[----:B------:R-:W-:Y:S01]  /*32c0*/  UMOV UR4, UR21 ;  /* 0x0000001500047c82 */ /* 0x000fe20008000000 */
[----:B------:R-:W3:Y:S01]  /*32d0*/  LDCU.64 UR6, c[0x0][0x4d0] ;  /* 0x00009a00ff0677ac */ /* 0x000ee20008000a00 */
        /* <DEDUP_REMOVED lines=38> */
[----:B---3--:R-:W-:Y:S02]  /*3540*/  UIMAD UR9, UR25, UR12, UR6 ;  /* 0x0000000c190972a4 */ /* 0x008fe4000f8e0206 */
        /* <DEDUP_REMOVED lines=27> */
[----:B-1----:R-:W-:Y:S01]  /*3700*/  IMAD.U32 R4, RZ, RZ, UR9 ;  /* 0x00000009ff047e24 */ /* 0x002fe2000f8e00ff */
[----:B------:R-:W-:-:S02]  /*3710*/  UIMAD UR43, UR43, UR12, UR6 ;  /* 0x0000000c2b2b72a4 */ /* 0x000fc4000f8e0206 */
[----:B------:R-:W-:Y:S02]  /*3720*/  UIMAD UR6, UR24, UR13, UR7 ;  /* 0x0000000d180672a4 */ /* 0x000fe4000f8e0207 */
[----:B------:R-:W-:Y:S02]  /*3730*/  UIMAD UR11, UR23, UR13, UR7 ;  /* 0x0000000d170b72a4 */ /* 0x000fe4000f8e0207 */
[----:B------:R-:W-:Y:S02]  /*3740*/  UIMAD UR9, UR22, UR13, UR7 ;  /* 0x0000000d160972a4 */ /* 0x000fe4000f8e0207 */
[----:B------:R-:W-:Y:S01]  /*3750*/  MOV R15, UR6 ;  /* 0x00000006000f7c02 */ /* 0x000fe20008000f00 */
[----:B------:R-:W-:Y:S01]  /*3760*/  UIMAD UR6, UR21, UR13, UR7 ;  /* 0x0000000d150672a4 */ /* 0x000fe2000f8e0207 */
[----:B------:R-:W-:Y:S01]  /*3770*/  IMAD.U32 R14, RZ, RZ, UR11 ;  /* 0x0000000bff0e7e24 */ /* 0x000fe2000f8e00ff */
[----:B------:R-:W1:Y:S01]  /*3780*/  LDCU.64 UR14, c[0x0][0x4b8] ;  /* 0x00009700ff0e77ac */ /* 0x000e620008000a00 */
[----:B------:R-:W-:-:S03]  /*3790*/  MOV R13, UR9 ;  /* 0x00000009000d7c02 */ /* 0x000fc60008000f00 */
[----:B------:R-:W-:Y:S01]  /*37a0*/  IMAD.U32 R12, RZ, RZ, UR6 ;  /* 0x00000006ff0c7e24 */ /* 0x000fe2000f8e00ff */
[----:B------:R-:W3:Y:S01]  /*37b0*/  LDCU.64 UR4, c[0x0][0x4d8] ;  /* 0x00009b00ff0477ac */ /* 0x000ee20008000a00 */
[----:B------:R-:W-:Y:S02]  /*37c0*/  UIADD3 UR26, UPT, UPT, UR49, 0x20, URZ ;  /* 0x00000020311a7890 */ /* 0x000fe4000fffe0ff */
[----:B------:R-:W-:Y:S02]  /*37d0*/  UIADD3 UR18, UPT, UPT, UR49, 0x40, URZ ;  /* 0x0000004031127890 */ /* 0x000fe4000fffe0ff */
[----:B------:R-:W-:Y:S02]  /*37e0*/  UIADD3 UR10, UPT, UPT, UR49, 0x60, URZ ;  /* 0x00000060310a7890 */ /* 0x000fe4000fffe0ff */
[----:B------:R-:W-:Y:S02]  /*37f0*/  UIMAD UR76, UR20, UR13, UR7 ;  /* 0x0000000d144c72a4 */ /* 0x000fe4000f8e0207 */
[----:B------:R-:W-:-:S02]  /*3800*/  UIMAD UR68, UR8, UR13, UR7 ;  /* 0x0000000d084472a4 */ /* 0x000fc4000f8e0207 */
[----:B------:R-:W-:Y:S02]  /*3810*/  UIMAD UR60, UR60, UR13, UR7 ;  /* 0x0000000d3c3c72a4 */ /* 0x000fe4000f8e0207 */
[----:B------:R-:W-:Y:S01]  /*3820*/  UIMAD UR44, UR44, UR13, UR7 ;  /* 0x0000000d2c2c72a4 */ /* 0x000fe2000f8e0207 */
[----:B------:R-:W-:Y:S01]  /*3830*/  UMOV UR12, UR47 ;  /* 0x0000002f000c7c82 */ /* 0x000fe20008000000 */
[----:B-1----:R-:W-:-:S10]  /*3840*/  UMOV UR46, UR48 ;  /* 0x00000030002e7c82 */ /* 0x002fd40008000000 */
.L_x_35:
[----:B------:R-:W-:Y:S01]  /*3850*/  @!P3 MOV R26, 0xc000 ;  /* 0x0000c000001ab802 */ /* 0x000fe20000000f00 */
[----:B------:R-:W-:Y:S06]  /*3860*/  ULEA UR6, UR12, UR38, 0x3 ;  /* 0x000000260c067291 */ /* 0x000fec000f8e18ff */
[----:B------:R-:W-:Y:S01]  /*3870*/  MOV R16, UR6 ;  /* 0x0000000600107c02 */ /* 0x000fe20008000f00 */
[----:B--2---:R-:W-:Y:S06]  /*3880*/  @P0 BRA `(.L_x_30) ;  /* 0x0000000000100947 */ /* 0x004fec0003800000 */
[----:B------:R-:W-:Y:S02]  /*3890*/  R2UR UR6, R16 ;  /* 0x00000000100672ca */ /* 0x000fe400000e0000 */
[----:B------:R-:W-:Y:S11]  /*38a0*/  SHF.L.U32 R27, R3, 0x1f, RZ ;  /* 0x0000001f031b7819 */ /* 0x000ff600000006ff */
[----:B------:R-:W1:Y:S02]  /*38b0*/  SYNCS.PHASECHK.TRANS64.TRYWAIT P0, [UR6+0x20], R27 ;  /* 0x0000201bff0075a7 */ /* 0x000e640008001106 */
[----:B-1----:R-:W-:Y:S05]  /*38c0*/  @!P0 BRA `(.L_x_31) ;  /* 0x0000007800388947 */ /* 0x002fea0003800000 */
.L_x_30:
[----:B------:R-:W-:Y:S11]  /*38d0*/  R2UR UR6, R16 ;  /* 0x00000000100672ca */ /* 0x000ff600000e0000 */
[----:B------:R-:W-:Y:S02]  /*38e0*/  @!UPT UIADD3 URZ, UPT, UPT, URZ, URZ, URZ ;  /* 0x000000fffffff290 */ /* 0x000fe4000fffe0ff */
[----:B------:R2:W-:Y:S01]  /*38f0*/  @!P3 SYNCS.ARRIVE.TRANS64 RZ, [UR6], R26 ;  /* 0x0000001affffb9a7 */ /* 0x0005e20008000006 */
[----:B------:R-:W-:Y:S04]  /*3900*/  ULOP3.LUT UR6, UR55, 0x2, URZ, 0xfc, !UPT ;  /* 0x0000000237067892 */ /* 0x000fe8000f8efcff */
[----:B------:R-:W-:Y:S09]  /*3910*/  UISETP.NE.AND UP0, UPT, UR6, 0x2, UPT ;  /* 0x000000020600788c */ /* 0x000ff2000bf05270 */
[----:B------:R-:W-:Y:S05]  /*3920*/  BRA.U UP0, `(.L_x_32) ;  /* 0x0000000100047547 */ /* 0x000fea000b800000 */
[----:B---3--:R-:W-:Y:S05]  /*3930*/  BPT.TRAP 0x1 ;  /* 0x000000040000795c */ /* 0x008fea0000300000 */
.L_x_32:
[----:B------:R-:W-:Y:S04]  /*3940*/  BSSY.RECONVERGENT B0, `(.L_x_33) ;  /* 0x0000003000007945 */ /* 0x000fe80003800200 */
[----:B------:R-:W-:Y:S05]  /*3950*/  @P2 BRA `(.L_x_34) ;  /* 0x0000000000042947 */ /* 0x000fea0003800000 */
[----:B---3--:R-:W-:Y:S05]  /*3960*/  BPT.TRAP 0x1 ;  /* 0x000000040000795c */ /* 0x008fea0000300000 */
.L_x_34:
[----:B---3--:R-:W-:Y:S05]  /*3970*/  BSYNC.RECONVERGENT B0 ;  /* 0x0000000000007941 */ /* 0x008fea0003800200 */
.L_x_33:
[----:B------:R-:W-:Y:S01]  /*3980*/  UIADD3 UR9, UPT, UPT, UR12, 0x1, URZ ;  /* 0x000000010c097890 */ /* 0x000fe2000fffe0ff */
[----:B------:R-:W-:Y:S01]  /*3990*/  R2UR UR24, R23 ;  /* 0x00000000171872ca */ /* 0x000fe200000e0000 */
[----:B------:R-:W-:Y:S01]  /*39a0*/  USHF.L.U32 UR66, UR31, 0x6, URZ ;  /* 0x000000061f427899 */ /* 0x000fe200080006ff */
[----:B------:R-:W-:Y:S01]  /*39b0*/  R2UR UR65, R16 ;  /* 0x00000000104172ca */ /* 0x000fe200000e0000 */
[----:B------:R-:W-:Y:S01]  /*39c0*/  UISETP.NE.AND UP0, UPT, UR9, 0x4, UPT ;  /* 0x000000040900788c */ /* 0x000fe2000bf05270 */
[----:B------:R-:W-:Y:S01]  /*39d0*/  MOV.SPILL R29, UR67 ;  /* 0x00000043001d7c02 */ /* 0x000fe20009000f00 */
[----:B------:R-:W-:Y:S01]  /*39e0*/  UIADD3 UR50, UPT, UPT, UR66, 0x20, URZ ;  /* 0x0000002042327890 */ /* 0x000fe2000fffe0ff */
[----:B------:R-:W-:Y:S01]  /*39f0*/  R2UR UR67, R6 ;  /* 0x00000000064372ca */ /* 0x000fe200000e0000 */
[----:B------:R-:W-:Y:S01]  /*3a00*/  USEL UR47, UR9, URZ, UP0 ;  /* 0x000000ff092f7287 */ /* 0x000fe20008000000 */
[----:B------:R-:W-:Y:S01]  /*3a10*/  MOV.SPILL R16, UR59 ;  /* 0x0000003b00107c02 */ /* 0x000fe20009000f00 */
[----:B------:R-:W3:Y:S01]  /*3a20*/  LDCU.64 UR20, c[0x0][0x348] ;  /* 0x00006900ff1477ac */ /* 0x000ee20008000a00 */
[----:B------:R-:W-:Y:S02]  /*3a30*/  R2UR UR19, R0 ;  /* 0x00000000001372ca */ /* 0x000fe400000e0000 */
[----:B------:R-:W-:Y:S01]  /*3a40*/  MOV.SPILL R31, UR69 ;  /* 0x00000045001f7c02 */ /* 0x000fe20009000f00 */
[----:B------:R-:W-:Y:S01]  /*3a50*/  UIMAD UR7, UR24, UR14, UR4 ;  /* 0x0000000e180772a4 */ /* 0x000fe2000f8e0204 */
[----:B------:R-:W-:Y:S01]  /*3a60*/  MOV.SPILL R30, UR68 ;  /* 0x00000044001e7c02 */ /* 0x000fe20009000f00 */
[----:B------:R-:W-:Y:S01]  /*3a70*/  USEL UR13, URZ, 0x1, UP0 ;  /* 0x00000001ff0d7887 */ /* 0x000fe20008000000 */
[----:B------:R-:W-:Y:S01]  /*3a80*/  R2UR UR68, R13 ;  /* 0x000000000d4472ca */ /* 0x000fe200000e0000 */
[----:B------:R-:W-:Y:S01]  /*3a90*/  ULEA UR11, UR12, UR38, 0xe ;  /* 0x000000260c0b7291 */ /* 0x000fe2000f8e70ff */
[----:B------:R-:W-:Y:S01]  /*3aa0*/  R2UR UR69, R7 ;  /* 0x00000000074572ca */ /* 0x000fe200000e0000 */
[----:B------:R-:W-:Y:S01]  /*3ab0*/  ULEA UR16, UR47, UR38, 0x3 ;  /* 0x000000262f107291 */ /* 0x000fe2000f8e18ff */
[----:B------:R-:W-:Y:S01]  /*3ac0*/  MOV.SPILL R37, UR67 ;  /* 0x0000004300257c02 */ /* 0x000fe20009000f00 */
[----:B------:R-:W-:Y:S01]  /*3ad0*/  UIADD3 UR64, UPT, UPT, UR11, 0x8800, URZ ;  /* 0x000088000b407890 */ /* 0x000fe2000fffe0ff */
[----:B------:R-:W-:Y:S01]  /*3ae0*/  R2UR UR67, R10 ;  /* 0x000000000a4372ca */ /* 0x000fe200000e0000 */
[----:B------:R-:W-:Y:S01]  /*3af0*/  UIMAD UR6, UR19, UR15, UR5 ;  /* 0x0000000f130672a4 */ /* 0x000fe2000f8e0205 */
[----:B--2---:R-:W-:Y:S01]  /*3b00*/  MOV.SPILL R26, UR61 ;  /* 0x0000003d001a7c02 */ /* 0x004fe20009000f00 */
[----:B------:R-:W-:Y:S01]  /*3b10*/  UIADD3 UR48, UPT, UPT, UR11, 0x8c00, URZ ;  /* 0x00008c000b307890 */ /* 0x000fe2000fffe0ff */
[----:B-1----:R-:W-:Y:S01]  /*3b20*/  MOV.SPILL R22, UR60 ;  /* 0x0000003c00167c02 */ /* 0x002fe20009000f00 */
[----:B---3--:R-:W-:Y:S01]  /*3b30*/  UIADD3 UR8, UP1, UPT, UR20, 0x80, URZ ;  /* 0x0000008014087890 */ /* 0x008fe2000ff3e0ff */
[----:B------:R-:W-:Y:S01]  /*3b40*/  R2UR UR59, R4 ;  /* 0x00000000043b72ca */ /* 0x000fe200000e0000 */
[----:B------:R-:W-:Y:S01]  /*3b50*/  UPRMT UR6, UR7, 0x40, UR6 ;  /* 0x0000004007067896 */ /* 0x000fe20008000006 */
[----:B------:R-:W-:Y:S01]  /*3b60*/  MOV.SPILL R38, UR68 ;  /* 0x0000004400267c02 */ /* 0x000fe20009000f00 */
[----:B------:R-:W-:Y:S01]  /*3b70*/  UIADD3.X UR9, UPT, UPT, URZ, UR21, URZ, UP1, !UPT ;  /* 0x00000015ff097290 */ /* 0x000fe20008ffe4ff */
[----:B------:R-:W-:Y:S01]  /*3b80*/  MOV.SPILL R39, UR69 ;  /* 0x0000004500277c02 */ /* 0x000fe20009000f00 */
[----:B------:R-:W-:Y:S01]  /*3b90*/  UPRMT UR6, UR6, 0x5410, URZ ;  /* 0x0000541006067896 */ /* 0x000fe200080000ff */
[----:B------:R-:W-:Y:S01]  /*3ba0*/  R2UR UR68, R15 ;  /* 0x000000000f4472ca */ /* 0x000fe200000e0000 */
[----:B------:R-:W-:Y:S01]  /*3bb0*/  UMOV UR51, UR67 ;  /* 0x0000004300337c82 */ /* 0x000fe20008000000 */
[----:B------:R-:W-:Y:S01]  /*3bc0*/  R2UR UR69, R11 ;  /* 0x000000000b4572ca */ /* 0x000fe200000e0000 */
[----:B------:R-:W-:Y:S01]  /*3bd0*/  UMOV UR49, UR65 ;  /* 0x0000004100317c82 */ /* 0x000fe20008000000 */
[----:B------:R-:W-:Y:S01]  /*3be0*/  R2UR UR60, R12 ;  /* 0x000000000c3c72ca */ /* 0x000fe200000e0000 */
[----:B------:R-:W-:Y:S01]  /*3bf0*/  UIADD3 UR56, UPT, UPT, UR11, 0x9000, URZ ;  /* 0x000090000b387890 */ /* 0x000fe2000fffe0ff */
[----:B------:R-:W-:Y:S01]  /*3c00*/  R2UR UR61, R5 ;  /* 0x00000000053d72ca */ /* 0x000fe200000e0000 */
[----:B------:R-:W-:Y:S01]  /*3c10*/  UMOV UR57, UR65 ;  /* 0x0000004100397c82 */ /* 0x000fe20008000000 */
[----:B------:R-:W-:Y:S01]  /*3c20*/  LOP3.LUT R3, R3, UR13, RZ, 0x3c, !PT ;  /* 0x0000000d03037c12 */ /* 0x000fe2000f8e3cff */
[----:B------:R-:W-:Y:S01]  /*3c30*/  UIADD3 UR32, UPT, UPT, UR11, 0x9400, URZ ;  /* 0x000094000b207890 */ /* 0x000fe2000fffe0ff */
[----:B------:R-:W-:Y:S01]  /*3c40*/  MOV.SPILL R34, UR59 ;  /* 0x0000003b00227c02 */ /* 0x000fe20009000f00 */
[----:B------:R-:W-:Y:S01]  /*3c50*/  UMOV UR33, UR65 ;  /* 0x0000004100217c82 */ /* 0x000fe20008000000 */
[----:B------:R-:W-:Y:S01]  /*3c60*/  SHF.L.U32 R0, R3, 0x1f, RZ ;  /* 0x0000001f03007819 */ /* 0x000fe200000006ff */
[----:B------:R-:W-:Y:S01]  /*3c70*/  UMOV UR52, UR68 ;  /* 0x0000004400347c82 */ /* 0x000fe20008000000 */
[----:B------:R-:W-:Y:S01]  /*3c80*/  R2UR UR59, R8 ;  /* 0x00000000083b72ca */ /* 0x000fe200000e0000 */
[----:B------:R-:W-:Y:S01]  /*3c90*/  UMOV UR53, UR69 ;  /* 0x0000004500357c82 */ /* 0x000fe20008000000 */
[----:B------:R1:W4:Y:S01]  /*3ca0*/  SYNCS.PHASECHK.TRANS64.TRYWAIT P0, [UR16+0x20], R0 ;  /* 0x00002000ff0075a7 */ /* 0x0003220008001110 */
[----:B------:R2:W-:Y:S01]  /*3cb0*/  UTMALDG.4D.IM2COL [UR64], [UR8], UR6 ;  /* 0x00000040080073b4 */ /* 0x0005e20008058006 */
[----:B------:R-:W-:Y:S01]  /*3cc0*/  MOV.SPILL R35, UR60 ;  /* 0x0000003c00237c02 */ /* 0x000fe20009000f00 */
[----:B------:R-:W-:Y:S01]  /*3cd0*/  UMOV UR16, UR66 ;  /* 0x0000004200107c82 */ /* 0x000fe20008000000 */
[----:B------:R-:W-:Y:S01]  /*3ce0*/  MOV.SPILL R36, UR61 ;  /* 0x0000003d00247c02 */ /* 0x000fe20009000f00 */
[----:B------:R-:W-:Y:S01]  /*3cf0*/  UMOV UR58, UR16 ;  /* 0x00000010003a7c82 */ /* 0x000fe20008000000 */
[----:B------:R-:W-:Y:S01]  /*3d00*/  R2UR UR60, R14 ;  /* 0x000000000e3c72ca */ /* 0x000fe200000e0000 */
[----:B------:R-:W-:Y:S01]  /*3d10*/  UMOV UR74, UR16 ;  /* 0x00000010004a7c82 */ /* 0x000fe20008000000 */
[----:B------:R-:W-:Y:S01]  /*3d20*/  R2UR UR61, R9 ;  /* 0x00000000093d72ca */ /* 0x000fe200000e0000 */
[----:B------:R3:W-:Y:S01]  /*3d30*/  UTMALDG.4D.IM2COL [UR48], [UR8], UR6 ;  /* 0x00000030080073b4 */ /* 0x0007e20008058006 */
[----:B------:R-:W-:Y:S01]  /*3d40*/  UMOV UR42, UR16 ;  /* 0x00000010002a7c82 */ /* 0x000fe20008000000 */
[----:B------:R-:W-:Y:S01]  /*3d50*/  UMOV UR35, UR59 ;  /* 0x0000003b00237c82 */ /* 0x000fe20008000000 */
[----:B------:R-:W-:Y:S01]  /*3d60*/  UMOV UR34, UR50 ;  /* 0x0000003200227c82 */ /* 0x000fe20008000000 */
[----:B------:R-:W-:Y:S01]  /*3d70*/  UIADD3 UR72, UPT, UPT, UR11, 0xa800, URZ ;  /* 0x0000a8000b487890 */ /* 0x000fe2000fffe0ff */
[----:B------:R-:W-:Y:S01]  /*3d80*/  MOV.SPILL R27, UR62 ;  /* 0x0000003e001b7c02 */ /* 0x000fe20009000f00 */
[----:B------:R-:W-:Y:S01]  /*3d90*/  UIADD3 UR40, UPT, UPT, UR11, 0xc000, URZ ;  /* 0x0000c0000b287890 */ /* 0x000fe2000fffe0ff */
[----:B------:R-:W-:Y:S01]  /*3da0*/  MOV.SPILL R28, UR63 ;  /* 0x0000003f001c7c02 */ /* 0x000fe20009000f00 */
[----:B------:R-:W-:Y:S01]  /*3db0*/  UIADD3 UR22, UP0, UPT, UR20, 0x180, URZ ;  /* 0x0000018014167890 */ /* 0x000fe2000ff1e0ff */
[----:B------:R-:W-:Y:S01]  /*3dc0*/  R2UR.FILL UR62, R27 ;  /* 0x000000001b3e72ca */ /* 0x000fe200004e0000 */
[----:B------:R-:W-:Y:S01]  /*3dd0*/  UMOV UR36, UR60 ;  /* 0x0000003c00247c82 */ /* 0x000fe20008000000 */
[----:B------:R-:W-:Y:S01]  /*3de0*/  UMOV UR54, 0x30000 ;  /* 0x0003000000367882 */ /* 0x000fe20000000000 */
[----:B------:R5:W-:Y:S01]  /*3df0*/  UTMALDG.4D.IM2COL [UR56], [UR8], UR6 ;  /* 0x00000038080073b4 */ /* 0x000be20008058006 */
[----:B------:R-:W-:Y:S01]  /*3e00*/  UMOV UR37, UR61 ;  /* 0x0000003d00257c82 */ /* 0x000fe20008000000 */
[----:B------:R-:W-:Y:S01]  /*3e10*/  UIADD3.X UR23, UPT, UPT, URZ, UR21, URZ, UP0, !UPT ;  /* 0x00000015ff177290 */ /* 0x000fe200087fe4ff */
[----:B------:R-:W-:Y:S01]  /*3e20*/  R2UR.FILL UR63, R28 ;  /* 0x000000001c3f72ca */ /* 0x000fe200004e0000 */
[----:B------:R-:W-:Y:S01]  /*3e30*/  UMOV UR28, UR24 ;  /* 0x00000018001c7c82 */ /* 0x000fe20008000000 */
[----:B------:R-:W-:Y:S01]  /*3e40*/  UMOV UR20, UR24 ;  /* 0x0000001800147c82 */ /* 0x000fe20008000000 */
[----:B------:R-:W-:Y:S01]  /*3e50*/  UMOV UR29, UR19 ;  /* 0x00000013001d7c82 */ /* 0x000fe20008000000 */
[----:B------:R-:W-:Y:S01]  /*3e60*/  UMOV UR21, UR19 ;  /* 0x0000001300157c82 */ /* 0x000fe20008000000 */
[----:B------:R1:W-:Y:S01]  /*3e70*/  UTMALDG.4D.IM2COL [UR32], [UR8], UR6 ;  /* 0x00000020080073b4 */ /* 0x0003e20008058006 */
[----:B------:R-:W-:Y:S01]  /*3e80*/  UMOV UR13, UR65 ;  /* 0x00000041000d7c82 */ /* 0x000fe20008000000 */
[----:B------:R-:W-:Y:S01]  /*3e90*/  UIADD3 UR30, UPT, UPT, UR24, 0x1, URZ ;  /* 0x00000001181e7890 */ /* 0x000fe2000fffe0ff */
[----:B------:R-:W-:Y:S01]  /*3ea0*/  MOV.SPILL R33, UR71 ;  /* 0x0000004700217c02 */ /* 0x000fe20009000f00 */
[----:B------:R-:W-:Y:S01]  /*3eb0*/  UMOV UR73, UR13 ;  /* 0x0000000d00497c82 */ /* 0x000fe20008000000 */
[----:B------:R-:W-:Y:S01]  /*3ec0*/  UMOV UR41, UR13 ;  /* 0x0000000d00297c82 */ /* 0x000fe20008000000 */
[----:B------:R-:W-:Y:S01]  /*3ed0*/  UMOV UR25, UR13 ;  /* 0x0000000d00197c82 */ /* 0x000fe20008000000 */
[----:B------:R-:W-:Y:S01]  /*3ee0*/  UMOV UR17, UR13 ;  /* 0x0000000d00117c82 */ /* 0x000fe20008000000 */
[----:B------:R-:W-:Y:S01]  /*3ef0*/  ULEA UR7, UR12, UR63, 0xd ;  /* 0x0000003f0c077291 */ /* 0x000fe2000f8e68ff */
[----:B------:R-:W-:Y:S02]  /*3f00*/  MOV.SPILL R32, UR70 ;  /* 0x0000004600207c02 */ /* 0x000fe40009000f00 */
[----:B--2---:R-:W-:Y:S01]  /*3f10*/  R2UR.FILL UR67, R37 ;  /* 0x00000000254372ca */ /* 0x004fe200004e0000 */
[----:B------:R-:W-:Y:S01]  /*3f20*/  UIADD3 UR64, UPT, UPT, UR11, 0x9800, URZ ;  /* 0x000098000b407890 */ /* 0x000fe2000fffe0ff */
[----:B------:R-:W-:Y:S01]  /*3f30*/  R2UR.FILL UR69, R39 ;  /* 0x00000000274572ca */ /* 0x000fe200004e0000 */
[----:B------:R-:W-:Y:S01]  /*3f40*/  UMOV UR66, UR16 ;  /* 0x0000001000427c82 */ /* 0x000fe20008000000 */
[----:B------:R-:W-:Y:S01]  /*3f50*/  R2UR.FILL UR68, R38 ;  /* 0x00000000264472ca */ /* 0x000fe200004e0000 */
[----:B------:R-:W-:Y:S01]  /*3f60*/  UMOV UR65, UR13 ;  /* 0x0000000d00417c82 */ /* 0x000fe20008000000 */
[----:B------:R-:W-:Y:S01]  /*3f70*/  UMOV UR12, UR24 ;  /* 0x00000018000c7c82 */ /* 0x000fe20008000000 */
[----:B------:R-:W-:Y:S01]  /*3f80*/  R2UR.FILL UR71, R33 ;  /* 0x00000000214772ca */ /* 0x000fe200004e0000 */
[----:B---3--:R-:W-:Y:S01]  /*3f90*/  UIADD3 UR48, UPT, UPT, UR11, 0x9c00, URZ ;  /* 0x00009c000b307890 */ /* 0x008fe2000fffe0ff */
[----:B------:R-:W-:Y:S01]  /*3fa0*/  R2UR.FILL UR70, R32 ;  /* 0x00000000204672ca */ /* 0x000fe200004e0000 */
[----:B------:R-:W-:Y:S03]  /*3fb0*/  UMOV UR49, UR13 ;  /* 0x0000000d00317c82 */ /* 0x000fe60008000000 */
[----:B------:R-:W-:Y:S02]  /*3fc0*/  UMOV UR51, UR67 ;  /* 0x0000004300337c82 */ /* 0x000fe40008000000 */
[----:B------:R-:W-:Y:S02]  /*3fd0*/  UMOV UR53, UR69 ;  /* 0x0000004500357c82 */ /* 0x000fe40008000000 */
[----:B------:R2:W-:Y:S01]  /*3fe0*/  UTMALDG.4D.IM2COL [UR64], [UR8], UR6 ;  /* 0x00000040080073b4 */ /* 0x0005e20008058006 */
[----:B------:R-:W-:Y:S01]  /*3ff0*/  UMOV UR52, UR68 ;  /* 0x0000004400347c82 */ /* 0x000fe20008000000 */
[----:B-----5:R-:W-:Y:S01]  /*4000*/  R2UR.FILL UR59, R34 ;  /* 0x00000000223b72ca */ /* 0x020fe200004e0000 */
[----:B------:R-:W-:Y:S01]  /*4010*/  UIADD3 UR56, UPT, UPT, UR11, 0xa000, URZ ;  /* 0x0000a0000b387890 */ /* 0x000fe2000fffe0ff */
[----:B------:R-:W-:Y:S01]  /*4020*/  R2UR.FILL UR61, R36 ;  /* 0x00000000243d72ca */ /* 0x000fe200004e0000 */
[----:B------:R-:W-:Y:S01]  /*4030*/  UMOV UR57, UR13 ;  /* 0x0000000d00397c82 */ /* 0x000fe20008000000 */
[----:B------:R-:W-:Y:S01]  /*4040*/  R2UR.FILL UR60, R35 ;  /* 0x00000000233c72ca */ /* 0x000fe200004e0000 */
[----:B------:R3:W-:Y:S01]  /*4050*/  UTMALDG.4D.IM2COL [UR48], [UR8], UR6 ;  /* 0x00000030080073b4 */ /* 0x0007e20008058006 */
[----:B-1----:R-:W-:Y:S01]  /*4060*/  UIADD3 UR32, UPT, UPT, UR11, 0xa400, URZ ;  /* 0x0000a4000b207890 */ /* 0x002fe2000fffe0ff */
[----:B------:R-:W-:Y:S06]  /*4070*/  UMOV UR33, UR13 ;  /* 0x0000000d00217c82 */ /* 0x000fec0008000000 */
[----:B------:R-:W-:Y:S02]  /*4080*/  UMOV UR35, UR59 ;  /* 0x0000003b00237c82 */ /* 0x000fe40008000000 */
[----:B------:R-:W-:Y:S02]  /*4090*/  UMOV UR37, UR61 ;  /* 0x0000003d00257c82 */ /* 0x000fe40008000000 */
[----:B------:R1:W-:Y:S01]  /*40a0*/  UTMALDG.4D.IM2COL [UR56], [UR8], UR6 ;  /* 0x00000038080073b4 */ /* 0x0003e20008058006 */
[----:B------:R-:W-:Y:S02]  /*40b0*/  UMOV UR36, UR60 ;  /* 0x0000003c00247c82 */ /* 0x000fe40008000000 */
[----:B------:R5:W-:Y:S01]  /*40c0*/  UTMALDG.4D.IM2COL [UR32], [UR8], UR6 ;  /* 0x00000020080073b4 */ /* 0x000be20008058006 */
[----:B------:R5:W-:Y:S01]  /*40d0*/  UTMALDG.4D.IM2COL [UR72], [UR8], UR6 ;  /* 0x00000048080073b4 */ /* 0x000be20008058006 */
[----:B--2---:R-:W-:Y:S01]  /*40e0*/  R2UR.FILL UR67, R29 ;  /* 0x000000001d4372ca */ /* 0x004fe200004e0000 */
[----:B------:R-:W-:Y:S01]  /*40f0*/  UIADD3 UR64, UPT, UPT, UR11, 0xb000, URZ ;  /* 0x0000b0000b407890 */ /* 0x000fe2000fffe0ff */
[----:B------:R-:W-:Y:S02]  /*4100*/  R2UR.FILL UR69, R31 ;  /* 0x000000001f4572ca */ /* 0x000fe400004e0000 */
[----:B------:R-:W-:Y:S01]  /*4110*/  R2UR.FILL UR68, R30 ;  /* 0x000000001e4472ca */ /* 0x000fe200004e0000 */
[----:B---3--:R-:W-:Y:S01]  /*4120*/  UIADD3 UR48, UPT, UPT, UR11, 0xac00, URZ ;  /* 0x0000ac000b307890 */ /* 0x008fe2000fffe0ff */
[----:B------:R-:W-:Y:S01]  /*4130*/  UMOV UR51, UR75 ;  /* 0x0000004b00337c82 */ /* 0x000fe20008000000 */
[----:B------:R-:W-:Y:S01]  /*4140*/  UMOV UR52, UR76 ;  /* 0x0000004c00347c82 */ /* 0x000fe20008000000 */
[----:B------:R-:W-:Y:S06]  /*4150*/  UMOV UR53, UR77 ;  /* 0x0000004d00357c82 */ /* 0x000fec0008000000 */
[----:B------:R2:W-:Y:S01]  /*4160*/  UTMALDG.4D.IM2COL [UR48], [UR8], UR6 ;  /* 0x00000030080073b4 */ /* 0x0005e20008058006 */
[----:B-1----:R-:W-:Y:S01]  /*4170*/  R2UR.FILL UR61, R26 ;  /* 0x000000001a3d72ca */ /* 0x002fe200004e0000 */
[----:B------:R-:W-:Y:S01]  /*4180*/  UIADD3 UR56, UPT, UPT, UR11, 0xb800, URZ ;  /* 0x0000b8000b387890 */ /* 0x000fe2000fffe0ff */
[----:B------:R-:W-:Y:S02]  /*4190*/  R2UR.FILL UR60, R22 ;  /* 0x00000000163c72ca */ /* 0x000fe400004e0000 */
[----:B------:R-:W-:Y:S01]  /*41a0*/  R2UR.FILL UR59, R16 ;  /* 0x00000000103b72ca */ /* 0x000fe200004e0000 */
[----:B------:R-:W-:Y:S01]  /*41b0*/  UTMALDG.4D.IM2COL [UR64], [UR8], UR6 ;  /* 0x00000040080073b4 */ /* 0x000fe20008058006 */
[----:B-----5:R-:W-:Y:S01]  /*41c0*/  UIADD3 UR32, UPT, UPT, UR11, 0xb400, URZ ;  /* 0x0000b4000b207890 */ /* 0x020fe2000fffe0ff */
[----:B------:R-:W-:Y:S01]  /*41d0*/  UMOV UR35, UR67 ;  /* 0x0000004300237c82 */ /* 0x000fe20008000000 */
[----:B------:R-:W-:Y:S01]  /*41e0*/  UMOV UR36, UR68 ;  /* 0x0000004400247c82 */ /* 0x000fe20008000000 */
[----:B------:R-:W-:Y:S01]  /*41f0*/  UMOV UR37, UR69 ;  /* 0x0000004500257c82 */ /* 0x000fe20008000000 */
[----:B------:R-:W1:Y:S05]  /*4200*/  LDCU UR74, c[0x0][0x390] ;  /* 0x00007200ff4a77ac */ /* 0x000e6a0008000800 */
[----:B------:R3:W-:Y:S02]  /*4210*/  UTMALDG.4D.IM2COL [UR32], [UR8], UR6 ;  /* 0x00000020080073b4 */ /* 0x0007e40008058006 */
[----:B------:R-:W-:Y:S01]  /*4220*/  UTMALDG.4D.IM2COL [UR56], [UR8], UR6 ;  /* 0x00000038080073b4 */ /* 0x000fe20008058006 */
[----:B--2---:R-:W-:Y:S01]  /*4230*/  UIADD3 UR48, UPT, UPT, UR11, 0xbc00, URZ ;  /* 0x0000bc000b307890 */ /* 0x004fe2000fffe0ff */
[----:B------:R-:W-:Y:S01]  /*4240*/  UMOV UR51, UR59 ;  /* 0x0000003b00337c82 */ /* 0x000fe20008000000 */
[----:B------:R-:W-:Y:S01]  /*4250*/  UMOV UR52, UR60 ;  /* 0x0000003c00347c82 */ /* 0x000fe20008000000 */
[----:B------:R-:W-:Y:S06]  /*4260*/  UMOV UR53, UR61 ;  /* 0x0000003d00357c82 */ /* 0x000fec0008000000 */
[----:B------:R-:W-:Y:S01]  /*4270*/  UTMALDG.4D.IM2COL [UR48], [UR8], UR6 ;  /* 0x00000030080073b4 */ /* 0x000fe20008058006 */
[----:B------:R2:W-:Y:S01]  /*4280*/  UTMALDG.4D.IM2COL [UR40], [UR8], UR6 ;  /* 0x00000028080073b4 */ /* 0x0005e20008058006 */
[----:B---3--:R-:W-:Y:S01]  /*4290*/  UIADD3 UR32, UPT, UPT, UR11, 0xc400, URZ ;  /* 0x0000c4000b207890 */ /* 0x008fe2000fffe0ff */
[----:B------:R-:W-:Y:S01]  /*42a0*/  UMOV UR35, UR43 ;  /* 0x0000002b00237c82 */ /* 0x000fe20008000000 */
[----:B------:R-:W-:Y:S01]  /*42b0*/  UMOV UR36, UR44 ;  /* 0x0000002c00247c82 */ /* 0x000fe20008000000 */
[----:B------:R-:W-:Y:S06]  /*42c0*/  UMOV UR37, UR45 ;  /* 0x0000002d00257c82 */ /* 0x000fec0008000000 */
[----:B------:R3:W-:Y:S01]  /*42d0*/  UTMALDG.4D.IM2COL [UR32], [UR8], UR6 ;  /* 0x00000020080073b4 */ /* 0x0007e20008058006 */
[----:B--2---:R-:W-:Y:S01]  /*42e0*/  UMOV UR40, 0x0 ;  /* 0x0000000000287882 */ /* 0x004fe20000000000 */
[----:B------:R-:W-:Y:S01]  /*42f0*/  UMOV UR41, 0x10000000 ;  /* 0x1000000000297882 */ /* 0x000fe20000000000 */
[----:B---3--:R-:W-:Y:S01]  /*4300*/  ULOP3.LUT UR35, UR62, UR16, URZ, 0xfc, !UPT ;  /* 0x000000103e237292 */ /* 0x008fe2000f8efcff */
[----:B------:R-:W-:Y:S01]  /*4310*/  R2UR UR34, R17 ;  /* 0x00000000112272ca */ /* 0x000fe200000e0000 */
[----:B------:R-:W2:Y:S01]  /*4320*/  LDCU UR16, c[0x0][0x38c] ;  /* 0x00007180ff1077ac */ /* 0x000ea20008000800 */
[----:B------:R-:W-:Y:S02]  /*4330*/  ULEA UR8, UR7, UR38, 0x2 ;  /* 0x0000002607087291 */ /* 0x000fe4000f8e10ff */
[----:B------:R-:W-:Y:S02]  /*4340*/  UIADD3 UR7, UPT, UPT, UR19, 0x1, URZ ;  /* 0x0000000113077890 */ /* 0x000fe4000fffe0ff */
[----:B------:R-:W-:Y:S02]  /*4350*/  UIADD3 UR32, UPT, UPT, UR8, 0x18800, URZ ;  /* 0x0001880008207890 */ /* 0x000fe4000fffe0ff */
[----:B------:R-:W-:Y:S01]  /*4360*/  UIADD3 UR6, UPT, UPT, UR31, 0x1, URZ ;  /* 0x000000011f067890 */ /* 0x000fe2000fffe0ff */
[----:B------:R-:W-:Y:S01]  /*4370*/  UMOV UR36, UR24 ;  /* 0x0000001800247c82 */ /* 0x000fe20008000000 */
[----:B------:R-:W-:Y:S01]  /*4380*/  UMOV UR37, UR19 ;  /* 0x0000001300257c82 */ /* 0x000fe20008000000 */
[----:B------:R-:W-:Y:S01]  /*4390*/  UIADD3 UR24, UPT, UPT, UR8, 0x1a800, URZ ;  /* 0x0001a80008187890 */ /* 0x000fe2000fffe0ff */
[----:B------:R-:W-:Y:S03]  /*43a0*/  UMOV UR27, UR35 ;  /* 0x00000023001b7c82 */ /* 0x000fe60008000000 */
[----:B------:R-:W-:Y:S01]  /*43b0*/  UTMALDG.4D.MULTICAST [UR32], [UR22], UR54, desc[UR40] ;  /* 0x00002820160073b4 */ /* 0x000fe20008019836 */
[----:B--2---:R-:W-:Y:S02]  /*43c0*/  UISETP.NE.AND UP1, UPT, UR30, UR16, UPT ;  /* 0x000000101e00728c */ /* 0x004fe4000bf25270 */
[----:B------:R-:W-:Y:S01]  /*43d0*/  UIADD3 UR16, UPT, UPT, UR8, 0x1c800, URZ ;  /* 0x0001c80008107890 */ /* 0x000fe2000fffe0ff */
[----:B------:R-:W-:Y:S01]  /*43e0*/  UMOV UR9, UR13 ;  /* 0x0000000d00097c82 */ /* 0x000fe20008000000 */
[----:B------:R-:W-:Y:S01]  /*43f0*/  UMOV UR13, UR19 ;  /* 0x00000013000d7c82 */ /* 0x000fe20008000000 */
[----:B------:R-:W-:Y:S01]  /*4400*/  UIADD3 UR8, UPT, UPT, UR8, 0x1e800, URZ ;  /* 0x0001e80008087890 */ /* 0x000fe2000fffe0ff */
[----:B------:R-:W-:Y:S01]  /*4410*/  UTMALDG.4D.MULTICAST [UR24], [UR22], UR54, desc[UR40] ;  /* 0x00002818160073b4 */ /* 0x000fe20008019836 */
[----:B------:R-:W-:Y:S04]  /*4420*/  UMOV UR11, UR35 ;  /* 0x00000023000b7c82 */ /* 0x000fe80008000000 */
[----:B------:R-:W-:Y:S03]  /*4430*/  @UP1 UIADD3 UR7, UPT, UPT, UR19, URZ, URZ ;  /* 0x000000ff13071290 */ /* 0x000fe6000fffe0ff */
[----:B------:R-:W-:Y:S01]  /*4440*/  UMOV UR19, UR35 ;  /* 0x0000002300137c82 */ /* 0x000fe20008000000 */
[----:B-1----:R-:W-:Y:S01]  /*4450*/  UISETP.NE.AND UP0, UPT, UR7, UR74, UPT ;  /* 0x0000004a0700728c */ /* 0x002fe2000bf05270 */
[----:B------:R-:W-:Y:S03]  /*4460*/  UTMALDG.4D.MULTICAST [UR16], [UR22], UR54, desc[UR40] ;  /* 0x00002810160073b4 */ /* 0x000fe60008019836 */
[----:B------:R-:W-:Y:S01]  /*4470*/  USEL UR7, UR7, URZ, UP0 ;  /* 0x000000ff07077287 */ /* 0x000fe20008000000 */
[----:B------:R1:W-:Y:S05]  /*4480*/  UTMALDG.4D.MULTICAST [UR8], [UR22], UR54, desc[UR40] ;  /* 0x00002808160073b4 */ /* 0x0003ea0008019836 */
[----:B------:R-:W-:Y:S01]  /*4490*/  IMAD.U32 R0, RZ, RZ, UR7 ;  /* 0x00000007ff007e24 */ /* 0x000fe2000f8e00ff */
[----:B------:R-:W-:Y:S02]  /*44a0*/  @UP0 UIADD3 UR6, UPT, UPT, UR31, URZ, URZ ;  /* 0x000000ff1f060290 */ /* 0x000fe4000fffe0ff */
[----:B------:R-:W-:Y:S05]  /*44b0*/  UISETP.GT.U32.AND UP0, UPT, UR46, 0x1, UPT ;  /* 0x000000012e00788c */ /* 0x000fea000bf04070 */
[----:B------:R-:W-:Y:S01]  /*44c0*/  UMOV UR31, UR6 ;  /* 0x00000006001f7c82 */ /* 0x000fe20008000000 */
[----:B-1----:R-:W-:Y:S02]  /*44d0*/  USEL UR9, UR30, URZ, UP1 ;  /* 0x000000ff1e097287 */ /* 0x002fe40008800000 */
[----:B------:R-:W-:Y:S01]  /*44e0*/  UIADD3 UR8, UPT, UPT, UR46, -0x1, URZ ;  /* 0xffffffff2e087890 */ /* 0x000fe2000fffe0ff */
[----:B------:R-:W-:Y:S03]  /*44f0*/  UMOV UR12, UR47 ;  /* 0x0000002f000c7c82 */ /* 0x000fe60008000000 */
[----:B------:R-:W-:Y:S03]  /*4500*/  IMAD.U32 R23, RZ, RZ, UR9 ;  /* 0x00000009ff177e24 */ /* 0x000fe6000f8e00ff */
[----:B------:R-:W-:Y:S01]  /*4510*/  UMOV UR46, UR8 ;  /* 0x00000008002e7c82 */ /* 0x000fe20008000000 */
[----:B----4-:R-:W-:Y:S05]  /*4520*/  BRA.U UP0, `(.L_x_35) ;  /* 0xfffffff100c87547 */ /* 0x010fea000b83ffff */
.L_x_29:
[----:B-1----:R-:W-:Y:S01]  /*4530*/  SHF.L.U32 R4, R2, 0x1f, RZ ;  /* 0x0000001f02047819 */ /* 0x002fe200000006ff */
[----:B------:R-:W-:-:S03]  /*4540*/  NOP ;  /* 0x0000000000007918 */ /* 0x000fc60000000000 */
[----:B--2---:R-:W1:Y:S02]  /*4550*/  SYNCS.PHASECHK.TRANS64.TRYWAIT P0, [UR38+0x90], R4 ;  /* 0x00009004ff0075a7 */ /* 0x004e640008001126 */
[----:B-1----:R-:W-:Y:S05]  /*4560*/  @!P0 BRA `(.L_x_36) ;  /* 0x0000006c00308947 */ /* 0x002fea0003800000 */
.L_x_133:
[----:B-1----:R-:W1:Y:S01]  /*4570*/  LDS.128 R4, [UR38+0xd0] ;  /* 0x0000d026ff047984 */ /* 0x002e620008000c00 */
[----:B------:R-:W-:Y:S01]  /*4580*/  UIADD3 UR4, UPT, UPT, UR38, 0x98, URZ ;  /* 0x0000009826047890 */ /* 0x000fe2000fffe0ff */
[----:B------:R-:W-:Y:S01]  /*4590*/  R2UR UR7, R21 ;  /* 0x00000000150772ca */ /* 0x000fe200000e0000 */
[----:B------:R-:W-:Y:S01]  /*45a0*/  UISETP.GE.AND UP0, UPT, UR39, 0x1, UPT ;  /* 0x000000012700788c */ /* 0x000fe2000bf06270 */
[----:B------:R-:W-:Y:S01]  /*45b0*/  @!PT LDS RZ, [RZ] ;  /* 0x00000000fffff984 */ /* 0x000fe20000000800 */
[----:B------:R-:W-:Y:S01]  /*45c0*/  @!PT LDS RZ, [RZ] ;  /* 0x00000000fffff984 */ /* 0x000fe20000000800 */
[----:B------:R-:W-:Y:S01]  /*45d0*/  @!PT LDS RZ, [RZ] ;  /* 0x00000000fffff984 */ /* 0x000fe20000000800 */
[----:B------:R-:W-:Y:S01]  /*45e0*/  @!PT LDS RZ, [RZ] ;  /* 0x00000000fffff984 */ /* 0x000fe20000000800 */
[----:B------:R2:W-:Y:S06]  /*45f0*/  MEMBAR.ALL.CTA ;  /* 0x0000000000007992 */ /* 0x0005ec0000008000 */
[----:B--2---:R-:W2:Y:S01]  /*4600*/  FENCE.VIEW.ASYNC.S ;  /* 0x00000000000073c6 */ /* 0x004ea20000000000 */
[----:B------:R-:W-:-:S09]  /*4610*/  UPRMT UR4, URZ, 0x654, UR4 ;  /* 0x00000654ff047896 */ /* 0x000fd20008000004 */
[----:B--2---:R-:W-:Y:S01]  /*4620*/  SYNCS.ARRIVE.TRANS64.RED.A1T0 RZ, [UR4], RZ ;  /* 0x000000ffffff79a7 */ /* 0x004fe20008100404 */
[----:B-1----:R-:W-:-:S13]  /*4630*/  LOP3.LUT P0, RZ, R6, 0x1, RZ, 0xc0, !PT ;  /* 0x0000000106ff7812 */ /* 0x002fda000780c0ff */
[----:B------:R-:W-:Y:S01]  /*4640*/  VOTEU.ANY UP1, P0 ;  /* 0x0000000000ff7886 */ /* 0x000fe20000020100 */
[----:B------:R-:W-:-:S13]  /*4650*/  PLOP3.LUT P0, PT, PT, PT, UP1, 0x80, 0x8 ;  /* 0x000000000008781c */ /* 0x000fda0003f0f018 */
[----:B------:R-:W-:Y:S02]  /*4660*/  @P0 MOV R0, R4 ;  /* 0x0000000400000202 */ /* 0x000fe40000000f00 */
[----:B------:R-:W-:Y:S02]  /*4670*/  @P0 LOP3.LUT R4, R5, 0xffff, RZ, 0xc0, !PT ;  /* 0x0000ffff05040812 */ /* 0x000fe400078ec0ff */
[----:B------:R-:W-:Y:S02]  /*4680*/  @P0 R2UR UR6, R0 ;  /* 0x00000000000602ca */ /* 0x000fe400000e0000 */
[----:B------:R-:W-:-:S11]  /*4690*/  @P0 R2UR UR5, R4 ;  /* 0x00000000040502ca */ /* 0x000fd600000e0000 */
[----:B------:R-:W-:Y:S02]  /*46a0*/  @UP1 UMOV UR7, UR6 ;  /* 0x0000000600071c82 */ /* 0x000fe40008000000 */
[----:B------:R-:W-:Y:S01]  /*46b0*/  IMAD.U32 R21, RZ, RZ, UR7 ;  /* 0x00000007ff157e24 */ /* 0x000fe2000f8e00ff */
[----:B------:R-:W-:Y:S01]  /*46c0*/  @UP1 UMOV UR71, UR5 ;  /* 0x0000000500471c82 */ /* 0x000fe20008000000 */
[----:B------:R-:W-:Y:S05]  /*46d0*/  BRA.U !UP0, `(.L_x_37) ;  /* 0x0000000108e47547 */ /* 0x000fea000b800000 */
[----:B------:R-:W1:Y:S01]  /*46e0*/  LDCU.128 UR12, c[0x0][0xb10] ;  /* 0x00016200ff0c77ac */ /* 0x000e620008000c00 */
[----:B------:R-:W-:Y:S02]  /*46f0*/  R2UR UR8, R19 ;  /* 0x00000000130872ca */ /* 0x000fe400000e0000 */
[----:B------:R-:W-:Y:S01]  /*4700*/  R2UR UR9, R20 ;  /* 0x00000000140972ca */ /* 0x000fe200000e0000 */
[----:B------:R-:W2:Y:S01]  /*4710*/  LDCU UR19, c[0x0][0xb20] ;  /* 0x00016400ff1377ac */ /* 0x000ea20008000800 */
[----:B------:R-:W-:Y:S01]  /*4720*/  R2UR UR20, R21 ;  /* 0x00000000151472ca */ /* 0x000fe200000e0000 */
[----:B------:R-:W3:Y:S01]  /*4730*/  LDCU UR18, c[0x0][0xb0c] ;  /* 0x00016180ff1277ac */ /* 0x000ee20008000800 */
[----:B------:R-:W4:Y:S01]  /*4740*/  LDCU.64 UR16, c[0x0][0xb28] ;  /* 0x00016500ff1077ac */ /* 0x000f220008000a00 */
[----:B------:R-:W-:-:S06]  /*4750*/  UISETP.NE.AND UP3, UPT, UR39, 0x1, UPT ;  /* 0x000000012700788c */ /* 0x000fcc000bf65270 */
[----:B-1----:R-:W-:Y:S02]  /*4760*/  UIMAD.WIDE.U32 UR4, UR8, UR15, URZ ;  /* 0x0000000f080472a5 */ /* 0x002fe4000f8e00ff */
[----:B------:R-:W-:Y:S02]  /*4770*/  UIMAD.WIDE.U32 UR6, UR9, UR12, URZ ;  /* 0x0000000c090672a5 */ /* 0x000fe4000f8e00ff */
[----:B------:R-:W-:Y:S02]  /*4780*/  UISETP.NE.AND UP0, UPT, UR14, 0x1, UPT ;  /* 0x000000010e00788c */ /* 0x000fe4000bf05270 */
[----:B------:R-:W-:Y:S01]  /*4790*/  UIMAD.WIDE.U32 UR10, UR71, UR15, URZ ;  /* 0x0000000f470a72a5 */ /* 0x000fe2000f8e00ff */
[----:B------:R-:W-:Y:S01]  /*47a0*/  UMOV UR4, UR5 ;  /* 0x0000000500047c82 */ /* 0x000fe20008000000 */
[----:B---3--:R-:W-:Y:S02]  /*47b0*/  UISETP.NE.AND UP2, UPT, UR18, 0x1, UPT ;  /* 0x000000011200788c */ /* 0x008fe4000bf45270 */
[----:B--2---:R-:W-:-:S03]  /*47c0*/  USHF.R.U32.HI UR5, URZ, UR19, UR4 ;  /* 0x00000013ff057299 */ /* 0x004fc60008011604 */
[----:B------:R-:W-:Y:S01]  /*47d0*/  UMOV UR4, UR7 ;  /* 0x0000000700047c82 */ /* 0x000fe20008000000 */
[----:B------:R-:W-:Y:S02]  /*47e0*/  USEL UR8, UR8, UR5, !UP0 ;  /* 0x0000000508087287 */ /* 0x000fe4000c000000 */
[----:B------:R-:W-:Y:S02]  /*47f0*/  USHF.R.U32.HI UR4, URZ, UR13, UR4 ;  /* 0x0000000dff047299 */ /* 0x000fe40008011604 */
[----:B------:R-:W-:Y:S02]  /*4800*/  UIMAD.WIDE.U32 UR6, UR20, UR12, URZ ;  /* 0x0000000c140672a5 */ /* 0x000fe4000f8e00ff */
[----:B------:R-:W-:Y:S02]  /*4810*/  USEL UR12, UR9, UR4, !UP2 ;  /* 0x00000004090c7287 */ /* 0x000fe4000d000000 */
[----:B----4-:R-:W-:Y:S01]  /*4820*/  UIMAD.WIDE.U32 UR4, UR8, UR16, URZ ;  /* 0x00000010080472a5 */ /* 0x010fe2000f8e00ff */
[----:B------:R-:W-:Y:S01]  /*4830*/  UMOV UR9, UR11 ;  /* 0x0000000b00097c82 */ /* 0x000fe20008000000 */
[----:B------:R-:W-:-:S02]  /*4840*/  UIMAD.WIDE.U32 UR10, UR12, UR16, URZ ;  /* 0x000000100c0a72a5 */ /* 0x000fc4000f8e00ff */
[----:B------:R-:W-:-:S03]  /*4850*/  USHF.R.U32.HI UR9, URZ, UR19, UR9 ;  /* 0x00000013ff097299 */ /* 0x000fc60008011609 */
[----:B------:R-:W-:Y:S01]  /*4860*/  UMOV UR4, UR5 ;  /* 0x0000000500047c82 */ /* 0x000fe20008000000 */
[----:B------:R-:W-:Y:S01]  /*4870*/  UMOV UR6, UR7 ;  /* 0x0000000700067c82 */ /* 0x000fe20008000000 */
[----:B------:R-:W-:Y:S01]  /*4880*/  @UP3 USHF.R.U32.HI UR8, URZ, UR17, UR4 ;  /* 0x00000011ff083299 */ /* 0x000fe20008011604 */
[----:B------:R-:W-:Y:S01]  /*4890*/  UMOV UR5, UR11 ;  /* 0x0000000b00057c82 */ /* 0x000fe20008000000 */
[----:B------:R-:W-:Y:S02]  /*48a0*/  USHF.R.U32.HI UR13, URZ, UR13, UR6 ;  /* 0x0000000dff0d7299 */ /* 0x000fe40008011606 */
[----:B------:R-:W-:Y:S02]  /*48b0*/  USEL UR4, UR71, UR9, !UP0 ;  /* 0x0000000947047287 */ /* 0x000fe4000c000000 */
[----:B------:R-:W-:Y:S02]  /*48c0*/  @UP3 USHF.R.U32.HI UR12, URZ, UR17, UR5 ;  /* 0x00000011ff0c3299 */ /* 0x000fe40008011605 */
[----:B------:R-:W-:-:S02]  /*48d0*/  UIMAD UR6, UR39, UR8, URZ ;  /* 0x00000008270672a4 */ /* 0x000fc4000f8e02ff */
[----:B------:R-:W-:Y:S02]  /*48e0*/  USEL UR5, UR20, UR13, !UP2 ;  /* 0x0000000d14057287 */ /* 0x000fe4000d000000 */
[----:B------:R-:W-:Y:S02]  /*48f0*/  UIMAD UR8, UR39, UR12, URZ ;  /* 0x0000000c270872a4 */ /* 0x000fe4000f8e02ff */
[----:B------:R-:W-:Y:S02]  /*4900*/  UISETP.GE.AND UP0, UPT, UR4, UR6, UPT ;  /* 0x000000060400728c */ /* 0x000fe4000bf06270 */
[----:B------:R-:W-:Y:S02]  /*4910*/  UIMAD.WIDE.U32 UR6, UR4, UR16, URZ ;  /* 0x00000010040672a5 */ /* 0x000fe4000f8e00ff */
[----:B------:R-:W-:Y:S02]  /*4920*/  UISETP.GE.OR UP0, UPT, UR5, UR8, UP0 ;  /* 0x000000080500728c */ /* 0x000fe40008706670 */
[----:B------:R-:W-:-:S02]  /*4930*/  UIMAD.WIDE.U32 UR8, UR5, UR16, URZ ;  /* 0x00000010050872a5 */ /* 0x000fc4000f8e00ff */
[----:B------:R-:W-:Y:S01]  /*4940*/  UIADD3 UR10, UPT, UPT, -UR4, URZ, URZ ;  /* 0x000000ff040a7290 */ /* 0x000fe2000fffe1ff */
[----:B------:R-:W-:Y:S02]  /*4950*/  UMOV UR6, UR7 ;  /* 0x0000000700067c82 */ /* 0x000fe40008000000 */
[----:B------:R-:W-:Y:S02]  /*4960*/  USHF.R.U32.HI UR6, URZ, UR17, UR6 ;  /* 0x00000011ff067299 */ /* 0x000fe40008011606 */
[----:B------:R-:W-:Y:S02]  /*4970*/  UIMAD UR10, UR14, UR10, UR71 ;  /* 0x0000000a0e0a72a4 */ /* 0x000fe4000f8e0247 */
[----:B------:R-:W-:Y:S01]  /*4980*/  USEL UR6, UR4, UR6, !UP3 ;  /* 0x0000000604067287 */ /* 0x000fe2000d800000 */
[----:B------:R-:W-:Y:S01]  /*4990*/  @!UP0 UMOV UR7, UR9 ;  /* 0x0000000900078c82 */ /* 0x000fe20008000000 */
[----:B------:R-:W-:Y:S02]  /*49a0*/  UIADD3 UR9, UPT, UPT, -UR5, URZ, URZ ;  /* 0x000000ff05097290 */ /* 0x000fe4000fffe1ff */
[----:B------:R-:W-:-:S02]  /*49b0*/  @!UP0 USHF.R.U32.HI UR7, URZ, UR17, UR7 ;  /* 0x00000011ff078299 */ /* 0x000fc40008011607 */
[----:B------:R-:W-:Y:S02]  /*49c0*/  UIADD3 UR8, UPT, UPT, -UR6, URZ, URZ ;  /* 0x000000ff06087290 */ /* 0x000fe4000fffe1ff */
[----:B------:R-:W-:Y:S02]  /*49d0*/  @!UP0 USEL UR7, UR5, UR7, !UP3 ;  /* 0x0000000705078287 */ /* 0x000fe4000d800000 */
[----:B------:R-:W-:Y:S02]  /*49e0*/  UIMAD UR8, UR39, UR8, UR4 ;  /* 0x00000008270872a4 */ /* 0x000fe4000f8e0204 */
[----:B------:R-:W-:Y:S02]  /*49f0*/  @!UP0 UIADD3 UR6, UPT, UPT, UR6, -UR7, URZ ;  /* 0x8000000706068290 */ /* 0x000fe4000fffe0ff */
[----:B------:R-:W-:Y:S02]  /*4a00*/  @!UP0 UIMAD UR7, UR8, UR12, UR7 ;  /* 0x0000000c080782a4 */ /* 0x000fe4000f8e0207 */
[----:B------:R-:W-:-:S02]  /*4a10*/  @!UP0 UIMAD UR4, UR39, UR6, UR5 ;  /* 0x00000006270482a4 */ /* 0x000fc4000f8e0205 */
[----:B------:R-:W-:Y:S02]  /*4a20*/  UIMAD UR6, UR18, UR9, UR20 ;  /* 0x00000009120672a4 */ /* 0x000fe4000f8e0214 */
[----:B------:R-:W-:Y:S01]  /*4a30*/  UIMAD UR71, UR4, UR14, UR10 ;  /* 0x0000000e044772a4 */ /* 0x000fe2000f8e020a */
[----:B------:R-:W-:Y:S02]  /*4a40*/  @!UP0 UMOV UR5, UR7 ;  /* 0x0000000700058c82 */ /* 0x000fe40008000000 */
[----:B------:R-:W-:-:S06]  /*4a50*/  UIMAD UR4, UR5, UR18, UR6 ;  /* 0x00000012050472a4 */ /* 0x000fcc000f8e0206 */
[----:B------:R-:W-:-:S07]  /*4a60*/  IMAD.U32 R21, RZ, RZ, UR4 ;  /* 0x00000004ff157e24 */ /* 0x000fce000f8e00ff */
.L_x_37:
[----:B------:R-:W1:Y:S02]  /*4a70*/  LDCU UR4, c[0x0][0xb30] ;  /* 0x00016600ff0477ac */ /* 0x000e640008000800 */
[----:B-1----:R-:W-:-:S09]  /*4a80*/  UISETP.NE.AND UP0, UPT, UR4, 0x1, UPT ;  /* 0x000000010400788c */ /* 0x002fd2000bf05270 */
[----:B------:R-:W-:Y:S05]  /*4a90*/  BRA.U UP0, `(.L_x_38) ;  /* 0x00000001004c7547 */ /* 0x000fea000b800000 */
[----:B------:R-:W1:Y:S01]  /*4aa0*/  LDCU.128 UR8, c[0x0][0xb10] ;  /* 0x00016200ff0877ac */ /* 0x000e620008000c00 */
[----:B------:R-:W-:Y:S01]  /*4ab0*/  R2UR UR14, R21 ;  /* 0x00000000150e72ca */ /* 0x000fe200000e0000 */
[----:B------:R-:W2:Y:S01]  /*4ac0*/  LDCU UR12, c[0x0][0xb0c] ;  /* 0x00016180ff0c77ac */ /* 0x000ea20008000800 */
[----:B------:R-:W3:Y:S11]  /*4ad0*/  LDCU UR13, c[0x0][0xb20] ;  /* 0x00016400ff0d77ac */ /* 0x000ef60008000800 */
[----:B-1----:R-:W-:-:S02]  /*4ae0*/  UIMAD.WIDE.U32 UR6, UR14, UR8, URZ ;  /* 0x000000080e0672a5 */ /* 0x002fc4000f8e00ff */
[----:B------:R-:W-:Y:S02]  /*4af0*/  UIMAD.WIDE.U32 UR4, UR71, UR11, URZ ;  /* 0x0000000b470472a5 */ /* 0x000fe4000f8e00ff */
[----:B--2---:R-:W-:Y:S02]  /*4b00*/  UISETP.NE.AND UP2, UPT, UR12, 0x1, UPT ;  /* 0x000000010c00788c */ /* 0x004fe4000bf45270 */
[----:B------:R-:W-:Y:S01]  /*4b10*/  UISETP.NE.AND UP0, UPT, UR10, 0x1, UPT ;  /* 0x000000010a00788c */ /* 0x000fe2000bf05270 */
[----:B------:R-:W-:Y:S02]  /*4b20*/  UMOV UR6, UR7 ;  /* 0x0000000700067c82 */ /* 0x000fe40008000000 */
[----:B------:R-:W-:Y:S01]  /*4b30*/  UMOV UR4, UR5 ;  /* 0x0000000500047c82 */ /* 0x000fe20008000000 */
[----:B------:R-:W-:Y:S02]  /*4b40*/  USHF.R.U32.HI UR6, URZ, UR9, UR6 ;  /* 0x00000009ff067299 */ /* 0x000fe40008011606 */
[----:B---3--:R-:W-:-:S02]  /*4b50*/  USHF.R.U32.HI UR4, URZ, UR13, UR4 ;  /* 0x0000000dff047299 */ /* 0x008fc40008011604 */
[----:B------:R-:W-:Y:S02]  /*4b60*/  USEL UR5, UR14, UR6, !UP2 ;  /* 0x000000060e057287 */ /* 0x000fe4000d000000 */
[----:B------:R-:W-:-:S04]  /*4b70*/  USEL UR4, UR71, UR4, !UP0 ;  /* 0x0000000447047287 */ /* 0x000fc8000c000000 */
[----:B------:R-:W-:Y:S02]  /*4b80*/  UIADD3 UR6, UPT, UPT, UR5, -UR4, URZ ;  /* 0x8000000405067290 */ /* 0x000fe4000fffe0ff */
[----:B------:R-:W-:Y:S02]  /*4b90*/  UIADD3 UR4, UPT, UPT, -UR5, UR4, URZ ;  /* 0x0000000405047290 */ /* 0x000fe4000fffe1ff */
[----:B------:R-:W-:Y:S02]  /*4ba0*/  UIMAD UR71, UR6, UR10, UR71 ;  /* 0x0000000a064772a4 */ /* 0x000fe4000f8e0247 */
[----:B------:R-:W-:-:S06]  /*4bb0*/  UIMAD UR14, UR4, UR12, UR14 ;  /* 0x0000000c040e72a4 */ /* 0x000fcc000f8e020e */
[----:B------:R-:W-:-:S07]  /*4bc0*/  MOV R21, UR14 ;  /* 0x0000000e00157c02 */ /* 0x000fce0008000f00 */
.L_x_38:
[----:B------:R-:W-:Y:S01]  /*4bd0*/  R2UR UR6, R21 ;  /* 0x00000000150672ca */ /* 0x000fe200000e0000 */
[----:B------:R-:W-:Y:S01]  /*4be0*/  UMOV UR46, UR70 ;  /* 0x00000046002e7c82 */ /* 0x000fe20008000000 */
[----:B------:R-:W-:Y:S02]  /*4bf0*/  R2UR UR5, R53 ;  /* 0x00000000350572ca */ /* 0x000fe400000e0000 */
[----:B------:R-:W-:Y:S02]  /*4c00*/  R2UR UR4, R52 ;  /* 0x00000000340472ca */ /* 0x000fe400000e0000 */
[----:B------:R-:W-:Y:S02]  /*4c10*/  PLOP3.LUT P1, PT, PT, PT, PT, 0x80, 0x8 ;  /* 0x000000000008781c */ /* 0x000fe40003f2f070 */
[----:B------:R-:W-:-:S07]  /*4c20*/  LOP3.LUT R2, R2, 0x1, RZ, 0x3c, !PT ;  /* 0x0000000102027812 */ /* 0x000fce00078e3cff */
[----:B------:R-:W-:Y:S02]  /*4c30*/  UIADD3 UR50, UPT, UPT, UR6, UR5, URZ ;  /* 0x0000000506327290 */ /* 0x000fe4000fffe0ff */
[----:B------:R-:W-:Y:S01]  /*4c40*/  UIADD3 UR21, UPT, UPT, UR71, UR4, URZ ;  /* 0x0000000447157290 */ /* 0x000fe2000fffe0ff */
[----:B------:R-:W-:Y:S11]  /*4c50*/  BRA.U UP1, `(.L_x_39) ;  /* 0xffffffc901887547 */ /* 0x000ff6000b83ffff */
[----:B------:R-:W-:Y:S01]  /*4c60*/  UIADD3 UR38, UPT, UPT, UR38, 0x20, URZ ;  /* 0x0000002026267890 */ /* 0x000fe2000fffe0ff */
[----:B------:R-:W-:-:S03]  /*4c70*/  SHF.L.U32 R2, R3, 0x1f, RZ ;  /* 0x0000001f03027819 */ /* 0x000fc600000006ff */
[----:B------:R-:W-:-:S09]  /*4c80*/  ULEA UR4, UR47, UR38, 0x3 ;  /* 0x000000262f047291 */ /* 0x000fd2000f8e18ff */
[----:B------:R-:W1:Y:S02]  /*4c90*/  SYNCS.PHASECHK.TRANS64.TRYWAIT P0, [UR4], R2 ;  /* 0x00000002ff0075a7 */ /* 0x000e640008001104 */
[----:B-1----:R-:W-:Y:S05]  /*4ca0*/  @!P0 BRA `(.L_x_40) ;  /* 0x0000006400788947 */ /* 0x002fea0003800000 */
.L_x_135:
[----:B------:R-:W-:-:S04]  /*4cb0*/  UIADD3 UR4, UPT, UPT, UR47, 0x1, URZ ;  /* 0x000000012f047890 */ /* 0x000fc8000fffe0ff */
[----:B------:R-:W-:-:S04]  /*4cc0*/  UISETP.NE.AND UP0, UPT, UR4, 0x4, UPT ;  /* 0x000000040400788c */ /* 0x000fc8000bf05270 */
[----:B------:R-:W-:Y:S02]  /*4cd0*/  USEL UR6, URZ, 0x1, UP0 ;  /* 0x00000001ff067887 */ /* 0x000fe40008000000 */
[----:B------:R-:W-:-:S04]  /*4ce0*/  USEL UR4, UR4, URZ, UP0 ;  /* 0x000000ff04047287 */ /* 0x000fc80008000000 */
[----:B------:R-:W-:Y:S01]  /*4cf0*/  ULEA UR5, UR4, UR38, 0x3 ;  /* 0x0000002604057291 */ /* 0x000fe2000f8e18ff */
[----:B-1----:R-:W-:-:S04]  /*4d00*/  LOP3.LUT R2, R3, UR6, RZ, 0x3c, !PT ;  /* 0x0000000603027c12 */ /* 0x002fc8000f8e3cff */
[----:B------:R-:W-:-:S04]  /*4d10*/  SHF.L.U32 R3, R2, 0x1f, RZ ;  /* 0x0000001f02037819 */ /* 0x000fc800000006ff */
[----:B------:R-:W1:Y:S02]  /*4d20*/  SYNCS.PHASECHK.TRANS64.TRYWAIT P0, [UR5], R3 ;  /* 0x00000003ff0075a7 */ /* 0x000e640008001105 */
[----:B-1----:R-:W-:Y:S05]  /*4d30*/  @!P0 BRA `(.L_x_41) ;  /* 0x00000064006c8947 */ /* 0x002fea0003800000 */
.L_x_137:
[----:B------:R-:W-:-:S04]  /*4d40*/  UIADD3 UR4, UPT, UPT, UR4, 0x1, URZ ;  /* 0x0000000104047890 */ /* 0x000fc8000fffe0ff */
[----:B------:R-:W-:-:S04]  /*4d50*/  UISETP.NE.AND UP0, UPT, UR4, 0x4, UPT ;  /* 0x000000040400788c */ /* 0x000fc8000bf05270 */
[----:B------:R-:W-:Y:S02]  /*4d60*/  USEL UR6, URZ, 0x1, UP0 ;  /* 0x00000001ff067887 */ /* 0x000fe40008000000 */
[----:B------:R-:W-:-:S04]  /*4d70*/  USEL UR4, UR4, URZ, UP0 ;  /* 0x000000ff04047287 */ /* 0x000fc80008000000 */
[----:B------:R-:W-:Y:S01]  /*4d80*/  ULEA UR5, UR4, UR38, 0x3 ;  /* 0x0000002604057291 */ /* 0x000fe2000f8e18ff */
[----:B------:R-:W-:-:S04]  /*4d90*/  LOP3.LUT R2, R2, UR6, RZ, 0x3c, !PT ;  /* 0x0000000602027c12 */ /* 0x000fc8000f8e3cff */
[----:B-1----:R-:W-:-:S04]  /*4da0*/  SHF.L.U32 R3, R2, 0x1f, RZ ;  /* 0x0000001f02037819 */ /* 0x002fc800000006ff */
[----:B------:R-:W1:Y:S02]  /*4db0*/  SYNCS.PHASECHK.TRANS64.TRYWAIT P0, [UR5], R3 ;  /* 0x00000003ff0075a7 */ /* 0x000e640008001105 */
[----:B-1----:R-:W-:Y:S05]  /*4dc0*/  @!P0 BRA `(.L_x_42) ;  /* 0x0000006400608947 */ /* 0x002fea0003800000 */
.L_x_139:
[----:B------:R-:W-:-:S04]  /*4dd0*/  UIADD3 UR4, UPT, UPT, UR4, 0x1, URZ ;  /* 0x0000000104047890 */ /* 0x000fc8000fffe0ff */
[----:B------:R-:W-:-:S04]  /*4de0*/  UISETP.NE.AND UP0, UPT, UR4, 0x4, UPT ;  /* 0x000000040400788c */ /* 0x000fc8000bf05270 */
[----:B------:R-:W-:Y:S02]  /*4df0*/  USEL UR5, URZ, 0x1, UP0 ;  /* 0x00000001ff057887 */ /* 0x000fe40008000000 */
[----:B------:R-:W-:-:S04]  /*4e00*/  USEL UR4, UR4, URZ, UP0 ;  /* 0x000000ff04047287 */ /* 0x000fc80008000000 */
[----:B------:R-:W-:Y:S01]  /*4e10*/  ULEA UR4, UR4, UR38, 0x3 ;  /* 0x0000002604047291 */ /* 0x000fe2000f8e18ff */
[----:B------:R-:W-:-:S04]  /*4e20*/  LOP3.LUT R2, R2, UR5, RZ, 0x3c, !PT ;  /* 0x0000000502027c12 */ /* 0x000fc8000f8e3cff */
[----:B------:R-:W-:Y:S01]  /*4e30*/  SHF.L.U32 R2, R2, 0x1f, RZ ;  /* 0x0000001f02027819 */ /* 0x000fe200000006ff */
[----:B-1----:R-:W-:-:S07]  /*4e40*/  IMAD.U32 R0, RZ, RZ, UR4 ;  /* 0x00000004ff007e24 */ /* 0x002fce000f8e00ff */
.L_x_43:
[----:B-1----:R1:W2:Y:S02]  /*4e50*/  SYNCS.PHASECHK.TRANS64.TRYWAIT P0, [R0+URZ], R2 ;  /* 0x00000002000075a7 */ /* 0x0022a400080011ff */
[----:B--2---:R-:W-:Y:S05]  /*4e60*/  @!P0 NANOSLEEP.SYNCS 0x989680 ;  /* 0x009896800000895d */ /* 0x004fea0003900000 */
[----:B------:R-:W2:Y:S02]  /*4e70*/  @!P0 SYNCS.PHASECHK.TRANS64 P0, [R0+URZ], R2 ;  /* 0x00000002000085a7 */ /* 0x000ea400080010ff */
[----:B--2---:R-:W-:Y:S05]  /*4e80*/  @P0 EXIT ;  /* 0x000000000000094d */ /* 0x004fea0003800000 */
[----:B------:R-:W-:Y:S05]  /*4e90*/  BRA `(.L_x_43) ;  /* 0xfffffffc00ec7947 */ /* 0x000fea000383ffff */
.L_x_21:
[----:B------:R-:W1:Y:S02]  /*4ea0*/  S2UR UR4, SR_CgaCtaId ;  /* 0x00000000000479c3 */ /* 0x000e640000008800 */
[----:B-1----:R-:W-:-:S04]  /*4eb0*/  UISETP.NE.AND UP0, UPT, UR4, URZ, UPT ;  /* 0x000000ff0400728c */ /* 0x002fc8000bf05270 */
[----:B------:R-:W-:-:S09]  /*4ec0*/  UISETP.NE.OR UP0, UPT, UR18, 0x1, UP0 ;  /* 0x000000011200788c */ /* 0x000fd20008705670 */
[----:B------:R-:W-:Y:S05]  /*4ed0*/  BRA.U UP0, `(.L_x_44) ;  /* 0x0000000100b47547 */ /* 0x000fea000b800000 */
[----:B------:R-:W1:Y:S01]  /*4ee0*/  S2UR UR5, SR_CgaCtaId ;  /* 0x00000000000579c3 */ /* 0x000e620000008800 */
[----:B------:R-:W-:Y:S01]  /*4ef0*/  UMOV UR4, 0x400 ;  /* 0x0000040000047882 */ /* 0x000fe20000000000 */
[----:B------:R-:W-:Y:S01]  /*4f00*/  HFMA2 R3, -RZ, RZ, 0, 5.9604644775390625e-08 ;  /* 0x00000001ff037431 */ /* 0x000fe200000001ff */
[----:B------:R-:W-:Y:S01]  /*4f10*/  ISETP.GE.U32.AND P0, PT, R0, 0x2, PT ;  /* 0x000000020000780c */ /* 0x000fe20003f06070 */
[----:B------:R-:W-:Y:S01]  /*4f20*/  IMAD.MOV.U32 R8, RZ, RZ, RZ ;  /* 0x000000ffff087224 */ /* 0x000fe200078e00ff */
[----:B-1----:R-:W-:-:S04]  /*4f30*/  ULEA UR4, UR5, UR4, 0x18 ;  /* 0x0000000405047291 */ /* 0x002fc8000f8ec0ff */
[----:B------:R-:W-:Y:S02]  /*4f40*/  UIADD3 UR5, UPT, UPT, UR4, 0x98, URZ ;  /* 0x0000009804057890 */ /* 0x000fe4000fffe0ff */
[----:B------:R-:W-:Y:S02]  /*4f50*/  UIADD3 UR8, UPT, UPT, UR4, 0x90, URZ ;  /* 0x0000009004087890 */ /* 0x000fe4000fffe0ff */
[----:B------:R-:W-:-:S12]  /*4f60*/  UPRMT UR5, URZ, 0x654, UR5 ;  /* 0x00000654ff057896 */ /* 0x000fd80008000005 */
.L_x_47:
[----:B------:R-:W-:Y:S01]  /*4f70*/  SHF.L.U32 R6, R3, 0x1f, RZ ;  /* 0x0000001f03067819 */ /* 0x000fe200000006ff */
[----:B------:R-:W-:Y:S02]  /*4f80*/  IMAD.U32 R4, RZ, RZ, UR8 ;  /* 0x00000008ff047e24 */ /* 0x000fe4000f8e00ff */
[----:B------:R-:W-:Y:S01]  /*4f90*/  @!P0 IMAD.MOV.U32 R5, RZ, RZ, 0x10 ;  /* 0x00000010ff058424 */ /* 0x000fe200078e00ff */
[----:B------:R-:W1:Y:S02]  /*4fa0*/  SYNCS.PHASECHK.TRANS64.TRYWAIT P1, [UR4+0x98], R6 ;  /* 0x00009806ff0075a7 */ /* 0x000e640008021104 */
[----:B------:R-:W-:-:S04]  /*4fb0*/  PRMT R4, R0, 0x654, R4 ;  /* 0x0000065400047816 */ /* 0x000fc80000000004 */
[----:B------:R-:W-:Y:S01]  /*4fc0*/  SEL R2, R4, R2, !P0 ;  /* 0x0000000204027207 */ /* 0x000fe20004000000 */
[----:B-1----:R-:W-:Y:S06]  /*4fd0*/  @!P1 BRA `(.L_x_45) ;  /* 0x0000006000f49947 */ /* 0x002fec0003800000 */
.L_x_141:
[----:B------:R-:W-:Y:S01]  /*4fe0*/  UIADD3 UR6, UPT, UPT, UR4, 0xd0, URZ ;  /* 0x000000d004067890 */ /* 0x000fe2000fffe0ff */
[----:B------:R2:W-:Y:S01]  /*4ff0*/  @!P0 SYNCS.ARRIVE.TRANS64.RED RZ, [R2+URZ], R5 ;  /* 0x0000000502ff89a7 */ /* 0x0005e200080004ff */
[----:B------:R-:W-:Y:S01]  /*5000*/  UIADD3 UR7, UPT, UPT, UR4, 0x90, URZ ;  /* 0x0000009004077890 */ /* 0x000fe2000fffe0ff */
[----:B------:R-:W-:-:S08]  /*5010*/  LOP3.LUT R3, R3, 0x1, RZ, 0x3c, !PT ;  /* 0x0000000103037812 */ /* 0x000fd000078e3cff */
[----:B------:R-:W-:Y:S06]  /*5020*/  UGETNEXTWORKID.BROADCAST [UR6], [UR7] ;  /* 0x00000000060073ca */ /* 0x000fec0008000100 */
[----:B--2---:R-:W-:-:S04]  /*5030*/  SHF.L.U32 R5, R8, 0x1f, RZ ;  /* 0x0000001f08057819 */ /* 0x004fc800000006ff */
[----:B------:R-:W2:Y:S02]  /*5040*/  SYNCS.PHASECHK.TRANS64.TRYWAIT P1, [UR4+0x90], R5 ;  /* 0x00009005ff0075a7 */ /* 0x000ea40008021104 */
[----:B--2---:R-:W-:Y:S05]  /*5050*/  @!P1 BRA `(.L_x_46) ;  /* 0x0000006000ec9947 */ /* 0x004fea0003800000 */
.L_x_143:
[----:B-1----:R-:W1:Y:S01]  /*5060*/  LDS.128 R4, [UR4+0xd0] ;  /* 0x0000d004ff047984 */ /* 0x002e620008000c00 */
[----:B------:R-:W-:Y:S01]  /*5070*/  LOP3.LUT R8, R8, 0x1, RZ, 0x3c, !PT ;  /* 0x0000000108087812 */ /* 0x000fe200078e3cff */
[----:B------:R-:W-:Y:S01]  /*5080*/  @!PT LDS RZ, [RZ] ;  /* 0x00000000fffff984 */ /* 0x000fe20000000800 */
[----:B------:R-:W-:Y:S01]  /*5090*/  @!PT LDS RZ, [RZ] ;  /* 0x00000000fffff984 */ /* 0x000fe20000000800 */
[----:B------:R-:W-:Y:S01]  /*50a0*/  @!PT LDS RZ, [RZ] ;  /* 0x00000000fffff984 */ /* 0x000fe20000000800 */
[----:B------:R-:W-:Y:S01]  /*50b0*/  @!PT LDS RZ, [RZ] ;  /* 0x00000000fffff984 */ /* 0x000fe20000000800 */
[----:B------:R2:W-:Y:S06]  /*50c0*/  MEMBAR.ALL.CTA ;  /* 0x0000000000007992 */ /* 0x0005ec0000008000 */
[----:B--2---:R-:W2:Y:S02]  /*50d0*/  FENCE.VIEW.ASYNC.S ;  /* 0x00000000000073c6 */ /* 0x004ea40000000000 */
[----:B--2---:R-:W-:Y:S01]  /*50e0*/  SYNCS.ARRIVE.TRANS64.RED.A1T0 RZ, [UR5], RZ ;  /* 0x000000ffffff79a7 */ /* 0x004fe20008100405 */
[----:B-1----:R-:W-:-:S13]  /*50f0*/  LOP3.LUT P1, RZ, R6, 0x1, RZ, 0xc0, !PT ;  /* 0x0000000106ff7812 */ /* 0x002fda000782c0ff */
[----:B------:R-:W-:Y:S05]  /*5100*/  @P1 BRA `(.L_x_47) ;  /* 0xfffffffc00981947 */ /* 0x000fea000383ffff */
[----:B------:R-:W-:-:S04]  /*5110*/  SHF.L.U32 R0, R3, 0x1f, RZ ;  /* 0x0000001f03007819 */ /* 0x000fc800000006ff */
[----:B------:R-:W1:Y:S02]  /*5120*/  SYNCS.PHASECHK.TRANS64 P0, [UR4+0x98], R0 ;  /* 0x00009800ff0075a7 */ /* 0x000e640008001004 */
[----:B-1----:R-:W-:Y:S05]  /*5130*/  @P0 EXIT ;  /* 0x000000000000094d */ /* 0x002fea0003800000 */
[----:B------:R-:W-:-:S07]  /*5140*/  MOV R0, UR4 ;  /* 0x0000000400007c02 */ /* 0x000fce0008000f00 */
.L_x_48:
[----:B-1----:R-:W-:-:S04]  /*5150*/  SHF.L.U32 R2, R3, 0x1f, RZ ;  /* 0x0000001f03027819 */ /* 0x002fc800000006ff */
[----:B------:R1:W2:Y:S03]  /*5160*/  SYNCS.PHASECHK.TRANS64.TRYWAIT P0, [R0+URZ+0x98], R2 ;  /* 0x00009802000075a7 */ /* 0x0002a600080011ff */
[----:B--2---:R-:W-:Y:S05]  /*5170*/  @!P0 NANOSLEEP.SYNCS 0x989680 ;  /* 0x009896800000895d */ /* 0x004fea0003900000 */
[----:B------:R-:W2:Y:S02]  /*5180*/  @!P0 SYNCS.PHASECHK.TRANS64 P0, [R0+URZ+0x98], R2 ;  /* 0x00009802000085a7 */ /* 0x000ea400080010ff */
[----:B--2---:R-:W-:Y:S05]  /*5190*/  @P0 EXIT ;  /* 0x000000000000094d */ /* 0x004fea0003800000 */
[----:B------:R-:W-:Y:S05]  /*51a0*/  BRA `(.L_x_48) ;  /* 0xfffffffc00e87947 */ /* 0x000fea000383ffff */
.L_x_44:
[----:B------:R-:W-:Y:S05]  /*51b0*/  BRA.U UP4, `(.L_x_49) ;  /* 0x0000001104107547 */ /* 0x000fea000b800000 */
[----:B------:R-:W1:Y:S01]  /*51c0*/  S2UR UR7, SR_CgaCtaId ;  /* 0x00000000000779c3 */ /* 0x000e620000008800 */
[----:B------:R-:W-:Y:S01]  /*51d0*/  UMOV UR4, 0x40 ;  /* 0x0000004000047882 */ /* 0x000fe20000000000 */
[----:B------:R-:W-:Y:S01]  /*51e0*/  NOP ;  /* 0x0000000000007918 */ /* 0x000fe20000000000 */
[----:B------:R-:W-:Y:S01]  /*51f0*/  UMOV UR6, 0x400 ;  /* 0x0000040000067882 */ /* 0x000fe20000000000 */
[----:B-1----:R-:W-:Y:S02]  /*5200*/  ULEA UR5, UR7, UR4, 0x18 ;  /* 0x0000000407057291 */ /* 0x002fe4000f8ec0ff */
[----:B------:R-:W-:-:S07]  /*5210*/  ULEA UR6, UR7, UR6, 0x18 ;  /* 0x0000000607067291 */ /* 0x000fce000f8ec0ff */
[----:B------:R-:W1:Y:S02]  /*5220*/  LDS.U8 R0, [UR5+0x1c] ;  /* 0x00001c05ff007984 */ /* 0x000e640008000000 */
[----:B-1----:R-:W-:-:S13]  /*5230*/  ISETP.NE.AND P0, PT, R0, RZ, PT ;  /* 0x000000ff0000720c */ /* 0x002fda0003f05270 */
[----:B------:R-:W-:Y:S05]  /*5240*/  @P0 BRA `(.L_x_50) ;  /* 0x0000000000580947 */ /* 0x000fea0003800000 */
[----:B------:R-:W-:-:S13]  /*5250*/  ELECT P0, URZ, PT ;  /* 0x0000000000ff782f */ /* 0x000fda0003800000 */
[----:B------:R-:W-:Y:S05]  /*5260*/  @!P0 BRA `(.L_x_51) ;  /* 0x0000000000608947 */ /* 0x000fea0003800000 */
[----:B------:R-:W-:Y:S01]  /*5270*/  UMOV UR4, 0x10 ;  /* 0x0000001000047882 */ /* 0x000fe20000000000 */
[----:B------:R-:W-:Y:S01]  /*5280*/  HFMA2 R0, -RZ, RZ, 0, 5.9604644775390625e-08 ;  /* 0x00000001ff007431 */ /* 0x000fe200000001ff */
[----:B------:R-:W-:-:S03]  /*5290*/  MOV R3, 0xffff ;  /* 0x0000ffff00037802 */ /* 0x000fc60000000f00 */
[----:B------:R-:W-:Y:S04]  /*52a0*/  DEPBAR.LE SB1, 0x36 ;  /* 0x00009d800000791a */ /* 0x000fe80000000000 */
[----:B------:R-:W1:Y:S02]  /*52b0*/  UTCATOMSWS.FIND_AND_SET.ALIGN UP0, UR4, UR4 ;  /* 0x00000004000475e3 */ /* 0x000e640008000800 */
[----:B-1----:R-:W-:Y:S01]  /*52c0*/  MOV R4, UR4 ;  /* 0x0000000400047c02 */ /* 0x002fe20008000f00 */
[----:B------:R-:W-:Y:S06]  /*52d0*/  BRA.U UP0, `(.L_x_52) ;  /* 0x0000000100187547 */ /* 0x000fec000b800000 */
.L_x_53:
[----:B------:R-:W-:Y:S05]  /*52e0*/  NANOSLEEP 0x64 ;  /* 0x000000640000795d */ /* 0x000fea0003800000 */
[----:B------:R-:W-:-:S05]  /*52f0*/  UMOV UR4, 0x10 ;  /* 0x0000001000047882 */ /* 0x000fca0000000000 */
[----:B------:R-:W-:Y:S04]  /*5300*/  DEPBAR.LE SB1, 0x36 ;  /* 0x00009d800000791a */ /* 0x000fe80000000000 */
[----:B------:R-:W1:Y:S02]  /*5310*/  UTCATOMSWS.FIND_AND_SET.ALIGN UP0, UR4, UR4 ;  /* 0x00000004000475e3 */ /* 0x000e640008000800 */
[----:B-1----:R-:W-:Y:S01]  /*5320*/  MOV R4, UR4 ;  /* 0x0000000400047c02 */ /* 0x002fe20008000f00 */
[----:B------:R-:W-:Y:S05]  /*5330*/  BRA.U !UP0, `(.L_x_53) ;  /* 0xfffffffd08e87547 */ /* 0x000fea000b83ffff */
.L_x_52:
[-C--:B------:R-:W-:Y:S02]  /*5340*/  SHF.L.U32 R3, R3, R4.reuse, RZ ;  /* 0x0000000403037219 */ /* 0x080fe400000006ff */
[----:B------:R-:W-:Y:S01]  /*5350*/  SHF.L.U32 R0, R0, R4, RZ ;  /* 0x0000000400007219 */ /* 0x000fe200000006ff */
[----:B------:R-:W-:Y:S02]  /*5360*/  IMAD.SHL.U32 R4, R4, 0x20, RZ ;  /* 0x0000002004047824 */ /* 0x000fe400078e00ff */
[----:B------:R1:W-:Y:S04]  /*5370*/  ATOMS.OR RZ, [UR5+0x14], R3 ;  /* 0x00001403ffff798c */ /* 0x0003e8000b000005 */
[----:B------:R1:W-:Y:S04]  /*5380*/  ATOMS.OR RZ, [UR5+0x18], R0 ;  /* 0x00001800ffff798c */ /* 0x0003e8000b000005 */
[----:B------:R1:W-:Y:S01]  /*5390*/  STS [UR6+0xe0], R4 ;  /* 0x0000e004ff007988 */ /* 0x0003e20008000806 */
[----:B------:R-:W-:Y:S05]  /*53a0*/  BRA `(.L_x_51) ;  /* 0x0000000000107947 */ /* 0x000fea0003800000 */
.L_x_50:
[----:B------:R-:W-:Y:S02]  /*53b0*/  MOV R0, 0xffffffff ;  /* 0xffffffff00007802 */ /* 0x000fe40000000f00 */
[----:B------:R-:W-:-:S03]  /*53c0*/  MOV R4, 0x53f0 ;  /* 0x000053f000047802 */ /* 0x000fc60000000f00 */
[----:B------:R1:W-:Y:S04]  /*53d0*/  STS [UR6+0xe0], R0 ;  /* 0x0000e000ff007988 */ /* 0x0003e80008000806 */
[----:B-1---5:R-:W-:Y:S05]  /*53e0*/  CALL.REL.NOINC `($__internal_1_$__cuda_sm10x_tcgen05_guardrail_trap_phase_invalid_during_alloc) ;  /* 0x0000006400fc7944 */ /* 0x022fea0003c00000 */
.L_x_51:
[----:B------:R-:W-:Y:S05]  /*53f0*/  WARPSYNC.ALL ;  /* 0x0000000000007948 */ /* 0x000fea0003800000 */
[----:B------:R-:W2:Y:S01]  /*5400*/  S2UR UR4, SR_CgaCtaId ;  /* 0x00000000000479c3 */ /* 0x000ea20000008800 */
[----:B------:R-:W-:Y:S01]  /*5410*/  UMOV UR23, 0x400 ;  /* 0x0000040000177882 */ /* 0x000fe20000000000 */
[----:B------:R-:W-:-:S06]  /*5420*/  NOP ;  /* 0x0000000000007918 */ /* 0x000fcc0000000000 */
[----:B------:R-:W-:Y:S06]  /*5430*/  BAR.ARV 0x6, 0xa0 ;  /* 0x0182800000007b1d */ /* 0x000fec0000002000 */
[----:B------:R-:W3:Y:S01]  /*5440*/  LDCU.64 UR6, c[0x0][0x388] ;  /* 0x00007100ff0677ac */ /* 0x000ee20008000a00 */
[----:B------:R-:W-:Y:S01]  /*5450*/  LOP3.LUT R2, R2, 0xffff, RZ, 0xc0, !PT ;  /* 0x0000ffff02027812 */ /* 0x000fe200078ec0ff */
[----:B------:R-:W-:Y:S02]  /*5460*/  IMAD.MOV.U32 R9, RZ, RZ, 0x1 ;  /* 0x00000001ff097424 */ /* 0x000fe400078e00ff */
[----:B------:R-:W-:Y:S01]  /*5470*/  IMAD.MOV.U32 R8, RZ, RZ, RZ ;  /* 0x000000ffff087224 */ /* 0x000fe200078e00ff */
[----:B------:R-:W-:Y:S01]  /*5480*/  R2UR UR24, R2 ;  /* 0x00000000021872ca */ /* 0x000fe200000e0000 */
[----:B-1----:R-:W-:Y:S01]  /*5490*/  IMAD.MOV.U32 R3, RZ, RZ, RZ ;  /* 0x000000ffff037224 */ /* 0x002fe200078e00ff */
[----:B------:R-:W-:Y:S01]  /*54a0*/  UMOV UR27, URZ ;  /* 0x000000ff001b7c82 */ /* 0x000fe20008000000 */
[----:B------:R-:W-:Y:S01]  /*54b0*/  UMOV UR22, URZ ;  /* 0x000000ff00167c82 */ /* 0x000fe20008000000 */
[----:B------:R-:W-:Y:S01]  /*54c0*/  UMOV UR44, 0x0 ;  /* 0x00000000002c7882 */ /* 0x000fe20000000000 */
[----:B--2---:R-:W-:Y:S01]  /*54d0*/  ULEA UR23, UR4, UR23, 0x18 ;  /* 0x0000001704177291 */ /* 0x004fe2000f8ec0ff */
[----:B------:R-:W-:Y:S01]  /*54e0*/  UMOV UR45, 0x4210910 ;  /* 0x04210910002d7882 */ /* 0x000fe20000000000 */
[----:B------:R-:W-:-:S02]  /*54f0*/  UMOV UR42, 0x0 ;  /* 0x00000000002a7882 */ /* 0x000fc40000000000 */
[----:B------:R-:W-:Y:S01]  /*5500*/  UIADD3 UR29, UPT, UPT, UR23, 0x98, URZ ;  /* 0x00000098171d7890 */ /* 0x000fe2000fffe0ff */
[----:B------:R-:W-:Y:S01]  /*5510*/  UMOV UR43, 0x4210910 ;  /* 0x04210910002b7882 */ /* 0x000fe20000000000 */
[----:B------:R-:W-:Y:S01]  /*5520*/  UMOV UR40, 0x0 ;  /* 0x0000000000287882 */ /* 0x000fe20000000000 */
[----:B---3--:R-:W-:Y:S02]  /*5530*/  UIADD3 UR4, UPT, UPT, UR6, 0x3f, URZ ;  /* 0x0000003f06047890 */ /* 0x008fe4000fffe0ff */
[----:B------:R-:W1:Y:S01]  /*5540*/  LDS R0, [UR23+0xe0] ;  /* 0x0000e017ff007984 */ /* 0x000e620008000800 */
[----:B------:R-:W2:Y:S01]  /*5550*/  LDCU UR6, c[0x0][0x390] ;  /* 0x00007200ff0677ac */ /* 0x000ea20008000800 */
[----:B------:R-:W-:Y:S01]  /*5560*/  USHF.R.S32.HI UR5, URZ, 0x1f, UR4 ;  /* 0x0000001fff057899 */ /* 0x000fe20008011404 */
[----:B------:R-:W-:Y:S01]  /*5570*/  UMOV UR41, 0x4210910 ;  /* 0x0421091000297882 */ /* 0x000fe20000000000 */
[----:B------:R-:W-:Y:S02]  /*5580*/  UMOV UR38, 0x0 ;  /* 0x0000000000267882 */ /* 0x000fe40000000000 */
[----:B------:R-:W-:-:S02]  /*5590*/  ULEA.HI UR4, UR5, UR4, URZ, 0x6 ;  /* 0x0000000405047291 */ /* 0x000fc4000f8f30ff */
[----:B------:R-:W-:Y:S02]  /*55a0*/  UIADD3 UR5, UPT, UPT, UR23, 0x8800, URZ ;  /* 0x0000880017057890 */ /* 0x000fe4000fffe0ff */
[----:B------:R-:W-:Y:S02]  /*55b0*/  USHF.R.S32.HI UR4, URZ, 0x6, UR4 ;  /* 0x00000006ff047899 */ /* 0x000fe40008011404 */
[----:B------:R-:W-:Y:S02]  /*55c0*/  USHF.R.U32.HI UR5, URZ, 0x4, UR5 ;  /* 0x00000004ff057899 */ /* 0x000fe40008011605 */
[----:B------:R-:W-:Y:S02]  /*55d0*/  UIMAD UR7, UR4, UR7, URZ ;  /* 0x00000007040772a4 */ /* 0x000fe4000f8e02ff */
[----:B------:R-:W-:Y:S02]  /*55e0*/  UIADD3 UR4, UPT, UPT, UR23, 0x18800, URZ ;  /* 0x0001880017047890 */ /* 0x000fe4000fffe0ff */
[----:B------:R-:W-:-:S02]  /*55f0*/  ULOP3.LUT UR5, UR5, 0x3fff, URZ, 0xc0, !UPT ;  /* 0x00003fff05057892 */ /* 0x000fc4000f8ec0ff */
[----:B------:R-:W-:Y:S01]  /*5600*/  USHF.R.U32.HI UR4, URZ, 0x4, UR4 ;  /* 0x00000004ff047899 */ /* 0x000fe20008011604 */
[----:B------:R-:W-:Y:S01]  /*5610*/  UMOV UR39, 0x4210910 ;  /* 0x0421091000277882 */ /* 0x000fe20000000000 */
[----:B------:R-:W-:Y:S02]  /*5620*/  UMOV UR36, 0x0 ;  /* 0x0000000000247882 */ /* 0x000fe40000000000 */
[----:B------:R-:W-:Y:S02]  /*5630*/  ULOP3.LUT UR26, UR4, 0x3fff, URZ, 0xc0, !UPT ;  /* 0x00003fff041a7892 */ /* 0x000fe4000f8ec0ff */
[----:B--2---:R-:W-:Y:S01]  /*5640*/  UIMAD UR4, UR7, UR6, URZ ;  /* 0x00000006070472a4 */ /* 0x004fe2000f8e02ff */
[----:B------:R-:W-:Y:S01]  /*5650*/  UMOV UR37, 0x4210910 ;  /* 0x0421091000257882 */ /* 0x000fe20000000000 */
[----:B------:R-:W-:Y:S02]  /*5660*/  UPRMT UR29, URZ, 0x654, UR29 ;  /* 0x00000654ff1d7896 */ /* 0x000fe4000800001d */
[----:B------:R-:W-:-:S02]  /*5670*/  ULOP3.LUT UR25, UR5, 0x10000, URZ, 0xfc, !UPT ;  /* 0x0001000005197892 */ /* 0x000fc4000f8efcff */
[----:B------:R-:W-:Y:S02]  /*5680*/  ULOP3.LUT UR26, UR26, 0x2000000, URZ, 0xfc, !UPT ;  /* 0x020000001a1a7892 */ /* 0x000fe4000f8efcff */
[----:B------:R-:W-:Y:S01]  /*5690*/  UIADD3 UR46, UPT, UPT, UR4, -0x1, URZ ;  /* 0xffffffff042e7890 */ /* 0x000fe2000fffe0ff */
[C---:B-1----:R-:W-:Y:S01]  /*56a0*/  VIADD R5, R0.reuse, 0x80 ;  /* 0x0000008000057836 */ /* 0x042fe20000000000 */
[----:B------:R-:W-:Y:S01]  /*56b0*/  LOP3.LUT R4, R0, 0xffff, RZ, 0xc0, !PT ;  /* 0x0000ffff00047812 */ /* 0x000fe200078ec0ff */
[----:B------:R-:W-:Y:S01]  /*56c0*/  UISETP.GE.AND UP3, UPT, UR4, 0x1, UPT ;  /* 0x000000010400788c */ /* 0x000fe2000bf66270 */
[----:B------:R-:W-:Y:S02]  /*56d0*/  UMOV UR34, 0x0 ;  /* 0x0000000000227882 */ /* 0x000fe40000000000 */
[----:B------:R-:W-:Y:S01]  /*56e0*/  LOP3.LUT R5, R5, 0xffff, RZ, 0xc0, !PT ;  /* 0x0000ffff05057812 */ /* 0x000fe200078ec0ff */
[----:B------:R-:W-:Y:S01]  /*56f0*/  UMOV UR35, 0x4210910 ;  /* 0x0421091000237882 */ /* 0x000fe20000000000 */
[----:B------:R-:W-:Y:S01]  /*5700*/  UMOV UR32, 0x0 ;  /* 0x0000000000207882 */ /* 0x000fe20000000000 */
[----:B------:R-:W-:Y:S01]  /*5710*/  UMOV UR33, 0x4210910 ;  /* 0x0421091000217882 */ /* 0x000fe20000000000 */
[----:B------:R-:W-:Y:S01]  /*5720*/  UMOV UR30, 0x0 ;  /* 0x00000000001e7882 */ /* 0x000fe20000000000 */
[----:B------:R1:W-:Y:S01]  /*5730*/  STL.64 [R1], R4 ;  /* 0x0000000401007387 */ /* 0x0003e20000100a00 */
[----:B------:R-:W-:-:S05]  /*5740*/  UMOV UR31, 0x4210910 ;  /* 0x04210910001f7882 */ /* 0x000fca0000000000 */
.L_x_60:
[----:B-1----:R-:W-:-:S04]  /*5750*/  SHF.L.U32 R4, R8, 0x1f, RZ ;  /* 0x0000001f08047819 */ /* 0x002fc800000006ff */
[----:B------:R-:W1:Y:S02]  /*5760*/  SYNCS.PHASECHK.TRANS64.TRYWAIT P0, [UR23+0x90], R4 ;  /* 0x00009004ff0075a7 */ /* 0x000e640008001117 */
[----:B-12---:R-:W-:Y:S05]  /*5770*/  @!P0 BRA `(.L_x_54) ;  /* 0x0000005c003c8947 */ /* 0x006fea0003800000 */
.L_x_145:
[----:B-1----:R-:W1:Y:S01]  /*5780*/  LDS.128 R4, [UR23+0xd0] ;  /* 0x0000d017ff047984 */ /* 0x002e620008000c00 */
[----:B------:R-:W-:Y:S01]  /*5790*/  ULEA UR28, UR27, UR23, 0x3 ;  /* 0x000000171b1c7291 */ /* 0x000fe2000f8e18ff */
[----:B------:R-:W-:Y:S01]  /*57a0*/  SHF.L.U32 R2, R9, 0x1f, RZ ;  /* 0x0000001f09027819 */ /* 0x000fe200000006ff */
[----:B------:R-:W-:Y:S01]  /*57b0*/  @!PT LDS RZ, [RZ] ;  /* 0x00000000fffff984 */ /* 0x000fe20000000800 */
[----:B------:R-:W-:Y:S01]  /*57c0*/  @!PT LDS RZ, [RZ] ;  /* 0x00000000fffff984 */ /* 0x000fe20000000800 */
[----:B------:R-:W-:Y:S01]  /*57d0*/  @!PT LDS RZ, [RZ] ;  /* 0x00000000fffff984 */ /* 0x000fe20000000800 */
[----:B------:R-:W-:Y:S01]  /*57e0*/  @!PT LDS RZ, [RZ] ;  /* 0x00000000fffff984 */ /* 0x000fe20000000800 */
[----:B------:R2:W-:Y:S06]  /*57f0*/  MEMBAR.ALL.CTA ;  /* 0x0000000000007992 */ /* 0x0005ec0000008000 */
[----:B--2---:R-:W2:Y:S02]  /*5800*/  FENCE.VIEW.ASYNC.S ;  /* 0x00000000000073c6 */ /* 0x004ea40000000000 */
[----:B--2---:R-:W-:Y:S01]  /*5810*/  SYNCS.ARRIVE.TRANS64.RED.A1T0 RZ, [UR29], RZ ;  /* 0x000000ffffff79a7 */ /* 0x004fe2000810041d */
[----:B------:R-:W2:Y:S01]  /*5820*/  SYNCS.PHASECHK.TRANS64.TRYWAIT P0, [UR28+0xb0], R2 ;  /* 0x0000b002ff0075a7 */ /* 0x000ea2000800111c */
[----:B-1----:R-:W-:Y:S01]  /*5830*/  LOP3.LUT P3, RZ, R6, 0x1, RZ, 0xc0, !PT ;  /* 0x0000000106ff7812 */ /* 0x002fe2000786c0ff */
[----:B--2---:R-:W-:-:S12]  /*5840*/  @!P0 BRA `(.L_x_55) ;  /* 0x0000005c00208947 */ /* 0x004fd80003800000 */
.L_x_147:
[----:B------:R-:W-:Y:S05]  /*5850*/  BRA.U !UP3, `(.L_x_56) ;  /* 0x000000050b587547 */ /* 0x000fea000b800000 */
[----:B-1----:R-:W-:Y:S01]  /*5860*/  IMAD.U32 R2, RZ, RZ, UR27 ;  /* 0x0000001bff027e24 */ /* 0x002fe2000f8e00ff */
[----:B------:R-:W-:-:S04]  /*5870*/  ULEA UR4, UR22, UR23, 0x3 ;  /* 0x0000001716047291 */ /* 0x000fc8000f8e18ff */
[----:B------:R-:W-:-:S05]  /*5880*/  LEA R2, R2, R1, 0x2 ;  /* 0x0000000102027211 */ /* 0x000fca00078e10ff */
[----:B------:R1:W5:Y:S01]  /*5890*/  LDL R4, [R2] ;  /* 0x0000000002047983 */ /* 0x0003620000100800 */
[----:B------:R-:W-:Y:S01]  /*58a0*/  UPLOP3.LUT UP2, UPT, UPT, UPT, UPT, 0x40, 0x4 ;  /* 0x000000000004789c */ /* 0x000fe20003f4e870 */
[----:B------:R-:W-:Y:S01]  /*58b0*/  UMOV UR20, UR46 ;  /* 0x0000002e00147c82 */ /* 0x000fe20008000000 */
[----:B-1----:R-:W-:-:S04]  /*58c0*/  SHF.L.U32 R2, R3, 0x1f, RZ ;  /* 0x0000001f03027819 */ /* 0x002fc800000006ff */
[----:B------:R1:W2:Y:S01]  /*58d0*/  SYNCS.PHASECHK.TRANS64.TRYWAIT P2, [UR4], R2 ;  /* 0x00000002ff0075a7 */ /* 0x0002a20008041104 */
[----:B------:R-:W-:-:S05]  /*58e0*/  UMOV UR4, UR22 ;  /* 0x0000001600047c82 */ /* 0x000fca0008000000 */
.L_x_59:
[----:B------:R-:W-:Y:S01]  /*58f0*/  ULEA UR21, UR4, UR23, 0x3 ;  /* 0x0000001704157291 */ /* 0x000fe2000f8e18ff */
[----:B--23--:R-:W-:Y:S11]  /*5900*/  @P2 BRA `(.L_x_57) ;  /* 0x00000000000c2947 */ /* 0x00cff60003800000 */
[----:B------:R-:W-:Y:S04]  /*5910*/  SHF.L.U32 R5, R3, 0x1f, RZ ;  /* 0x0000001f03057819 */ /* 0x000fe800000006ff */
[----:B------:R-:W2:Y:S02]  /*5920*/  SYNCS.PHASECHK.TRANS64.TRYWAIT P0, [UR21], R5 ;  /* 0x00000005ff0075a7 */ /* 0x000ea40008001115 */
[----:B--2---:R-:W-:Y:S05]  /*5930*/  @!P0 BRA `(.L_x_58) ;  /* 0x0000005800fc8947 */ /* 0x004fea0003800000 */
.L_x_57:
[----:B------:R-:W-:Y:S01]  /*5940*/  UISETP.NE.AND UP0, UPT, UR20, URZ, UPT ;  /* 0x000000ff1400728c */ /* 0x000fe2000bf05270 */
[----:B------:R-:W-:Y:S01]  /*5950*/  PLOP3.LUT P2, PT, PT, PT, PT, 0x80, 0x8 ;  /* 0x000000000008781c */ /* 0x000fe20003f4f070 */
[----:B------:R-:W-:Y:S01]  /*5960*/  UIADD3 UR5, UPT, UPT, UR4, 0x1, URZ ;  /* 0x0000000104057890 */ /* 0x000fe2000fffe0ff */
[----:B------:R-:W-:Y:S03]  /*5970*/  ELECT P1, URZ, PT ;  /* 0x0000000000ff782f */ /* 0x000fe60003820000 */
[----:B------:R-:W-:Y:S01]  /*5980*/  UISETP.NE.AND UP1, UPT, UR5, 0x4, UPT ;  /* 0x000000040500788c */ /* 0x000fe2000bf25270 */
[----:B------:R-:W-:Y:S01]  /*5990*/  PLOP3.LUT P0, PT, PT, PT, UP0, 0x80, 0x8 ;  /* 0x000000000008781c */ /* 0x000fe20003f0f008 */
[----:B------:R-:W-:Y:S02]  /*59a0*/  ULEA UR18, UR4, UR26, 0xb ;  /* 0x0000001a04127291 */ /* 0x000fe4000f8e58ff */
[----:B------:R-:W-:Y:S02]  /*59b0*/  USEL UR6, URZ, 0x1, UP1 ;  /* 0x00000001ff067887 */ /* 0x000fe40008800000 */
[----:B------:R-:W-:Y:S02]  /*59c0*/  USEL UR22, UR5, URZ, UP1 ;  /* 0x000000ff05167287 */ /* 0x000fe40008800000 */
[----:B------:R-:W-:Y:S02]  /*59d0*/  ULEA UR16, UR4, UR25, 0xa ;  /* 0x0000001904107291 */ /* 0x000fe4000f8e50ff */
[----:B------:R-:W-:Y:S01]  /*59e0*/  @UP0 ULEA UR5, UR22, UR23, 0x3 ;  /* 0x0000001716050291 */ /* 0x000fe2000f8e18ff */
[----:B------:R-:W-:Y:S01]  /*59f0*/  LOP3.LUT R3, R3, UR6, RZ, 0x3c, !PT ;  /* 0x0000000603037c12 */ /* 0x000fe2000f8e3cff */
[----:B------:R-:W-:Y:S01]  /*5a00*/  UIADD3 UR8, UPT, UPT, UR18, 0x40, URZ ;  /* 0x0000004012087890 */ /* 0x000fe2000fffe0ff */
[C---:B-----5:R-:W-:Y:S01]  /*5a10*/  @P1 R2UR.BROADCAST UR6, R4.reuse ;  /* 0x00000000040612ca */ /* 0x060fe200008e0000 */
[----:B------:R-:W-:Y:S01]  /*5a20*/  UIADD3 UR4, UPT, UPT, UR16, 0x2, URZ ;  /* 0x0000000210047890 */ /* 0x000fe2000fffe0ff */
[----:B-1----:R-:W-:Y:S01]  /*5a30*/  @P0 SHF.L.U32 R2, R3, 0x1f, RZ ;  /* 0x0000001f03020819 */ /* 0x002fe200000006ff */
[----:B------:R-:W-:Y:S02]  /*5a40*/  UIADD3 UR12, UPT, UPT, UR18, 0x80, URZ ;  /* 0x00000080120c7890 */ /* 0x000fe4000fffe0ff */
[----:B------:R-:W-:Y:S01]  /*5a50*/  UIADD3 UR10, UPT, UPT, UR18, 0xc0, URZ ;  /* 0x000000c0120a7890 */ /* 0x000fe2000fffe0ff */
[----:B------:R3:W4:Y:S01]  /*5a60*/  @P0 SYNCS.PHASECHK.TRANS64.TRYWAIT P2, [UR5], R2 ;  /* 0x00000002ff0005a7 */ /* 0x0007220008041105 */
[----:B------:R-:W-:Y:S11]  /*5a70*/  ELECT P0, URZ, PT ;  /* 0x0000000000ff782f */ /* 0x000ff60003800000 */
[----:B------:R-:W-:Y:S02]  /*5a80*/  @!UPT UIADD3 URZ, UPT, UPT, URZ, URZ, URZ ;  /* 0x000000fffffff290 */ /* 0x000fe4000fffe0ff */
[C---:B------:R-:W-:Y:S02]  /*5a90*/  @P0 R2UR.BROADCAST UR15, R4.reuse ;  /* 0x00000000040f02ca */ /* 0x040fe400008e0000 */
[----:B------:R-:W-:Y:S11]  /*5aa0*/  ELECT P0, URZ, PT ;  /* 0x0000000000ff782f */ /* 0x000ff60003800000 */
[----:B------:R-:W-:Y:S02]  /*5ab0*/  @!UPT UIADD3 URZ, UPT, UPT, URZ, URZ, URZ ;  /* 0x000000fffffff290 */ /* 0x000fe4000fffe0ff */
[C---:B------:R-:W-:Y:S02]  /*5ac0*/  @P0 R2UR.BROADCAST UR14, R4.reuse ;  /* 0x00000000040e02ca */ /* 0x040fe400008e0000 */
[----:B------:R-:W-:Y:S01]  /*5ad0*/  ELECT P0, URZ, PT ;  /* 0x0000000000ff782f */ /* 0x000fe20003800000 */
[----:B------:R-:W-:Y:S01]  /*5ae0*/  UMOV UR19, 0x20004020 ;  /* 0x2000402000137882 */ /* 0x000fe20000000000 */
[----:B------:R-:W-:Y:S01]  /*5af0*/  UMOV UR17, 0x40004080 ;  /* 0x4000408000117882 */ /* 0x000fe20000000000 */
[----:B------:R-:W-:Y:S01]  /*5b00*/  UMOV UR9, 0x20004020 ;  /* 0x2000402000097882 */ /* 0x000fe20000000000 */
[----:B------:R1:W-:Y:S01]  /*5b10*/  UTCHMMA gdesc[UR16], gdesc[UR18], tmem[UR6], tmem[UR44], idesc[UR45], UP2 ;  /* 0x00ff2c12100075ea */ /* 0x0003e20009000006 */
[----:B------:R-:W-:Y:S01]  /*5b20*/  UPLOP3.LUT UP2, UPT, UPT, UPT, UPT, 0x80, 0x8 ;  /* 0x000000000008789c */ /* 0x000fe20003f4f070 */
[----:B------:R-:W-:Y:S01]  /*5b30*/  UMOV UR5, 0x40004080 ;  /* 0x4000408000057882 */ /* 0x000fe20000000000 */
[----:B------:R-:W-:Y:S01]  /*5b40*/  UMOV UR13, 0x20004020 ;  /* 0x20004020000d7882 */ /* 0x000fe20000000000 */
[----:B------:R2:W-:Y:S01]  /*5b50*/  UTCHMMA gdesc[UR4], gdesc[UR8], tmem[UR15], tmem[UR42], idesc[UR43], UPT ;  /* 0x00ff2a08040075ea */ /* 0x0005e2000b80000f */
[----:B------:R-:W-:Y:S01]  /*5b60*/  UMOV UR7, 0x40004080 ;  /* 0x4000408000077882 */ /* 0x000fe20000000000 */
[----:B------:R-:W-:Y:S01]  /*5b70*/  UMOV UR11, 0x20004020 ;  /* 0x20004020000b7882 */ /* 0x000fe20000000000 */
[----:B-1----:R-:W-:Y:S02]  /*5b80*/  UIADD3 UR6, UPT, UPT, UR16, 0x4, URZ ;  /* 0x0000000410067890 */ /* 0x002fe4000fffe0ff */
[C---:B------:R-:W-:Y:S02]  /*5b90*/  @P0 R2UR.BROADCAST UR19, R4.reuse ;  /* 0x00000000041302ca */ /* 0x040fe400008e0000 */
[----:B------:R-:W-:Y:S11]  /*5ba0*/  ELECT P0, URZ, PT ;  /* 0x0000000000ff782f */ /* 0x000ff60003800000 */
[----:B------:R-:W-:Y:S02]  /*5bb0*/  @!UPT UIADD3 URZ, UPT, UPT, URZ, URZ, URZ ;  /* 0x000000fffffff290 */ /* 0x000fe4000fffe0ff */
[C---:B------:R-:W-:Y:S02]  /*5bc0*/  @P0 R2UR.BROADCAST UR17, R4.reuse ;  /* 0x00000000041102ca */ /* 0x040fe400008e0000 */
[----:B------:R-:W-:Y:S01]  /*5bd0*/  ELECT P0, URZ, PT ;  /* 0x0000000000ff782f */ /* 0x000fe20003800000 */
[----:B--2---:R-:W-:Y:S02]  /*5be0*/  UIADD3 UR4, UPT, UPT, UR16, 0x6, URZ ;  /* 0x0000000610047890 */ /* 0x004fe4000fffe0ff */
[----:B------:R-:W-:Y:S01]  /*5bf0*/  UIADD3 UR8, UPT, UPT, UR18, 0x100, URZ ;  /* 0x0000010012087890 */ /* 0x000fe2000fffe0ff */
[----:B------:R1:W-:Y:S01]  /*5c00*/  UTCHMMA gdesc[UR6], gdesc[UR12], tmem[UR14], tmem[UR40], idesc[UR41], UPT ;  /* 0x00ff280c060075ea */ /* 0x0003e2000b80000e */
[----:B------:R-:W-:Y:S05]  /*5c10*/  UMOV UR15, 0x20004020 ;  /* 0x20004020000f7882 */ /* 0x000fea0000000000 */
[----:B------:R2:W-:Y:S01]  /*5c20*/  UTCHMMA gdesc[UR4], gdesc[UR10], tmem[UR19], tmem[UR38], idesc[UR39], UPT ;  /* 0x00ff260a040075ea */ /* 0x0005e2000b800013 */
[----:B-1----:R-:W-:Y:S02]  /*5c30*/  UIADD3 UR6, UPT, UPT, UR16, 0x40, URZ ;  /* 0x0000004010067890 */ /* 0x002fe4000fffe0ff */
[----:B------:R-:W-:Y:S02]  /*5c40*/  UIADD3 UR14, UPT, UPT, UR18, 0x140, URZ ;  /* 0x00000140120e7890 */ /* 0x000fe4000fffe0ff */
[----:B------:R-:W-:Y:S02]  /*5c50*/  UIADD3 UR12, UPT, UPT, UR18, 0x180, URZ ;  /* 0x00000180120c7890 */ /* 0x000fe4000fffe0ff */
[----:B--2---:R-:W-:Y:S01]  /*5c60*/  UIADD3 UR4, UPT, UPT, UR16, 0x42, URZ ;  /* 0x0000004210047890 */ /* 0x004fe2000fffe0ff */
[C---:B------:R-:W-:Y:S02]  /*5c70*/  @P0 R2UR.BROADCAST UR19, R4.reuse ;  /* 0x00000000041302ca */ /* 0x040fe400008e0000 */
[----:B------:R-:W-:Y:S01]  /*5c80*/  ELECT P0, URZ, PT ;  /* 0x0000000000ff782f */ /* 0x000fe20003800000 */
[----:B------:R1:W-:Y:S01]  /*5c90*/  UTCHMMA gdesc[UR6], gdesc[UR8], tmem[UR17], tmem[UR36], idesc[UR37], UPT ;  /* 0x00ff2408060075ea */ /* 0x0003e2000b800011 */
[----:B------:R-:W-:Y:S09]  /*5ca0*/  UIADD3 UR10, UPT, UPT, UR18, 0x1c0, URZ ;  /* 0x000001c0120a7890 */ /* 0x000ff2000fffe0ff */
[----:B------:R2:W-:Y:S01]  /*5cb0*/  UTCHMMA gdesc[UR4], gdesc[UR14], tmem[UR19], tmem[UR34], idesc[UR35], UPT ;  /* 0x00ff220e040075ea */ /* 0x0005e2000b800013 */
[----:B-1----:R-:W-:Y:S01]  /*5cc0*/  UIADD3 UR8, UPT, UPT, UR16, 0x44, URZ ;  /* 0x0000004410087890 */ /* 0x002fe2000fffe0ff */
[C---:B------:R-:W-:Y:S02]  /*5cd0*/  @P0 R2UR.BROADCAST UR17, R4.reuse ;  /* 0x00000000041102ca */ /* 0x040fe400008e0000 */
[----:B------:R-:W-:Y:S01]  /*5ce0*/  ELECT P0, URZ, PT ;  /* 0x0000000000ff782f */ /* 0x000fe20003800000 */
[----:B------:R-:W-:Y:S01]  /*5cf0*/  UIADD3 UR6, UPT, UPT, UR16, 0x46, URZ ;  /* 0x0000004610067890 */ /* 0x000fe2000fffe0ff */
[----:B------:R-:W-:Y:S01]  /*5d00*/  UMOV UR9, 0x40004080 ;  /* 0x4000408000097882 */ /* 0x000fe20000000000 */
[----:B--2---:R-:W-:Y:S10]  /*5d10*/  UIADD3 UR5, UPT, UPT, UR21, 0x20, URZ ;  /* 0x0000002015057890 */ /* 0x004ff4000fffe0ff */
[----:B------:R-:W-:Y:S01]  /*5d20*/  @P0 R2UR.BROADCAST UR14, R4 ;  /* 0x00000000040e02ca */ /* 0x000fe200008e0000 */
[----:B------:R-:W-:Y:S01]  /*5d30*/  UIADD3 UR4, UPT, UPT, UR20, 0x1, URZ ;  /* 0x0000000114047890 */ /* 0x000fe2000fffe0ff */
[----:B------:R1:W-:Y:S03]  /*5d40*/  UTCHMMA gdesc[UR8], gdesc[UR12], tmem[UR17], tmem[UR32], idesc[UR33], UPT ;  /* 0x00ff200c080075ea */ /* 0x0003e6000b800011 */
[----:B------:R-:W-:Y:S03]  /*5d50*/  UISETP.GT.U32.AND UP0, UPT, UR4, 0x1, UPT ;  /* 0x000000010400788c */ /* 0x000fe6000bf04070 */
[----:B------:R-:W-:Y:S05]  /*5d60*/  UMOV UR4, UR22 ;  /* 0x0000001600047c82 */ /* 0x000fea0008000000 */
[----:B------:R3:W-:Y:S01]  /*5d70*/  UTCHMMA gdesc[UR6], gdesc[UR10], tmem[UR14], tmem[UR30], idesc[UR31], UPT ;  /* 0x00ff1e0a060075ea */ /* 0x0007e2000b80000e */
[----:B------:R3:W-:Y:S01]  /*5d80*/  UTCBAR.MULTICAST [UR5], URZ, UR24 ;  /* 0x000000ff050073e9 */ /* 0x0007e20008000818 */
[----:B-1----:R-:W-:Y:S07]  /*5d90*/  UIADD3 UR8, UPT, UPT, UR20, -0x1, URZ ;  /* 0xffffffff14087890 */ /* 0x002fee000fffe0ff */
[----:B------:R-:W-:Y:S01]  /*5da0*/  UMOV UR20, UR8 ;  /* 0x0000000800147c82 */ /* 0x000fe20008000000 */
[----:B----4-:R-:W-:Y:S05]  /*5db0*/  BRA.U UP0, `(.L_x_59) ;  /* 0xfffffff900cc7547 */ /* 0x010fea000b83ffff */
.L_x_56:
[----:B------:R-:W-:Y:S01]  /*5dc0*/  UIADD3 UR4, UPT, UPT, UR27, 0x1, URZ ;  /* 0x000000011b047890 */ /* 0x000fe2000fffe0ff */
[----:B------:R-:W-:Y:S01]  /*5dd0*/  LOP3.LUT R8, R8, 0x1, RZ, 0x3c, !PT ;  /* 0x0000000108087812 */ /* 0x000fe200078e3cff */
[----:B---3--:R-:W-:Y:S02]  /*5de0*/  UIADD3 UR5, UPT, UPT, UR28, 0xa0, URZ ;  /* 0x000000a01c057890 */ /* 0x008fe4000fffe0ff */
[----:B------:R-:W-:-:S04]  /*5df0*/  UISETP.NE.AND UP0, UPT, UR4, 0x2, UPT ;  /* 0x000000020400788c */ /* 0x000fc8000bf05270 */
[----:B------:R-:W-:Y:S02]  /*5e00*/  USEL UR6, URZ, 0x1, UP0 ;  /* 0x00000001ff067887 */ /* 0x000fe40008000000 */
[----:B------:R-:W-:Y:S01]  /*5e10*/  USEL UR27, UR4, URZ, UP0 ;  /* 0x000000ff041b7287 */ /* 0x000fe20008000000 */
[----:B------:R2:W-:Y:S03]  /*5e20*/  UTCBAR [UR5], URZ ;  /* 0x000000ff050073e9 */ /* 0x0005e600080000ff */
[----:B------:R-:W-:Y:S01]  /*5e30*/  LOP3.LUT R9, R9, UR6, RZ, 0x3c, !PT ;  /* 0x0000000609097c12 */ /* 0x000fe2000f8e3cff */
[----:B------:R-:W-:Y:S07]  /*5e40*/  @P3 BRA `(.L_x_60) ;  /* 0xfffffff800403947 */ /* 0x000fee000383ffff */
[----:B------:R-:W3:Y:S01]  /*5e50*/  S2UR UR6, SR_CgaCtaId ;  /* 0x00000000000679c3 */ /* 0x000ee20000008800 */
[----:B------:R-:W-:Y:S01]  /*5e60*/  ELECT P0, URZ, PT ;  /* 0x0000000000ff782f */ /* 0x000fe20003800000 */
[----:B-1----:R-:W-:Y:S01]  /*5e70*/  IMAD.MOV.U32 R2, RZ, RZ, 0x1 ;  /* 0x00000001ff027424 */ /* 0x002fe200078e00ff */
[----:B------:R-:W-:Y:S01]  /*5e80*/  UIADD3 UR23, UPT, UPT, UR23, 0xb0, URZ ;  /* 0x000000b017177890 */ /* 0x000fe2000fffe0ff */
[----:B------:R-:W-:Y:S01]  /*5e90*/  SHF.L.U32 R3, R9, 0x1f, RZ ;  /* 0x0000001f09037819 */ /* 0x000fe200000006ff */
[----:B------:R-:W-:-:S03]  /*5ea0*/  UMOV UR4, 0x40 ;  /* 0x0000004000047882 */ /* 0x000fc60000000000 */
[----:B------:R-:W-:Y:S01]  /*5eb0*/  UVIRTCOUNT.DEALLOC.SMPOOL 0x80 ;  /* 0x000000800000784c */ /* 0x000fe20000000000 */
[----:B---3--:R-:W-:Y:S02]  /*5ec0*/  ULEA UR6, UR6, UR4, 0x18 ;  /* 0x0000000406067291 */ /* 0x008fe4000f8ec0ff */
[----:B------:R-:W-:-:S07]  /*5ed0*/  ULEA UR4, UR27, UR23, 0x3 ;  /* 0x000000171b047291 */ /* 0x000fce000f8e18ff */
[----:B------:R1:W-:Y:S02]  /*5ee0*/  @P0 STS.U8 [UR6+0x1c], R2 ;  /* 0x00001c02ff000988 */ /* 0x0003e40008000006 */
[----:B------:R-:W3:Y:S02]  /*5ef0*/  SYNCS.PHASECHK.TRANS64.TRYWAIT P0, [UR4], R3 ;  /* 0x00000003ff0075a7 */ /* 0x000ee40008001104 */
[----:B-1-3--:R-:W-:Y:S05]  /*5f00*/  @!P0 BRA `(.L_x_61) ;  /* 0x0000005400a08947 */ /* 0x00afea0003800000 */
.L_x_150:
[----:B------:R-:W-:-:S04]  /*5f10*/  UIADD3 UR4, UPT, UPT, UR27, 0x1, URZ ;  /* 0x000000011b047890 */ /* 0x000fc8000fffe0ff */
[----:B------:R-:W-:-:S04]  /*5f20*/  UISETP.NE.AND UP0, UPT, UR4, 0x2, UPT ;  /* 0x000000020400788c */ /* 0x000fc8000bf05270 */
[----:B--2---:R-:W-:Y:S02]  /*5f30*/  USEL UR5, URZ, 0x1, UP0 ;  /* 0x00000001ff057887 */ /* 0x004fe40008000000 */
[----:B------:R-:W-:-:S04]  /*5f40*/  USEL UR4, UR4, URZ, UP0 ;  /* 0x000000ff04047287 */ /* 0x000fc80008000000 */
[----:B------:R-:W-:Y:S01]  /*5f50*/  ULEA UR4, UR4, UR23, 0x3 ;  /* 0x0000001704047291 */ /* 0x000fe2000f8e18ff */
[----:B-1----:R-:W-:-:S04]  /*5f60*/  LOP3.LUT R3, R9, UR5, RZ, 0x3c, !PT ;  /* 0x0000000509037c12 */ /* 0x002fc8000f8e3cff */
[----:B------:R-:W-:-:S04]  /*5f70*/  SHF.L.U32 R3, R3, 0x1f, RZ ;  /* 0x0000001f03037819 */ /* 0x000fc800000006ff */
[----:B------:R-:W1:Y:S02]  /*5f80*/  SYNCS.PHASECHK.TRANS64.TRYWAIT P0, [UR4], R3 ;  /* 0x00000003ff0075a7 */ /* 0x000e640008001104 */
[----:B-1----:R-:W-:Y:S05]  /*5f90*/  @!P0 BRA `(.L_x_62) ;  /* 0x0000005400948947 */ /* 0x002fea0003800000 */
.L_x_152:
[----:B------:R-:W-:Y:S01]  /*5fa0*/  NOP ;  /* 0x0000000000007918 */ /* 0x000fe20000000000 */
[----:B-1----:R-:W1:Y:S01]  /*5fb0*/  LDS R2, [UR6+0x14] ;  /* 0x00001406ff027984 */ /* 0x002e620008000800 */
[----:B------:R-:W-:Y:S01]  /*5fc0*/  LOP3.LUT R3, R0, 0xffff, RZ, 0xc0, !PT ;  /* 0x0000ffff00037812 */ /* 0x000fe200078ec0ff */
[----:B------:R-:W-:-:S03]  /*5fd0*/  IMAD.MOV.U32 R0, RZ, RZ, 0xffff ;  /* 0x0000ffffff007424 */ /* 0x000fc600078e00ff */
[----:B------:R-:W-:-:S04]  /*5fe0*/  SHF.R.U32.HI R3, RZ, 0x5, R3 ;  /* 0x00000005ff037819 */ /* 0x000fc80000011603 */
[----:B------:R-:W-:-:S04]  /*5ff0*/  SHF.L.U32 R0, R0, R3, RZ ;  /* 0x0000000300007219 */ /* 0x000fc800000006ff */
[----:B-1----:R-:W-:-:S04]  /*6000*/  LOP3.LUT R2, R2, R0, RZ, 0xc0, !PT ;  /* 0x0000000002027212 */ /* 0x002fc800078ec0ff */
[----:B------:R-:W-:Y:S01]  /*6010*/  ISETP.NE.AND P0, PT, R2, R0, PT ;  /* 0x000000000200720c */ /* 0x000fe20003f05270 */
[----:B------:R-:W-:-:S05]  /*6020*/  IMAD.MOV.U32 R2, RZ, RZ, 0x1 ;  /* 0x00000001ff027424 */ /* 0x000fca00078e00ff */
[----:B------:R-:W-:-:S07]  /*6030*/  SHF.L.U32 R2, R2, R3, RZ ;  /* 0x0000000302027219 */ /* 0x000fce00000006ff */
[----:B------:R-:W-:Y:S05]  /*6040*/  @P0 BRA `(.L_x_63) ;  /* 0x00000000005c0947 */ /* 0x000fea0003800000 */
[----:B------:R-:W1:Y:S02]  /*6050*/  LDS R3, [UR6+0x18] ;  /* 0x00001806ff037984 */ /* 0x000e640008000800 */
[----:B-1----:R-:W-:-:S04]  /*6060*/  LOP3.LUT R3, R3, R2, RZ, 0xc0, !PT ;  /* 0x0000000203037212 */ /* 0x002fc800078ec0ff */
[----:B------:R-:W-:-:S13]  /*6070*/  ISETP.NE.AND P0, PT, R3, R2, PT ;  /* 0x000000020300720c */ /* 0x000fda0003f05270 */
[----:B------:R-:W-:Y:S05]  /*6080*/  @P0 BRA `(.L_x_64) ;  /* 0x0000000000400947 */ /* 0x000fea0003800000 */
[----:B------:R-:W-:Y:S01]  /*6090*/  R2UR UR4, R0 ;  /* 0x00000000000472ca */ /* 0x000fe200000e0000 */
[----:B------:R-:W1:Y:S01]  /*60a0*/  S2R R3, SR_LANEID ;  /* 0x0000000000037919 */ /* 0x000e620000000000 */
[----:B------:R-:W-:-:S04]  /*60b0*/  LOP3.LUT R2, RZ, R2, RZ, 0x33, !PT ;  /* 0x00000002ff027212 */ /* 0x000fc800078e33ff */
[----:B------:R-:W2:Y:S07]  /*60c0*/  REDUX UR7, R2 ;  /* 0x00000000020773c4 */ /* 0x000eae0000000000 */
[----:B------:R-:W-:-:S03]  /*60d0*/  ULOP3.LUT UR5, URZ, UR4, URZ, 0x33, !UPT ;  /* 0x00000004ff057292 */ /* 0x000fc6000f8e33ff */
[----:B------:R-:W-:Y:S02]  /*60e0*/  VOTEU.ANY UR4, UPT, PT ;  /* 0x0000000000047886 */ /* 0x000fe400038e0100 */
[----:B------:R-:W-:Y:S01]  /*60f0*/  UFLO.U32 UR4, UR4 ;  /* 0x00000004000472bd */ /* 0x000fe200080e0000 */
[----:B------:R-:W-:-:S04]  /*6100*/  IMAD.U32 R0, RZ, RZ, UR5 ;  /* 0x00000005ff007e24 */ /* 0x000fc8000f8e00ff */
[----:B------:R2:W3:Y:S02]  /*6110*/  REDUX UR8, R0 ;  /* 0x00000000000873c4 */ /* 0x0004e40000000000 */
[----:B------:R4:W-:Y:S01]  /*6120*/  UTCATOMSWS.AND URZ, UR5 ;  /* 0x0000000500ff79e3 */ /* 0x0009e20008000000 */
[----:B-1----:R-:W-:Y:S01]  /*6130*/  ISETP.EQ.U32.AND P0, PT, R3, UR4, PT ;  /* 0x0000000403007c0c */ /* 0x002fe2000bf02070 */
[----:B--2---:R-:W-:Y:S02]  /*6140*/  IMAD.U32 R0, RZ, RZ, UR7 ;  /* 0x00000007ff007e24 */ /* 0x004fe4000f8e00ff */
[----:B---3--:R-:W-:-:S10]  /*6150*/  IMAD.U32 R2, RZ, RZ, UR8 ;  /* 0x00000008ff027e24 */ /* 0x008fd4000f8e00ff */
[----:B------:R4:W-:Y:S04]  /*6160*/  @P0 ATOMS.AND RZ, [UR6+0x14], R2 ;  /* 0x00001402ffff098c */ /* 0x0009e8000a800006 */
[----:B------:R4:W-:Y:S01]  /*6170*/  @P0 ATOMS.AND RZ, [UR6+0x18], R0 ;  /* 0x00001800ffff098c */ /* 0x0009e2000a800006 */
[----:B------:R-:W-:Y:S05]  /*6180*/  BRA `(.L_x_65) ;  /* 0x0000000000147947 */ /* 0x000fea0003800000 */
.L_x_64:
[----:B------:R-:W-:Y:S02]  /*6190*/  MOV R2, 0x61b0 ;  /* 0x000061b000027802 */ /* 0x000fe40000000f00 */
[----:B-----5:R-:W-:Y:S05]  /*61a0*/  CALL.REL.NOINC `($__internal_0_$__cuda_sm10x_tcgen05_guardrail_trap_col_being_dealloced_not_returned_by_alloc) ;  /* 0x0000005800807944 */ /* 0x020fea0003c00000 */
[----:B------:R-:W-:Y:S05]  /*61b0*/  BRA `(.L_x_65) ;  /* 0x0000000000087947 */ /* 0x000fea0003800000 */
.L_x_63:
[----:B------:R-:W-:Y:S02]  /*61c0*/  MOV R2, 0x61e0 ;  /* 0x000061e000027802 */ /* 0x000fe40000000f00 */
[----:B-----5:R-:W-:Y:S05]  /*61d0*/  CALL.REL.NOINC `($__internal_2_$__cuda_sm10x_tcgen05_guardrail_trap_unallocated_columns_being_dealloced) ;  /* 0x00000058008c7944 */ /* 0x020fea0003c00000 */
.L_x_65:
[----:B------:R-:W-:Y:S01]  /*61e0*/  NOP ;  /* 0x0000000000007918 */ /* 0x000fe20000000000 */
[----:B----4-:R-:W-:Y:S05]  /*61f0*/  EXIT ;  /* 0x000000000000794d */ /* 0x010fea0003800000 */
.L_x_49:
[----:B------:R-:W-:-:S09]  /*6200*/  UISETP.NE.OR UP0, UPT, UR18, 0x3, !UP3 ;  /* 0x000000031200788c */ /* 0x000fd2000df05670 */
[----:B------:R-:W-:Y:S05]  /*6210*/  BRA.U UP0, `(.L_x_66) ;  /* 0x0000001100b47547 */ /* 0x000fea000b800000 */
[----:B------:R-:W1:Y:S01]  /*6220*/  LDCU.64 UR4, c[0x0][0x888] ;  /* 0x00011100ff0477ac */ /* 0x000e620008000a00 */
[----:B------:R-:W2:Y:S01]  /*6230*/  S2UR UR10, SR_CgaCtaId ;  /* 0x00000000000a79c3 */ /* 0x000ea20000008800 */
[----:B------:R-:W-:Y:S01]  /*6240*/  R2UR UR56, R52 ;  /* 0x00000000343872ca */ /* 0x000fe200000e0000 */
[----:B------:R-:W-:Y:S01]  /*6250*/  HFMA2 R9, -RZ, RZ, 0, 0 ;  /* 0x00000000ff097431 */ /* 0x000fe200000001ff */
[----:B------:R-:W3:Y:S01]  /*6260*/  LDCU UR48, c[0x0][0x370] ;  /* 0x00006e00ff3077ac */ /* 0x000ee20008000800 */
[----:B------:R-:W-:Y:S01]  /*6270*/  R2UR UR49, R53 ;  /* 0x00000000353172ca */ /* 0x000fe200000e0000 */
[----:B------:R-:W-:Y:S01]  /*6280*/  IMAD.MOV.U32 R10, RZ, RZ, 0x1 ;  /* 0x00000001ff0a7424 */ /* 0x000fe200078e00ff */
[----:B------:R-:W3:Y:S02]  /*6290*/  LDCU.128 UR44, c[0x0][0xb10] ;  /* 0x00016200ff2c77ac */ /* 0x000ee40008000c00 */
[----:B------:R-:W4:Y:S01]  /*62a0*/  LDC.64 R12, c[0x0][0x348] ;  /* 0x0000d200ff0c7b82 */ /* 0x000f220000000a00 */
[----:B------:R-:W-:Y:S01]  /*62b0*/  IMAD.MOV.U32 R0, RZ, RZ, 0x2000 ;  /* 0x00002000ff007424 */ /* 0x000fe200078e00ff */
[----:B------:R-:W2:Y:S01]  /*62c0*/  LDCU UR38, c[0x0][0x374] ;  /* 0x00006e80ff2677ac */ /* 0x000ea20008000800 */
[----:B------:R-:W2:Y:S01]  /*62d0*/  LDCU.64 UR40, c[0x0][0x890] ;  /* 0x00011200ff2877ac */ /* 0x000ea20008000a00 */
[----:B------:R-:W2:Y:S01]  /*62e0*/  LDCU UR30, c[0x0][0xb0c] ;  /* 0x00016180ff1e77ac */ /* 0x000ea20008000800 */
[----:B-1----:R-:W-:Y:S01]  /*62f0*/  UISETP.NE.U32.AND UP0, UPT, UR4, URZ, UPT ;  /* 0x000000ff0400728c */ /* 0x002fe2000bf05070 */
[----:B------:R-:W1:Y:S01]  /*6300*/  LDCU UR65, c[0x0][0xb20] ;  /* 0x00016400ff4177ac */ /* 0x000e620008000800 */
[----:B------:R-:W1:Y:S01]  /*6310*/  LDCU UR4, c[0x0][0xb30] ;  /* 0x00016600ff0477ac */ /* 0x000e620008000800 */
[----:B------:R-:W1:Y:S01]  /*6320*/  LDCU.128 UR52, c[0x0][0x980] ;  /* 0x00013000ff3477ac */ /* 0x000e620008000c00 */
[----:B------:R-:W-:Y:S01]  /*6330*/  UMOV UR31, 0x400 ;  /* 0x00000400001f7882 */ /* 0x000fe20000000000 */
[----:B---3--:R-:W-:-:S02]  /*6340*/  UIMAD.WIDE.U32 UR6, UR48, UR44, URZ ;  /* 0x0000002c300672a5 */ /* 0x008fc4000f8e00ff */
[----:B--2---:R-:W-:Y:S02]  /*6350*/  UIMAD.WIDE.U32 UR8, UR38, UR47, URZ ;  /* 0x0000002f260872a5 */ /* 0x004fe4000f8e00ff */
[----:B------:R-:W-:Y:S02]  /*6360*/  ULEA UR31, UR10, UR31, 0x18 ;  /* 0x0000001f0a1f7291 */ /* 0x000fe4000f8ec0ff */
[----:B------:R-:W-:Y:S02]  /*6370*/  USEL UR64, URZ, 0x1, UP5 ;  /* 0x00000001ff407887 */ /* 0x000fe4000a800000 */
[----:B------:R-:W-:Y:S02]  /*6380*/  UISETP.NE.AND.EX UP5, UPT, UR5, URZ, UPT, UP0 ;  /* 0x000000ff0500728c */ /* 0x000fe4000bfa5300 */
[----:B------:R-:W-:Y:S02]  /*6390*/  UISETP.NE.U32.AND UP6, UPT, UR40, URZ, UPT ;  /* 0x000000ff2800728c */ /* 0x000fe4000bfc5070 */
[----:B------:R-:W-:-:S02]  /*63a0*/  UIADD3 UR58, UPT, UPT, UR31, 0x58, URZ ;  /* 0x000000581f3a7890 */ /* 0x000fc4000fffe0ff */
[----:B------:R-:W-:Y:S02]  /*63b0*/  UIADD3 UR57, UPT, UPT, UR31, 0x98, URZ ;  /* 0x000000981f397890 */ /* 0x000fe4000fffe0ff */
[----:B------:R-:W-:Y:S02]  /*63c0*/  UIADD3 UR33, UPT, UPT, UR31, 0x40, URZ ;  /* 0x000000401f217890 */ /* 0x000fe4000fffe0ff */
[----:B------:R-:W-:Y:S02]  /*63d0*/  UIADD3 UR25, UPT, UPT, UR31, 0x48, URZ ;  /* 0x000000481f197890 */ /* 0x000fe4000fffe0ff */
[----:B------:R-:W-:Y:S02]  /*63e0*/  UIADD3 UR17, UPT, UPT, UR31, 0x50, URZ ;  /* 0x000000501f117890 */ /* 0x000fe4000fffe0ff */
[----:B------:R-:W-:Y:S02]  /*63f0*/  UISETP.NE.AND UP0, UPT, UR39, 0x1, UPT ;  /* 0x000000012700788c */ /* 0x000fe4000bf05270 */
[----:B------:R-:W-:Y:S01]  /*6400*/  UISETP.NE.AND UP0, UPT, UR30, 0x1, UPT ;  /* 0x000000011e00788c */ /* 0x000fe2000bf05270 */
[----:B------:R-:W-:Y:S01]  /*6410*/  UMOV UR63, UR7 ;  /* 0x00000007003f7c82 */ /* 0x000fe20008000000 */
[----:B------:R-:W-:Y:S01]  /*6420*/  UMOV UR62, UR9 ;  /* 0x00000009003e7c82 */ /* 0x000fe20008000000 */
[----:B------:R-:W-:-:S02]  /*6430*/  UISETP.GE.AND UP2, UPT, UR39, 0x1, UPT ;  /* 0x000000012700788c */ /* 0x000fc4000bf46270 */
[----:B------:R-:W-:Y:S02]  /*6440*/  UISETP.NE.AND UP0, UPT, UR46, 0x1, UPT ;  /* 0x000000012e00788c */ /* 0x000fe4000bf05270 */
[----:B------:R-:W-:Y:S01]  /*6450*/  UPLOP3.LUT UP4, UPT, UPT, UPT, UPT, 0x40, 0x4 ;  /* 0x000000000004789c */ /* 0x000fe20003f8e870 */
[----:B------:R-:W2:Y:S01]  /*6460*/  LDCU.64 UR22, c[0x0][0xb28] ;  /* 0x00016500ff1677ac */ /* 0x000ea20008000a00 */
[----:B------:R-:W3:Y:S01]  /*6470*/  LDCU.64 UR42, c[0x0][0x990] ;  /* 0x00013200ff2a77ac */ /* 0x000ee20008000a00 */
[----:B------:R-:W-:Y:S02]  /*6480*/  UISETP.NE.AND.EX UP6, UPT, UR41, URZ, UPT, UP6 ;  /* 0x000000ff2900728c */ /* 0x000fe4000bfc5360 */
[----:B------:R-:W-:Y:S02]  /*6490*/  UPRMT UR58, UR10, 0x654, UR58 ;  /* 0x000006540a3a7896 */ /* 0x000fe4000800003a */
[----:B------:R-:W-:Y:S02]  /*64a0*/  UPRMT UR57, URZ, 0x654, UR57 ;  /* 0x00000654ff397896 */ /* 0x000fe40008000039 */
[----:B------:R-:W-:-:S02]  /*64b0*/  UPRMT UR61, UR10, 0x654, UR33 ;  /* 0x000006540a3d7896 */ /* 0x000fc40008000021 */
[----:B------:R-:W-:Y:S02]  /*64c0*/  UPRMT UR60, UR10, 0x654, UR25 ;  /* 0x000006540a3c7896 */ /* 0x000fe40008000019 */
[----:B------:R-:W-:Y:S02]  /*64d0*/  UPRMT UR59, UR10, 0x654, UR17 ;  /* 0x000006540a3b7896 */ /* 0x000fe40008000011 */
[----:B------:R-:W-:Y:S02]  /*64e0*/  USHF.R.U32.HI UR63, URZ, UR45, UR63 ;  /* 0x0000002dff3f7299 */ /* 0x000fe4000801163f */
[----:B-1----:R-:W-:Y:S02]  /*64f0*/  USHF.R.U32.HI UR62, URZ, UR65, UR62 ;  /* 0x00000041ff3e7299 */ /* 0x002fe4000801163e */
[----:B------:R-:W-:Y:S02]  /*6500*/  UISETP.NE.AND UP3, UPT, UR4, 0x1, UPT ;  /* 0x000000010400788c */ /* 0x000fe4000bf65270 */
[----:B------:R-:W-:-:S02]  /*6510*/  UISETP.NE.AND UP2, UPT, UR52, 0x1, UPT ;  /* 0x000000013400788c */ /* 0x000fc4000bf45270 */
[----:B--234-:R-:W-:-:S11]  /*6520*/  UISETP.NE.AND UP0, UPT, UR55, 0x1, UPT ;  /* 0x000000013700788c */ /* 0x01cfd6000bf05270 */
.L_x_77:
[----:B------:R-:W-:Y:S04]  /*6530*/  SHF.L.U32 R3, R9, 0x1f, RZ ;  /* 0x0000001f09037819 */ /* 0x000fe800000006ff */
[----:B-1----:R-:W1:Y:S02]  /*6540*/  SYNCS.PHASECHK.TRANS64.TRYWAIT P0, [UR31+0x90], R3 ;  /* 0x00009003ff0075a7 */ /* 0x002e64000800111f */
[----:B-1----:R-:W-:Y:S05]  /*6550*/  @!P0 BRA `(.L_x_67) ;  /* 0x00000050003c8947 */ /* 0x002fea0003800000 */
.L_x_154:
[----:B------:R-:W2:Y:S01]  /*6560*/  LDS.128 R4, [UR31+0xd0] ;  /* 0x0000d01fff047984 */ /* 0x000ea20008000c00 */
[----:B------:R-:W-:Y:S01]  /*6570*/  UISETP.GE.AND UP0, UPT, UR39, 0x1, UPT ;  /* 0x000000012700788c */ /* 0x000fe2000bf06270 */
[----:B------:R-:W-:Y:S01]  /*6580*/  @!PT LDS RZ, [RZ] ;  /* 0x00000000fffff984 */ /* 0x000fe20000000800 */
[----:B------:R-:W-:Y:S01]  /*6590*/  @!PT LDS RZ, [RZ] ;  /* 0x00000000fffff984 */ /* 0x000fe20000000800 */
[----:B------:R-:W-:Y:S01]  /*65a0*/  @!PT LDS RZ, [RZ] ;  /* 0x00000000fffff984 */ /* 0x000fe20000000800 */
[----:B------:R-:W-:Y:S01]  /*65b0*/  @!PT LDS RZ, [RZ] ;  /* 0x00000000fffff984 */ /* 0x000fe20000000800 */
[----:B------:R3:W-:Y:S06]  /*65c0*/  MEMBAR.ALL.CTA ;  /* 0x0000000000007992 */ /* 0x0007ec0000008000 */
[----:B---3--:R-:W3:Y:S02]  /*65d0*/  FENCE.VIEW.ASYNC.S ;  /* 0x00000000000073c6 */ /* 0x008ee40000000000 */
[----:B---3--:R-:W-:Y:S01]  /*65e0*/  SYNCS.ARRIVE.TRANS64.RED.A1T0 RZ, [UR57], RZ ;  /* 0x000000ffffff79a7 */ /* 0x008fe20008100439 */
[----:B--2---:R-:W-:Y:S11]  /*65f0*/  LOP3.LUT P0, RZ, R6, 0x1, RZ, 0xc0, !PT ;  /* 0x0000000106ff7812 */ /* 0x004ff6000780c0ff */
[----:B------:R-:W-:Y:S02]  /*6600*/  @!UPT UIADD3 URZ, UPT, UPT, URZ, URZ, URZ ;  /* 0x000000fffffff290 */ /* 0x000fe4000fffe0ff */
[----:B------:R-:W-:Y:S01]  /*6610*/  VOTEU.ANY UP2, P0 ;  /* 0x0000000000ff7886 */ /* 0x000fe20000040100 */
[----:B------:R-:W-:Y:S11]  /*6620*/  PLOP3.LUT P0, PT, PT, PT, UP2, 0x80, 0x8 ;  /* 0x000000000008781c */ /* 0x000ff60003f0f028 */
[----:B------:R-:W-:Y:S02]  /*6630*/  @!UPT UIADD3 URZ, UPT, UPT, URZ, URZ, URZ ;  /* 0x000000fffffff290 */ /* 0x000fe4000fffe0ff */
[----:B-1----:R-:W-:Y:S02]  /*6640*/  @P0 MOV R3, R4 ;  /* 0x0000000400030202 */ /* 0x002fe40000000f00 */
[----:B------:R-:W-:Y:S02]  /*6650*/  @P0 LOP3.LUT R2, R5, 0xffff, RZ, 0xc0, !PT ;  /* 0x0000ffff05020812 */ /* 0x000fe400078ec0ff */
[----:B------:R-:W-:Y:S02]  /*6660*/  @P0 R2UR UR5, R3 ;  /* 0x00000000030502ca */ /* 0x000fe400000e0000 */
[----:B------:R-:W-:Y:S11]  /*6670*/  @P0 R2UR UR4, R2 ;  /* 0x00000000020402ca */ /* 0x000ff600000e0000 */
[----:B------:R-:W-:Y:S02]  /*6680*/  @UP2 UMOV UR15, UR5 ;  /* 0x00000005000f2c82 */ /* 0x000fe40008000000 */
[----:B------:R-:W-:Y:S01]  /*6690*/  @UP2 UMOV UR14, UR4 ;  /* 0x00000004000e2c82 */ /* 0x000fe20008000000 */
[----:B------:R-:W-:Y:S05]  /*66a0*/  BRA.U !UP0, `(.L_x_68) ;  /* 0x0000000108c07547 */ /* 0x000fea000b800000 */
[----:B------:R-:W-:Y:S02]  /*66b0*/  UIMAD.WIDE.U32 UR8, UR14, UR47, URZ ;  /* 0x0000002f0e0872a5 */ /* 0x000fe4000f8e00ff */
[----:B------:R-:W-:Y:S02]  /*66c0*/  UP2UR UR16, UPR, URZ, 0x4 ;  /* 0x00000004ff107883 */ /* 0x000fe40008000000 */
[----:B------:R-:W-:Y:S02]  /*66d0*/  UISETP.NE.AND UP2, UPT, UR46, 0x1, UPT ;  /* 0x000000012e00788c */ /* 0x000fe4000bf45270 */
[----:B------:R-:W-:Y:S02]  /*66e0*/  UIMAD.WIDE.U32 UR10, UR15, UR44, URZ ;  /* 0x0000002c0f0a72a5 */ /* 0x000fe4000f8e00ff */
[----:B------:R-:W-:Y:S02]  /*66f0*/  USEL UR4, UR38, UR62, !UP2 ;  /* 0x0000003e26047287 */ /* 0x000fe4000d000000 */
[----:B------:R-:W-:Y:S02]  /*6700*/  UISETP.NE.AND UP0, UPT, UR30, 0x1, UPT ;  /* 0x000000011e00788c */ /* 0x000fe4000bf05270 */
[----:B------:R-:W-:Y:S02]  /*6710*/  UP2UR UR20, UPR, URZ, 0x2 ;  /* 0x00000002ff147883 */ /* 0x000fe40008000000 */
[----:B------:R-:W-:Y:S02]  /*6720*/  UISETP.NE.AND UP1, UPT, UR39, 0x1, UPT ;  /* 0x000000012700788c */ /* 0x000fe4000bf25270 */
[----:B------:R-:W-:Y:S02]  /*6730*/  UIMAD.WIDE.U32 UR12, UR4, UR22, URZ ;  /* 0x00000016040c72a5 */ /* 0x000fe4000f8e00ff */
[----:B------:R-:W-:Y:S01]  /*6740*/  USEL UR7, UR48, UR63, !UP0 ;  /* 0x0000003f30077287 */ /* 0x000fe2000c000000 */
[----:B------:R-:W-:Y:S02]  /*6750*/  UMOV UR5, UR9 ;  /* 0x0000000900057c82 */ /* 0x000fe40008000000 */
[----:B------:R-:W-:Y:S02]  /*6760*/  USHF.R.U32.HI UR6, URZ, UR65, UR5 ;  /* 0x00000041ff067299 */ /* 0x000fe40008011605 */
[----:B------:R-:W-:Y:S02]  /*6770*/  UIMAD.WIDE.U32 UR18, UR7, UR22, URZ ;  /* 0x00000016071272a5 */ /* 0x000fe4000f8e00ff */
[----:B------:R-:W-:Y:S02]  /*6780*/  USEL UR6, UR14, UR6, !UP2 ;  /* 0x000000060e067287 */ /* 0x000fe4000d000000 */
[----:B------:R-:W-:Y:S01]  /*6790*/  UISETP.NE.AND UP2, UPT, UR16, URZ, UPT ;  /* 0x000000ff1000728c */ /* 0x000fe2000bf45270 */
[----:B------:R-:W-:Y:S01]  /*67a0*/  UMOV UR5, UR11 ;  /* 0x0000000b00057c82 */ /* 0x000fe20008000000 */
[----:B------:R-:W-:Y:S02]  /*67b0*/  UIMAD.WIDE.U32 UR10, UR6, UR22, URZ ;  /* 0x00000016060a72a5 */ /* 0x000fe4000f8e00ff */
[----:B------:R-:W-:Y:S03]  /*67c0*/  USHF.R.U32.HI UR8, URZ, UR45, UR5 ;  /* 0x0000002dff087299 */ /* 0x000fe60008011605 */
[----:B------:R-:W-:Y:S02]  /*67d0*/  UMOV UR5, UR13 ;  /* 0x0000000d00057c82 */ /* 0x000fe40008000000 */
[----:B------:R-:W-:Y:S03]  /*67e0*/  @UP1 USHF.R.U32.HI UR4, URZ, UR23, UR5 ;  /* 0x00000017ff041299 */ /* 0x000fe60008011605 */
[----:B------:R-:W-:Y:S01]  /*67f0*/  UMOV UR5, UR19 ;  /* 0x0000001300057c82 */ /* 0x000fe20008000000 */
[----:B------:R-:W-:Y:S02]  /*6800*/  UIMAD UR4, UR39, UR4, URZ ;  /* 0x00000004270472a4 */ /* 0x000fe4000f8e02ff */
[----:B------:R-:W-:Y:S02]  /*6810*/  @UP1 USHF.R.U32.HI UR7, URZ, UR23, UR5 ;  /* 0x00000017ff071299 */ /* 0x000fe40008011605 */
[----:B------:R-:W-:Y:S02]  /*6820*/  USEL UR5, UR15, UR8, !UP0 ;  /* 0x000000080f057287 */ /* 0x000fe4000c000000 */
[----:B------:R-:W-:Y:S02]  /*6830*/  UIMAD UR8, UR39, UR7, URZ ;  /* 0x00000007270872a4 */ /* 0x000fe4000f8e02ff */
[----:B------:R-:W-:Y:S03]  /*6840*/  UISETP.GE.AND UP0, UPT, UR6, UR4, UPT ;  /* 0x000000040600728c */ /* 0x000fe6000bf06270 */
[----:B------:R-:W-:Y:S01]  /*6850*/  UMOV UR4, UR11 ;  /* 0x0000000b00047c82 */ /* 0x000fe20008000000 */
[----:B------:R-:W-:Y:S02]  /*6860*/  UISETP.GE.OR UP0, UPT, UR5, UR8, UP0 ;  /* 0x000000080500728c */ /* 0x000fe40008706670 */
[----:B------:R-:W-:Y:S02]  /*6870*/  USHF.R.U32.HI UR4, URZ, UR23, UR4 ;  /* 0x00000017ff047299 */ /* 0x000fe40008011604 */
[----:B------:R-:W-:Y:S02]  /*6880*/  UIMAD.WIDE.U32 UR8, UR5, UR22, URZ ;  /* 0x00000016050872a5 */ /* 0x000fe4000f8e00ff */
[----:B------:R-:W-:Y:S04]  /*6890*/  USEL UR10, UR6, UR4, !UP1 ;  /* 0x00000004060a7287 */ /* 0x000fe8000c800000 */
[----:B------:R-:W-:Y:S01]  /*68a0*/  UIADD3 UR11, UPT, UPT, -UR10, URZ, URZ ;  /* 0x000000ff0a0b7290 */ /* 0x000fe2000fffe1ff */
[----:B------:R-:W-:Y:S02]  /*68b0*/  @!UP0 UMOV UR4, UR9 ;  /* 0x0000000900048c82 */ /* 0x000fe40008000000 */
[----:B------:R-:W-:Y:S02]  /*68c0*/  @!UP0 USHF.R.U32.HI UR4, URZ, UR23, UR4 ;  /* 0x00000017ff048299 */ /* 0x000fe40008011604 */
[----:B------:R-:W-:Y:S02]  /*68d0*/  UIMAD UR8, UR39, UR11, UR6 ;  /* 0x0000000b270872a4 */ /* 0x000fe4000f8e0206 */
[----:B------:R-:W-:Y:S02]  /*68e0*/  @!UP0 USEL UR4, UR5, UR4, !UP1 ;  /* 0x0000000405048287 */ /* 0x000fe4000c800000 */
[----:B------:R-:W-:Y:S02]  /*68f0*/  UISETP.NE.AND UP1, UPT, UR20, URZ, UPT ;  /* 0x000000ff1400728c */ /* 0x000fe4000bf25270 */
[----:B------:R-:W-:Y:S02]  /*6900*/  @!UP0 UIMAD UR8, UR7, UR8, UR4 ;  /* 0x00000008070882a4 */ /* 0x000fe4000f8e0204 */
[----:B------:R-:W-:Y:S02]  /*6910*/  @!UP0 UIADD3 UR9, UPT, UPT, UR10, -UR4, URZ ;  /* 0x800000040a098290 */ /* 0x000fe4000fffe0ff */
[----:B------:R-:W-:Y:S02]  /*6920*/  UIADD3 UR4, UPT, UPT, -UR5, URZ, URZ ;  /* 0x000000ff05047290 */ /* 0x000fe4000fffe1ff */
[----:B------:R-:W-:Y:S02]  /*6930*/  UIADD3 UR7, UPT, UPT, -UR6, URZ, URZ ;  /* 0x000000ff06077290 */ /* 0x000fe4000fffe1ff */
[----:B------:R-:W-:Y:S02]  /*6940*/  @!UP0 UIMAD UR6, UR9, UR39, UR5 ;  /* 0x00000027090682a4 */ /* 0x000fe4000f8e0205 */
[----:B------:R-:W-:Y:S02]  /*6950*/  UIMAD UR15, UR30, UR4, UR15 ;  /* 0x000000041e0f72a4 */ /* 0x000fe4000f8e020f */
[----:B------:R-:W-:Y:S01]  /*6960*/  UIMAD UR4, UR46, UR7, UR14 ;  /* 0x000000072e0472a4 */ /* 0x000fe2000f8e020e */
[----:B------:R-:W-:Y:S02]  /*6970*/  @!UP0 UMOV UR5, UR8 ;  /* 0x0000000800058c82 */ /* 0x000fe40008000000 */
[----:B------:R-:W-:Y:S02]  /*6980*/  UIMAD UR15, UR5, UR30, UR15 ;  /* 0x0000001e050f72a4 */ /* 0x000fe4000f8e020f */
[----:B------:R-:W-:Y:S11]  /*6990*/  UIMAD UR14, UR6, UR46, UR4 ;  /* 0x0000002e060e72a4 */ /* 0x000ff6000f8e0204 */
[----:B------:R-:W-:Y:S01]  /*69a0*/  @!UPT UIADD3 URZ, UPT, UPT, URZ, URZ, URZ ;  /* 0x000000fffffff290 */ /* 0x000fe2000fffe0ff */
.L_x_68:
[----:B------:R-:W1:Y:S01]  /*69b0*/  @!UP3 LDCU.128 UR8, c[0x0][0xb10] ;  /* 0x00016200ff08b7ac */ /* 0x000e620008000c00 */
[----:B------:R-:W-:Y:S02]  /*69c0*/  ISETP.NE.U32.AND P1, PT, RZ, UR40, PT ;  /* 0x00000028ff007c0c */ /* 0x000fe4000bf25070 */
[----:B------:R-:W-:Y:S02]  /*69d0*/  SHF.L.U32 R8, R10, 0x1f, RZ ;  /* 0x0000001f0a087819 */ /* 0x000fe400000006ff */
[----:B------:R-:W-:Y:S01]  /*69e0*/  ISETP.NE.AND.EX P1, PT, RZ, UR41, PT, P1 ;  /* 0x00000029ff007c0c */ /* 0x000fe2000bf25310 */
[----:B------:R-:W2:Y:S01]  /*69f0*/  @!UP3 LDCU UR5, c[0x0][0xb0c] ;  /* 0x00016180ff05b7ac */ /* 0x000ea20008000800 */
[----:B------:R-:W-:Y:S02]  /*6a00*/  USHF.L.U32 UR34, UR21, 0x7, URZ ;  /* 0x0000000715227899 */ /* 0x000fe400080006ff */
[----:B-1----:R-:W-:Y:S07]  /*6a10*/  UIMAD.WIDE.U32 UR6, UR15, UR8, URZ ;  /* 0x000000080f0672a5 */ /* 0x002fee000f8e00ff */
[----:B------:R-:W-:Y:S01]  /*6a20*/  @!UP3 UMOV UR4, UR7 ;  /* 0x000000070004bc82 */ /* 0x000fe20008000000 */
[----:B--2---:R-:W-:Y:S02]  /*6a30*/  @!UP3 UISETP.NE.AND UP0, UPT, UR5, 0x1, UPT ;  /* 0x000000010500b88c */ /* 0x004fe4000bf05270 */
[----:B------:R-:W-:Y:S02]  /*6a40*/  @!UP3 USHF.R.U32.HI UR4, URZ, UR9, UR4 ;  /* 0x00000009ff04b299 */ /* 0x000fe40008011604 */
[----:B------:R-:W-:Y:S02]  /*6a50*/  UIMAD.WIDE.U32 UR6, UR14, UR11, URZ ;  /* 0x0000000b0e0672a5 */ /* 0x000fe4000f8e00ff */
[----:B------:R-:W-:Y:S02]  /*6a60*/  @!UP3 USEL UR8, UR15, UR4, !UP0 ;  /* 0x000000040f08b287 */ /* 0x000fe4000c000000 */
[----:B------:R-:W-:Y:S03]  /*6a70*/  @!UP3 UISETP.NE.AND UP0, UPT, UR10, 0x1, UPT ;  /* 0x000000010a00b88c */ /* 0x000fe6000bf05270 */
[----:B------:R-:W-:Y:S02]  /*6a80*/  @!UP3 UMOV UR6, UR7 ;  /* 0x000000070006bc82 */ /* 0x000fe40008000000 */
[----:B------:R-:W1:Y:S02]  /*6a90*/  @!UP3 LDCU UR4, c[0x0][0xb20] ;  /* 0x00016400ff04b7ac */ /* 0x000e640008000800 */
[----:B-1----:R-:W-:Y:S04]  /*6aa0*/  @!UP3 USHF.R.U32.HI UR6, URZ, UR4, UR6 ;  /* 0x00000004ff06b299 */ /* 0x002fe80008011606 */
[----:B------:R-:W-:Y:S04]  /*6ab0*/  @!UP3 USEL UR6, UR14, UR6, !UP0 ;  /* 0x000000060e06b287 */ /* 0x000fe8000c000000 */
[----:B------:R-:W-:Y:S02]  /*6ac0*/  @!UP3 UIADD3 UR4, UPT, UPT, -UR8, UR6, URZ ;  /* 0x000000060804b290 */ /* 0x000fe4000fffe1ff */
[----:B------:R-:W-:Y:S02]  /*6ad0*/  @!UP3 UIADD3 UR6, UPT, UPT, UR8, -UR6, URZ ;  /* 0x800000060806b290 */ /* 0x000fe4000fffe0ff */
[----:B------:R-:W-:Y:S02]  /*6ae0*/  @!UP3 UIMAD UR15, UR4, UR5, UR15 ;  /* 0x00000005040fb2a4 */ /* 0x000fe4000f8e020f */
[----:B------:R-:W-:Y:S01]  /*6af0*/  @!UP3 UIMAD UR14, UR6, UR10, UR14 ;  /* 0x0000000a060eb2a4 */ /* 0x000fe2000f8e020e */
[----:B------:R-:W-:Y:S11]  /*6b00*/  BRA.U UP4, `(.L_x_69) ;  /* 0x0000000104107547 */ /* 0x000ff6000b800000 */
[----:B------:R-:W-:Y:S04]  /*6b10*/  MOV R3, UR64 ;  /* 0x0000004000037c02 */ /* 0x000fe80008000f00 */
[----:B------:R-:W-:Y:S04]  /*6b20*/  SHF.L.U32 R3, R3, 0x1f, RZ ;  /* 0x0000001f03037819 */ /* 0x000fe800000006ff */
[----:B------:R-:W1:Y:S02]  /*6b30*/  SYNCS.PHASECHK.TRANS64.TRYWAIT P2, [UR31+0x88], R3 ;  /* 0x00008803ff0075a7 */ /* 0x000e64000804111f */
[----:B-1----:R-:W-:Y:S05]  /*6b40*/  @!P2 BRA `(.L_x_70) ;  /* 0x0000004800d8a947 */ /* 0x002fea0003800000 */
.L_x_69:
[----:B------:R-:W-:Y:S05]  /*6b50*/  BRA.U !UP6, `(.L_x_71) ;  /* 0x000000010e387547 */ /* 0x000fea000b800000 */
[----:B------:R-:W-:Y:S01]  /*6b60*/  UPLOP3.LUT UP1, UPT, UPT, UPT, UP5, 0x80, 0x8 ;  /* 0x000000000008789c */ /* 0x000fe20003f2f050 */
[----:B------:R-:W-:Y:S01]  /*6b70*/  IMAD.MOV.U32 R59, RZ, RZ, 0x1 ;  /* 0x00000001ff3b7424 */ /* 0x000fe200078e00ff */
[----:B------:R-:W2:Y:S04]  /*6b80*/  LDCU.64 UR8, c[0x0][0x358] ;  /* 0x00006b00ff0877ac */ /* 0x000ea80008000a00 */
[----:B------:R-:W-:Y:S05]  /*6b90*/  PLOP3.LUT P2, PT, PT, PT, UP1, 0x80, 0x8 ;  /* 0x000000000008781c */ /* 0x000fea0003f4f018 */
[----:B------:R-:W3:Y:S01]  /*6ba0*/  @UP1 LDCU.64 UR4, c[0x0][0x888] ;  /* 0x00011100ff0417ac */ /* 0x000ee20008000a00 */
[----:B------:R-:W-:Y:S04]  /*6bb0*/  @UP1 UIMAD UR6, UR51, UR40, URZ ;  /* 0x00000028330612a4 */ /* 0x000fe8000f8e02ff */
[----:B---3--:R-:W-:Y:S06]  /*6bc0*/  @UP1 UIMAD.WIDE UR4, UR6, 0x4, UR4 ;  /* 0x00000004060418a5 */ /* 0x008fec000f8e0204 */
[----:B-1----:R-:W-:Y:S01]  /*6bd0*/  IMAD.U32 R2, RZ, RZ, UR4 ;  /* 0x00000004ff027e24 */ /* 0x002fe2000f8e00ff */
[----:B------:R-:W-:Y:S04]  /*6be0*/  MOV R3, UR5 ;  /* 0x0000000500037c02 */ /* 0x000fe80008000f00 */
[----:B------:R-:W1:Y:S01]  /*6bf0*/  @!UP1 LDCU UR4, c[0x0][0x880] ;  /* 0x00011000ff0497ac */ /* 0x000e620008000800 */
[----:B--2--5:R2:W5:Y:S02]  /*6c00*/  @P2 LDG.E R27, desc[UR8][R2.64] ;  /* 0x00000008021b2981 */ /* 0x024564000c1e1900 */
[----:B--2---:R-:W-:Y:S05]  /*6c10*/  HFMA2 R2, -RZ, RZ, 0, 5.9604644775390625e-08 ;  /* 0x00000001ff027431 */ /* 0x004fea00000001ff */
[----:B------:R-:W-:Y:S01]  /*6c20*/  @!P2 PRMT R59, R2, 0x7610, R59 ;  /* 0x00007610023ba816 */ /* 0x000fe2000000003b */
[----:B-1----:R-:W-:Y:S07]  /*6c30*/  @!P2 IMAD.U32 R27, RZ, RZ, UR4 ;  /* 0x00000004ff1bae24 */ /* 0x002fee000f8e00ff */
.L_x_71:
[----:B-----5:R-:W-:Y:S01]  /*6c40*/  @!P1 FSETP.EQ.AND P3, PT, R27, RZ, PT ;  /* 0x000000ff1b00920b */ /* 0x020fe20003f62000 */
[----:B------:R-:W-:Y:S01]  /*6c50*/  @!UPT UIADD3 URZ, UPT, UPT, URZ, URZ, URZ ;  /* 0x000000fffffff290 */ /* 0x000fe2000fffe0ff */
[----:B------:R-:W-:Y:S11]  /*6c60*/  @!P1 BRA `(.L_x_72) ;  /* 0x0000000000149947 */ /* 0x000ff60003800000 */
[----:B------:R-:W-:Y:S02]  /*6c70*/  LOP3.LUT P1, RZ, R59, 0xff, RZ, 0xc0, !PT ;  /* 0x000000ff3bff7812 */ /* 0x000fe4000782c0ff */
[----:B------:R-:W-:Y:S04]  /*6c80*/  PLOP3.LUT P3, PT, PT, PT, UP1, 0x80, 0x8 ;  /* 0x000000000008781c */ /* 0x000fe80003f6f018 */
[----:B------:R-:W-:Y:S07]  /*6c90*/  PLOP3.LUT P3, PT, P3, PT, PT, 0x8, 0x80 ;  /* 0x000000000080781c */ /* 0x000fee0001f6e170 */
[----:B------:R-:W-:Y:S11]  /*6ca0*/  @P1 FSETP.EQ.AND P3, PT, R27, RZ, PT ;  /* 0x000000ff1b00120b */ /* 0x000ff60003f62000 */
[----:B------:R-:W-:Y:S02]  /*6cb0*/  @!UPT UIADD3 URZ, UPT, UPT, URZ, URZ, URZ ;  /* 0x000000fffffff290 */ /* 0x000fe4000fffe0ff */
.L_x_72:
[----:B------:R-:W-:Y:S01]  /*6cc0*/  USHF.L.U32 UR35, UR50, 0x6, URZ ;  /* 0x0000000632237899 */ /* 0x000fe200080006ff */
[----:B------:R-:W2:Y:S01]  /*6cd0*/  SYNCS.PHASECHK.TRANS64.TRYWAIT P1, [UR31+0x60], R8 ;  /* 0x00006008ff0075a7 */ /* 0x000ea2000802111f */
[----:B------:R-:W-:Y:S02]  /*6ce0*/  UISETP.NE.AND UP0, UPT, UR52, 0x1, UPT ;  /* 0x000000013400788c */ /* 0x000fe4000bf05270 */
[----:B------:R-:W-:Y:S01]  /*6cf0*/  UIMAD.WIDE.U32 UR4, UR35, UR53, URZ ;  /* 0x00000035230472a5 */ /* 0x000fe2000f8e00ff */
[----:B------:R-:W-:Y:S04]  /*6d00*/  ELECT P2, URZ, PT ;  /* 0x0000000000ff782f */ /* 0x000fe80003840000 */
[----:B------:R-:W-:Y:S02]  /*6d10*/  PLOP3.LUT P2, PT, P3, P2, PT, 0xf2, 0x2f ;  /* 0x00000000002f781c */ /* 0x000fe40001f45e72 */
[----:B------:R-:W-:Y:S02]  /*6d20*/  UMOV UR4, UR5 ;  /* 0x0000000500047c82 */ /* 0x000fe40008000000 */
[----:B------:R-:W-:Y:S04]  /*6d30*/  USHF.R.U32.HI UR4, URZ, UR54, UR4 ;  /* 0x00000036ff047299 */ /* 0x000fe80008011604 */
[----:B------:R-:W-:Y:S02]  /*6d40*/  USEL UR36, UR35, UR4, !UP0 ;  /* 0x0000000423247287 */ /* 0x000fe4000c000000 */
[----:B------:R-:W-:Y:S02]  /*6d50*/  UISETP.NE.AND UP0, UPT, UR55, 0x1, UPT ;  /* 0x000000013700788c */ /* 0x000fe4000bf05270 */
[----:B------:R-:W-:Y:S07]  /*6d60*/  UIMAD.WIDE.U32 UR4, UR36, UR42, URZ ;  /* 0x0000002a240472a5 */ /* 0x000fee000f8e00ff */
[----:B------:R-:W-:Y:S02]  /*6d70*/  UMOV UR4, UR5 ;  /* 0x0000000500047c82 */ /* 0x000fe40008000000 */
[----:B------:R-:W-:Y:S04]  /*6d80*/  USHF.R.U32.HI UR4, URZ, UR43, UR4 ;  /* 0x0000002bff047299 */ /* 0x000fe80008011604 */
[----:B------:R-:W-:Y:S02]  /*6d90*/  USEL UR37, UR36, UR4, !UP0 ;  /* 0x0000000424257287 */ /* 0x000fe4000c000000 */
[----:B------:R-:W-:Y:S02]  /*6da0*/  UIADD3 UR4, UPT, UPT, -UR36, URZ, URZ ;  /* 0x000000ff24047290 */ /* 0x000fe4000fffe1ff */
[----:B------:R-:W-:Y:S02]  /*6db0*/  UIADD3 UR5, UPT, UPT, -UR37, URZ, URZ ;  /* 0x000000ff25057290 */ /* 0x000fe4000fffe1ff */
[----:B------:R-:W-:Y:S02]  /*6dc0*/  UIMAD UR35, UR52, UR4, UR35 ;  /* 0x00000004342372a4 */ /* 0x000fe4000f8e0223 */
[----:B------:R-:W-:Y:S01]  /*6dd0*/  UIMAD UR36, UR55, UR5, UR36 ;  /* 0x00000005372472a4 */ /* 0x000fe2000f8e0224 */
[----:B--2---:R-:W-:Y:S11]  /*6de0*/  @!P1 BRA `(.L_x_73) ;  /* 0x0000004800489947 */ /* 0x004ff60003800000 */
.L_x_157:
[----:B------:R-:W-:Y:S01]  /*6df0*/  VOTEU.ALL UP0, P2 ;  /* 0x0000000000ff7886 */ /* 0x000fe20001000000 */
[----:B-1----:R-:W-:Y:S04]  /*6e00*/  @!P2 IADD3 R3, P1, PT, R12, 0x580, RZ ;  /* 0x000005800c03a810 */ /* 0x002fe80007f3e0ff */
[----:B------:R-:W-:Y:S01]  /*6e10*/  @!UP0 UPRMT UR4, URZ, 0x40, URZ ;  /* 0x00000040ff048896 */ /* 0x000fe200080000ff */
[----:B------:R-:W-:Y:S01]  /*6e20*/  @!P2 IMAD.X R2, RZ, RZ, R13, P1 ;  /* 0x000000ffff02a224 */ /* 0x000fe200008e060d */
[----:B------:R-:W-:Y:S01]  /*6e30*/  @!P2 R2UR UR5, R3 ;  /* 0x000000000305a2ca */ /* 0x000fe200000e0000 */
[----:B------:R-:W-:Y:S02]  /*6e40*/  @!UP0 UIADD3 UR32, UPT, UPT, UR31, 0x400, URZ ;  /* 0x000004001f208890 */ /* 0x000fe4000fffe0ff */
[----:B------:R-:W-:Y:S02]  /*6e50*/  @!UP0 UPRMT UR6, UR4, 0x5410, URZ ;  /* 0x0000541004068896 */ /* 0x000fe400080000ff */
[----:B------:R-:W-:Y:S01]  /*6e60*/  @!P2 R2UR UR4, R2 ;  /* 0x000000000204a2ca */ /* 0x000fe200000e0000 */
[----:B------:R-:W-:Y:S07]  /*6e70*/  VOTEU.ALL UP0, P2 ;  /* 0x0000000000ff7886 */ /* 0x000fee0001000000 */
[----:B------:R-:W-:Y:S05]  /*6e80*/  IMAD.U32 R2, RZ, RZ, UR5 ;  /* 0x00000005ff027e24 */ /* 0x000fea000f8e00ff */
[----:B------:R-:W-:Y:S01]  /*6e90*/  IMAD.U32 R3, RZ, RZ, UR4 ;  /* 0x00000004ff037e24 */ /* 0x000fe2000f8e00ff */
[----:B------:R-:W-:Y:S01]  /*6ea0*/  @!P2 R2UR UR4, R2 ;  /* 0x000000000204a2ca */ /* 0x000fe200000e0000 */
[----:B------:R-:W-:Y:S03]  /*6eb0*/  @!P2 IMAD.MOV.U32 R2, RZ, RZ, 0x2000 ;  /* 0x00002000ff02a424 */ /* 0x000fe600078e00ff */
[----:B------:R-:W-:Y:S11]  /*6ec0*/  @!P2 R2UR UR5, R3 ;  /* 0x000000000305a2ca */ /* 0x000ff600000e0000 */
[----:B------:R-:W-:Y:S02]  /*6ed0*/  @!UPT UIADD3 URZ, UPT, UPT, URZ, URZ, URZ ;  /* 0x000000fffffff290 */ /* 0x000fe4000fffe0ff */
[----:B------:R1:W-:Y:S01]  /*6ee0*/  @!UP0 UTMALDG.4D.IM2COL [UR32], [UR4], UR6 ;  /* 0x00000020040083b4 */ /* 0x0003e20008058006 */
[----:B------:R1:W-:Y:S01]  /*6ef0*/  @!P2 SYNCS.ARRIVE.TRANS64.RED.A0TR RZ, [UR31+0x40], R2 ;  /* 0x00004002ffffa9a7 */ /* 0x0003e2000830041f */
[----:B------:R-:W-:Y:S01]  /*6f00*/  SYNCS.ARRIVE.TRANS64.RED.A1T0 RZ, [UR61], RZ ;  /* 0x000000ffffff79a7 */ /* 0x000fe2000810043d */
[----:B------:R-:W2:Y:S02]  /*6f10*/  SYNCS.PHASECHK.TRANS64.TRYWAIT P1, [UR31+0x68], R8 ;  /* 0x00006808ff0075a7 */ /* 0x000ea4000802111f */
[----:B-12---:R-:W-:Y:S05]  /*6f20*/  @!P1 BRA `(.L_x_74) ;  /* 0x0000004800109947 */ /* 0x006fea0003800000 */
.L_x_159:
[----:B------:R-:W-:Y:S01]  /*6f30*/  VOTEU.ALL UP0, P2 ;  /* 0x0000000000ff7886 */ /* 0x000fe20001000000 */
[----:B------:R-:W-:Y:S01]  /*6f40*/  @!P2 IADD3 R3, P1, PT, R12, 0x580, RZ ;  /* 0x000005800c03a810 */ /* 0x000fe20007f3e0ff */
[----:B------:R-:W-:Y:S01]  /*6f50*/  UMOV UR27, UR35 ;  /* 0x00000023001b7c82 */ /* 0x000fe20008000000 */
[----:B------:R-:W-:Y:S01]  /*6f60*/  UMOV UR28, UR36 ;  /* 0x00000024001c7c82 */ /* 0x000fe20008000000 */
[----:B------:R-:W-:Y:S01]  /*6f70*/  UMOV UR29, UR37 ;  /* 0x00000025001d7c82 */ /* 0x000fe20008000000 */
[----:B------:R-:W-:Y:S01]  /*6f80*/  @!UP0 UPRMT UR4, URZ, 0x40, URZ ;  /* 0x00000040ff048896 */ /* 0x000fe200080000ff */
[----:B-1----:R-:W-:Y:S01]  /*6f90*/  @!P2 IMAD.X R2, RZ, RZ, R13, P1 ;  /* 0x000000ffff02a224 */ /* 0x002fe200008e060d */
[----:B------:R-:W-:Y:S01]  /*6fa0*/  @!P2 R2UR UR5, R3 ;  /* 0x000000000305a2ca */ /* 0x000fe200000e0000 */
[----:B------:R-:W-:Y:S02]  /*6fb0*/  @!UP0 UIADD3 UR26, UPT, UPT, UR34, 0x20, URZ ;  /* 0x00000020221a8890 */ /* 0x000fe4000fffe0ff */
[----:B------:R-:W-:Y:S02]  /*6fc0*/  @!UP0 UPRMT UR6, UR4, 0x5410, URZ ;  /* 0x0000541004068896 */ /* 0x000fe400080000ff */
[----:B------:R-:W-:Y:S01]  /*6fd0*/  @!P2 R2UR UR4, R2 ;  /* 0x000000000204a2ca */ /* 0x000fe200000e0000 */
[----:B------:R-:W-:Y:S01]  /*6fe0*/  @!UP0 UIADD3 UR24, UPT, UPT, UR31, 0x2400, URZ ;  /* 0x000024001f188890 */ /* 0x000fe2000fffe0ff */
[----:B------:R-:W-:Y:S06]  /*6ff0*/  VOTEU.ALL UP0, P2 ;  /* 0x0000000000ff7886 */ /* 0x000fec0001000000 */
        /* <DEDUP_REMOVED lines=11> */
.L_x_161:
        /* <DEDUP_REMOVED lines=8> */
[----:B------:R-:W-:Y:S01]  /*7130*/  @!UP0 UIADD3 UR18, UPT, UPT, UR34, 0x40, URZ ;  /* 0x0000004022128890 */ /* 0x000fe2000fffe0ff */
[----:B------:R-:W-:Y:S01]  /*7140*/  @P0 SHF.R.U32.HI R4, RZ, 0x10, R5 ;  /* 0x00000010ff040819 */ /* 0x000fe20000011605 */
[----:B------:R-:W-:Y:S02]  /*7150*/  @!UP0 UPRMT UR6, UR4, 0x5410, URZ ;  /* 0x0000541004068896 */ /* 0x000fe400080000ff */
[----:B------:R-:W-:Y:S01]  /*7160*/  @!P2 R2UR UR4, R2 ;  /* 0x000000000204a2ca */ /* 0x000fe200000e0000 */
[----:B------:R-:W-:Y:S01]  /*7170*/  @!UP0 UIADD3 UR16, UPT, UPT, UR31, 0x4400, URZ ;  /* 0x000044001f108890 */ /* 0x000fe2000fffe0ff */
[----:B------:R-:W-:Y:S01]  /*7180*/  @P0 R2UR UR51, R4 ;  /* 0x00000000043302ca */ /* 0x000fe200000e0000 */
[----:B------:R-:W-:Y:S05]  /*7190*/  VOTEU.ALL UP0, P2 ;  /* 0x0000000000ff7886 */ /* 0x000fea0001000000 */
        /* <DEDUP_REMOVED lines=11> */
.L_x_163:
        /* <DEDUP_REMOVED lines=9> */
[----:B------:R-:W-:Y:S01]  /*72e0*/  LOP3.LUT R10, R10, 0x1, RZ, 0x3c, !PT ;  /* 0x000000010a0a7812 */ /* 0x000fe200078e3cff */
[----:B------:R-:W-:Y:S01]  /*72f0*/  @!UP0 UPRMT UR6, UR4, 0x5410, URZ ;  /* 0x0000541004068896 */ /* 0x000fe200080000ff */
[----:B------:R-:W-:Y:S01]  /*7300*/  LOP3.LUT R9, R9, 0x1, RZ, 0x3c, !PT ;  /* 0x0000000109097812 */ /* 0x000fe200078e3cff */
[----:B------:R-:W-:Y:S01]  /*7310*/  @!UP0 UIADD3 UR8, UPT, UPT, UR31, 0x6400, URZ ;  /* 0x000064001f088890 */ /* 0x000fe2000fffe0ff */
[----:B------:R-:W-:Y:S01]  /*7320*/  @!P2 R2UR UR4, R2 ;  /* 0x000000000204a2ca */ /* 0x000fe200000e0000 */
[----:B------:R-:W-:Y:S01]  /*7330*/  @!UP0 UIADD3 UR9, UPT, UPT, UR31, 0x58, URZ ;  /* 0x000000581f098890 */ /* 0x000fe2000fffe0ff */
[----:B------:R-:W-:Y:S01]  /*7340*/  VOTEU.ALL UP0, P2 ;  /* 0x0000000000ff7886 */ /* 0x000fe20001000000 */
[----:B------:R-:W-:Y:S02]  /*7350*/  UIADD3 UR21, UPT, UPT, UR14, UR56, URZ ;  /* 0x000000380e157290 */ /* 0x000fe4000fffe0ff */
[----:B------:R-:W-:Y:S02]  /*7360*/  UIADD3 UR50, UPT, UPT, UR15, UR49, URZ ;  /* 0x000000310f327290 */ /* 0x000fe4000fffe0ff */
[----:B------:R-:W-:Y:S01]  /*7370*/  IMAD.U32 R2, RZ, RZ, UR5 ;  /* 0x00000005ff027e24 */ /* 0x000fe2000f8e00ff */
[----:B------:R-:W-:Y:S05]  /*7380*/  UPLOP3.LUT UP4, UPT, UPT, UPT, UPT, 0x80, 0x8 ;  /* 0x000000000008789c */ /* 0x000fea0003f8f070 */
[----:B------:R-:W-:Y:S01]  /*7390*/  IMAD.U32 R3, RZ, RZ, UR4 ;  /* 0x00000004ff037e24 */ /* 0x000fe2000f8e00ff */
[----:B------:R-:W-:Y:S04]  /*73a0*/  @!P2 R2UR UR4, R2 ;  /* 0x000000000204a2ca */ /* 0x000fe800000e0000 */
[----:B------:R-:W-:Y:S11]  /*73b0*/  @!P2 R2UR UR5, R3 ;  /* 0x000000000305a2ca */ /* 0x000ff600000e0000 */
[----:B------:R-:W-:Y:S02]  /*73c0*/  @!UPT UIADD3 URZ, UPT, UPT, URZ, URZ, URZ ;  /* 0x000000fffffff290 */ /* 0x000fe4000fffe0ff */
[----:B------:R1:W-:Y:S01]  /*73d0*/  @!UP0 UTMALDG.4D.IM2COL [UR8], [UR4], UR6 ;  /* 0x00000008040083b4 */ /* 0x0003e20008058006 */
[----:B------:R1:W-:Y:S01]  /*73e0*/  @!P2 SYNCS.ARRIVE.TRANS64.RED.A0TR RZ, [UR31+0x58], R0 ;  /* 0x00005800ffffa9a7 */ /* 0x0003e2000830041f */
[----:B------:R-:W-:Y:S01]  /*73f0*/  SYNCS.ARRIVE.TRANS64.RED.A1T0 RZ, [UR58], RZ ;  /* 0x000000ffffff79a7 */ /* 0x000fe2000810043a */
[----:B------:R-:W-:Y:S05]  /*7400*/  BRA.U UP2, `(.L_x_77) ;  /* 0xfffffff102487547 */ /* 0x000fea000b83ffff */
[----:B------:R-:W-:-:S04]  /*7410*/  SHF.L.U32 R2, R10, 0x1f, RZ ;  /* 0x0000001f0a027819 */ /* 0x000fc800000006ff */
[----:B------:R-:W2:Y:S02]  /*7420*/  SYNCS.PHASECHK.TRANS64.TRYWAIT P0, [UR31+0x60], R2 ;  /* 0x00006002ff0075a7 */ /* 0x000ea4000800111f */
[----:B--2---:R-:W-:Y:S05]  /*7430*/  @!P0 BRA `(.L_x_78) ;  /* 0x0000004400148947 */ /* 0x004fea0003800000 */
.L_x_165:
[----:B------:R-:W2:Y:S02]  /*7440*/  SYNCS.PHASECHK.TRANS64.TRYWAIT P0, [UR31+0x68], R2 ;  /* 0x00006802ff0075a7 */ /* 0x000ea4000800111f */
[----:B--2---:R-:W-:Y:S05]  /*7450*/  @!P0 BRA `(.L_x_79) ;  /* 0x0000004400248947 */ /* 0x004fea0003800000 */
.L_x_167:
[----:B------:R-:W2:Y:S02]  /*7460*/  SYNCS.PHASECHK.TRANS64.TRYWAIT P0, [UR31+0x70], R2 ;  /* 0x00007002ff0075a7 */ /* 0x000ea4000800111f */
[----:B--2---:R-:W-:Y:S05]  /*7470*/  @!P0 BRA `(.L_x_80) ;  /* 0x0000004400348947 */ /* 0x004fea0003800000 */
.L_x_169:
[----:B-1----:R-:W-:-:S07]  /*7480*/  MOV R0, UR31 ;  /* 0x0000001f00007c02 */ /* 0x002fce0008000f00 */
.L_x_81:
[----:B-1----:R-:W-:-:S04]  /*7490*/  SHF.L.U32 R2, R10, 0x1f, RZ ;  /* 0x0000001f0a027819 */ /* 0x002fc800000006ff */
[----:B------:R1:W2:Y:S03]  /*74a0*/  SYNCS.PHASECHK.TRANS64.TRYWAIT P0, [R0+URZ+0x78], R2 ;  /* 0x00007802000075a7 */ /* 0x0002a600080011ff */
[----:B--2---:R-:W-:Y:S05]  /*74b0*/  @!P0 NANOSLEEP.SYNCS 0x989680 ;  /* 0x009896800000895d */ /* 0x004fea0003900000 */
[----:B------:R-:W2:Y:S02]  /*74c0*/  @!P0 SYNCS.PHASECHK.TRANS64 P0, [R0+URZ+0x78], R2 ;  /* 0x00007802000085a7 */ /* 0x000ea400080010ff */
[----:B--2---:R-:W-:Y:S05]  /*74d0*/  @P0 EXIT ;  /* 0x000000000000094d */ /* 0x004fea0003800000 */
[----:B------:R-:W-:Y:S05]  /*74e0*/  BRA `(.L_x_81) ;  /* 0xfffffffc00e87947 */ /* 0x000fea000383ffff */
.L_x_66:
[----:B------:R-:W-:-:S06]  /*74f0*/  UISETP.GE.AND UP0, UPT, UR18, 0x4, UPT ;  /* 0x000000041200788c */ /* 0x000fcc000bf06270 */
[----:B------:R-:W-:-:S13]  /*7500*/  PLOP3.LUT P0, PT, PT, PT, UP0, 0x80, 0x8 ;  /* 0x000000000008781c */ /* 0x000fda0003f0f008 */
[----:B------:R-:W-:Y:S05]  /*7510*/  @!P0 EXIT ;  /* 0x000000000000894d */ /* 0x000fea0003800000 */
[----:B------:R-:W1:Y:S08]  /*7520*/  S2UR UR4, SR_CgaCtaId ;  /* 0x00000000000479c3 */ /* 0x000e700000008800 */
[----:B------:R-:W-:Y:S01]  /*7530*/  BAR.SYNC.DEFER_BLOCKING 0x6, 0xa0 ;  /* 0x0182800000007b1d */ /* 0x000fe20000010000 */
[C---:B------:R-:W-:Y:S01]  /*7540*/  IMAD.SHL.U32 R3, R58.reuse, 0x20, RZ ;  /* 0x000000203a037824 */ /* 0x040fe200078e00ff */
[C---:B------:R-:W-:Y:S01]  /*7550*/  R2P PR, R58.reuse, 0x6 ;  /* 0x000000063a007804 */ /* 0x040fe20000000000 */
[----:B------:R-:W-:-:S02]  /*7560*/  IMAD.SHL.U32 R0, R58, 0x10, RZ ;  /* 0x000000103a007824 */ /* 0x000fc400078e00ff */
[----:B------:R-:W-:Y:S02]  /*7570*/  HFMA2 R56, -RZ, RZ, 0, 5.9604644775390625e-08 ;  /* 0x00000001ff387431 */ /* 0x000fe400000001ff */
[C---:B------:R-:W-:Y:S01]  /*7580*/  IMAD.SHL.U32 R57, R58.reuse, 0x4, RZ ;  /* 0x000000043a397824 */ /* 0x040fe200078e00ff */
[----:B------:R-:W-:Y:S01]  /*7590*/  UMOV UR48, 0x400 ;  /* 0x0000040000307882 */ /* 0x000fe20000000000 */
[C---:B------:R-:W-:Y:S01]  /*75a0*/  LOP3.LUT R6, R3.reuse, 0xe0, RZ, 0xc0, !PT ;  /* 0x000000e003067812 */ /* 0x040fe200078ec0ff */
[----:B------:R-:W2:Y:S01]  /*75b0*/  LDC.64 R50, c[0x0][0x8b0] ;  /* 0x00022c00ff327b82 */ /* 0x000ea20000000a00 */
[----:B------:R-:W-:Y:S01]  /*75c0*/  LOP3.LUT R3, R3, 0x100, RZ, 0xc0, !PT ;  /* 0x0000010003037812 */ /* 0x000fe200078ec0ff */
[----:B------:R-:W-:Y:S01]  /*75d0*/  IMAD.U32 R23, R58, 0x10000, RZ ;  /* 0x000100003a177824 */ /* 0x000fe200078e00ff */
[----:B------:R-:W-:Y:S01]  /*75e0*/  LOP3.LUT R57, R6, 0x1c, R57, 0xf8, !PT ;  /* 0x0000001c06397812 */ /* 0x000fe200078ef839 */
[----:B------:R-:W-:Y:S01]  /*75f0*/  IMAD.MOV.U32 R72, RZ, RZ, 0x10 ;  /* 0x00000010ff487424 */ /* 0x000fe200078e00ff */
[----:B------:R-:W-:Y:S01]  /*7600*/  LOP3.LUT R0, R3, 0x600, R0, 0xf8, !PT ;  /* 0x0000060003007812 */ /* 0x000fe200078ef800 */
[----:B------:R-:W-:Y:S01]  /*7610*/  IMAD.MOV.U32 R71, RZ, RZ, 0x20 ;  /* 0x00000020ff477424 */ /* 0x000fe200078e00ff */
[----:B------:R-:W-:Y:S01]  /*7620*/  SHF.R.U32.HI R6, RZ, 0x2, R58 ;  /* 0x00000002ff067819 */ /* 0x000fe2000001163a */
[----:B------:R-:W3:Y:S01]  /*7630*/  LDC.64 R48, c[0x0][0x8a8] ;  /* 0x00022a00ff307b82 */ /* 0x000ee20000000a00 */
[----:B------:R-:W-:Y:S01]  /*7640*/  LOP3.LUT R58, R58, 0x60, RZ, 0xc0, !PT ;  /* 0x000000603a3a7812 */ /* 0x000fe200078ec0ff */
[----:B------:R-:W-:Y:S01]  /*7650*/  IMAD.MOV.U32 R22, RZ, RZ, RZ ;  /* 0x000000ffff167224 */ /* 0x000fe200078e00ff */
[----:B------:R-:W-:-:S02]  /*7660*/  LOP3.LUT R57, R57, 0x4, R6, 0x78, !PT ;  /* 0x0000000439397812 */ /* 0x000fc400078e7806 */
[----:B------:R-:W-:Y:S02]  /*7670*/  CS2R R54, SRZ ;  /* 0x0000000000367805 */ /* 0x000fe4000001ff00 */
[----:B------:R-:W-:Y:S01]  /*7680*/  LOP3.LUT R23, R23, 0x600000, RZ, 0xc0, !PT ;  /* 0x0060000017177812 */ /* 0x000fe200078ec0ff */
[----:B------:R-:W4:Y:S01]  /*7690*/  LDCU UR60, c[0x0][0x370] ;  /* 0x00006e00ff3c77ac */ /* 0x000f220008000800 */
[----:B------:R-:W-:Y:S02]  /*76a0*/  LOP3.LUT R57, R0, R57, RZ, 0xfc, !PT ;  /* 0x0000003900397212 */ /* 0x000fe400078efcff */
[----:B------:R-:W-:Y:S01]  /*76b0*/  SEL R72, R72, 0xfffffff0, !P2 ;  /* 0xfffffff048487807 */ /* 0x000fe20005000000 */
[----:B-1----:R-:W-:Y:S01]  /*76c0*/  ULEA UR48, UR4, UR48, 0x18 ;  /* 0x0000003004307291 */ /* 0x002fe2000f8ec0ff */
[----:B------:R-:W-:Y:S01]  /*76d0*/  SEL R71, R71, 0xffffffe0, !P1 ;  /* 0xffffffe047477807 */ /* 0x000fe20004800000 */
[----:B------:R-:W1:Y:S01]  /*76e0*/  LDCU.64 UR4, c[0x0][0x890] ;  /* 0x00011200ff0477ac */ /* 0x000e620008000a00 */
[----:B------:R-:W2:Y:S06]  /*76f0*/  LDCU UR45, c[0x0][0xb0c] ;  /* 0x00016180ff2d77ac */ /* 0x000eac0008000800 */
[----:B------:R-:W4:Y:S01]  /*7700*/  LDS R2, [UR48+0xe0] ;  /* 0x0000e030ff027984 */ /* 0x000f220008000800 */
[----:B------:R-:W2:Y:S01]  /*7710*/  LDCU UR63, c[0x0][0xb20] ;  /* 0x00016400ff3f77ac */ /* 0x000ea20008000800 */
[----:B------:R-:W2:Y:S01]  /*7720*/  LDCU UR38, c[0x0][0xb30] ;  /* 0x00016600ff2677ac */ /* 0x000ea20008000800 */
[----:B------:R-:W2:Y:S01]  /*7730*/  LDCU.64 UR54, c[0x0][0x888] ;  /* 0x00011100ff3677ac */ /* 0x000ea20008000a00 */
[----:B-1----:R-:W-:-:S02]  /*7740*/  IMAD.U32 R62, RZ, RZ, UR4 ;  /* 0x00000004ff3e7e24 */ /* 0x002fc4000f8e00ff */
[----:B------:R-:W-:Y:S01]  /*7750*/  IMAD.U32 R61, RZ, RZ, UR5 ;  /* 0x00000005ff3d7e24 */ /* 0x000fe2000f8e00ff */
[----:B------:R-:W1:Y:S01]  /*7760*/  LDCU.64 UR4, c[0x0][0xa90] ;  /* 0x00015200ff0477ac */ /* 0x000e620008000a00 */
[----:B------:R-:W2:Y:S01]  /*7770*/  LDCU.64 UR46, c[0x0][0xb28] ;  /* 0x00016500ff2e77ac */ /* 0x000ea20008000a00 */
[----:B------:R-:W2:Y:S01]  /*7780*/  LDCU.128 UR56, c[0x0][0xb10] ;  /* 0x00016200ff3877ac */ /* 0x000ea20008000c00 */
[----:B------:R-:W2:Y:S01]  /*7790*/  LDCU UR53, c[0x0][0x374] ;  /* 0x00006e80ff3577ac */ /* 0x000ea20008000800 */
[----:B------:R-:W-:Y:S01]  /*77a0*/  UMOV UR52, URZ ;  /* 0x000000ff00347c82 */ /* 0x000fe20008000000 */
[----:B------:R-:W-:Y:S01]  /*77b0*/  UMOV UR49, URZ ;  /* 0x000000ff00317c82 */ /* 0x000fe20008000000 */
[----:B-1----:R-:W-:Y:S01]  /*77c0*/  MOV R64, UR4 ;  /* 0x0000000400407c02 */ /* 0x002fe20008000f00 */
[----:B------:R-:W-:Y:S01]  /*77d0*/  IMAD.U32 R63, RZ, RZ, UR5 ;  /* 0x00000005ff3f7e24 */ /* 0x000fe2000f8e00ff */
[----:B------:R-:W1:Y:S01]  /*77e0*/  LDCU.128 UR4, c[0x0][0xa80] ;  /* 0x00015000ff0477ac */ /* 0x000e620008000c00 */
[C---:B----4-:R-:W-:Y:S01]  /*77f0*/  VIADD R3, R2.reuse, 0x80 ;  /* 0x0000008002037836 */ /* 0x050fe20000000000 */
[----:B------:R-:W-:-:S04]  /*7800*/  LOP3.LUT R2, R2, 0xffff, RZ, 0xc0, !PT ;  /* 0x0000ffff02027812 */ /* 0x000fc800078ec0ff */
[----:B------:R-:W-:-:S05]  /*7810*/  LOP3.LUT R3, R3, 0xffff, RZ, 0xc0, !PT ;  /* 0x0000ffff03037812 */ /* 0x000fca00078ec0ff */
[----:B------:R4:W-:Y:S01]  /*7820*/  STL.64 [R1], R2 ;  /* 0x0000000201007387 */ /* 0x0009e20000100a00 */
[----:B-1----:R-:W-:Y:S01]  /*7830*/  IMAD.U32 R68, RZ, RZ, UR4 ;  /* 0x00000004ff447e24 */ /* 0x002fe2000f8e00ff */
[----:B------:R-:W-:Y:S01]  /*7840*/  UIADD3 UR4, UPT, UPT, UR48, 0x400, URZ ;  /* 0x0000040030047890 */ /* 0x000fe2000fffe0ff */
[----:B------:R-:W-:Y:S01]  /*7850*/  IMAD.U32 R67, RZ, RZ, UR5 ;  /* 0x00000005ff437e24 */ /* 0x000fe2000f8e00ff */
[----:B------:R-:W-:Y:S01]  /*7860*/  MOV R66, UR6 ;  /* 0x0000000600427c02 */ /* 0x000fe20008000f00 */
[----:B------:R-:W-:-:S03]  /*7870*/  IMAD.U32 R65, RZ, RZ, UR7 ;  /* 0x00000007ff417e24 */ /* 0x000fc6000f8e00ff */
[----:B--23--:R-:W-:-:S07]  /*7880*/  IMAD.U32 R70, RZ, RZ, UR4 ;  /* 0x00000004ff467e24 */ /* 0x00cfce000f8e00ff */
.L_x_125:
[----:B----4-:R-:W-:Y:S04]  /*7890*/  SHF.L.U32 R2, R54, 0x1f, RZ ;  /* 0x0000001f36027819 */ /* 0x010fe800000006ff */
[----:B-1----:R-:W1:Y:S02]  /*78a0*/  SYNCS.PHASECHK.TRANS64.TRYWAIT P0, [UR48+0x90], R2 ;  /* 0x00009002ff0075a7 */ /* 0x002e640008001130 */
[----:B-1----:R-:W-:Y:S05]  /*78b0*/  @!P0 BRA `(.L_x_82) ;  /* 0x00000040003c8947 */ /* 0x002fea0003800000 */
.L_x_171:
[----:B------:R-:W2:Y:S01]  /*78c0*/  LDS.128 R4, [UR48+0xd0] ;  /* 0x0000d030ff047984 */ /* 0x000ea20008000c00 */
[----:B------:R-:W-:Y:S01]  /*78d0*/  UIADD3 UR4, UPT, UPT, UR48, 0x98, URZ ;  /* 0x0000009830047890 */ /* 0x000fe2000fffe0ff */
[----:B-1----:R-:W-:Y:S01]  /*78e0*/  IMAD R2, R22, 0x4, R1 ;  /* 0x0000000416027824 */ /* 0x002fe200078e0201 */
[----:B------:R-:W-:Y:S01]  /*78f0*/  UISETP.GE.AND UP0, UPT, UR39, 0x1, UPT ;  /* 0x000000012700788c */ /* 0x000fe2000bf06270 */
[----:B------:R-:W-:Y:S01]  /*7900*/  @!PT LDS RZ, [RZ] ;  /* 0x00000000fffff984 */ /* 0x000fe20000000800 */
[----:B------:R-:W-:Y:S01]  /*7910*/  @!PT LDS RZ, [RZ] ;  /* 0x00000000fffff984 */ /* 0x000fe20000000800 */
[----:B------:R-:W-:Y:S01]  /*7920*/  @!PT LDS RZ, [RZ] ;  /* 0x00000000fffff984 */ /* 0x000fe20000000800 */
[----:B------:R-:W-:Y:S01]  /*7930*/  @!PT LDS RZ, [RZ] ;  /* 0x00000000fffff984 */ /* 0x000fe20000000800 */
[----:B------:R1:W-:Y:S06]  /*7940*/  MEMBAR.ALL.CTA ;  /* 0x0000000000007992 */ /* 0x0003ec0000008000 */
[----:B-1----:R-:W1:Y:S01]  /*7950*/  FENCE.VIEW.ASYNC.S ;  /* 0x00000000000073c6 */ /* 0x002e620000000000 */
[----:B------:R-:W-:Y:S09]  /*7960*/  UPRMT UR4, URZ, 0x654, UR4 ;  /* 0x00000654ff047896 */ /* 0x000ff20008000004 */
[----:B-1----:R-:W-:Y:S01]  /*7970*/  SYNCS.ARRIVE.TRANS64.RED.A1T0 RZ, [UR4], RZ ;  /* 0x000000ffffff79a7 */ /* 0x002fe20008100404 */
[----:B------:R-:W5:Y:S01]  /*7980*/  LDL R2, [R2] ;  /* 0x0000000002027983 */ /* 0x000f620000100800 */
[----:B--2---:R-:W-:Y:S11]  /*7990*/  LOP3.LUT P0, RZ, R6, 0x1, RZ, 0xc0, !PT ;  /* 0x0000000106ff7812 */ /* 0x004ff6000780c0ff */
[----:B------:R-:W-:Y:S02]  /*79a0*/  @!UPT UIADD3 URZ, UPT, UPT, URZ, URZ, URZ ;  /* 0x000000fffffff290 */ /* 0x000fe4000fffe0ff */
[----:B------:R-:W-:Y:S01]  /*79b0*/  VOTEU.ANY UP1, P0 ;  /* 0x0000000000ff7886 */ /* 0x000fe20000020100 */
[----:B------:R-:W-:Y:S01]  /*79c0*/  PLOP3.LUT P0, PT, PT, PT, UP1, 0x80, 0x8 ;  /* 0x000000000008781c */ /* 0x000fe20003f0f018 */
[----:B------:R-:W-:Y:S11]  /*79d0*/  UP2UR UR61, UPR, URZ, 0x2 ;  /* 0x00000002ff3d7883 */ /* 0x000ff60008000000 */
[----:B------:R-:W-:Y:S01]  /*79e0*/  @!UPT UIADD3 URZ, UPT, UPT, URZ, URZ, URZ ;  /* 0x000000fffffff290 */ /* 0x000fe2000fffe0ff */
[----:B------:R-:W-:Y:S02]  /*79f0*/  @P0 MOV R3, R4 ;  /* 0x0000000400030202 */ /* 0x000fe40000000f00 */
[----:B------:R-:W-:Y:S02]  /*7a00*/  @P0 LOP3.LUT R0, R5, 0xffff, RZ, 0xc0, !PT ;  /* 0x0000ffff05000812 */ /* 0x000fe400078ec0ff */
[----:B------:R-:W-:Y:S02]  /*7a10*/  @P0 R2UR UR5, R3 ;  /* 0x00000000030502ca */ /* 0x000fe400000e0000 */
[----:B------:R-:W-:Y:S11]  /*7a20*/  @P0 R2UR UR4, R0 ;  /* 0x00000000000402ca */ /* 0x000ff600000e0000 */
[----:B------:R-:W-:Y:S02]  /*7a30*/  @UP1 UMOV UR37, UR5 ;  /* 0x0000000500251c82 */ /* 0x000fe40008000000 */
[----:B------:R-:W-:Y:S01]  /*7a40*/  @UP1 UMOV UR36, UR4 ;  /* 0x0000000400241c82 */ /* 0x000fe20008000000 */
[----:B------:R-:W-:Y:S05]  /*7a50*/  BRA.U !UP0, `(.L_x_83) ;  /* 0x0000000108c87547 */ /* 0x000fea000b800000 */
[----:B------:R-:W-:Y:S02]  /*7a60*/  UIMAD.WIDE.U32 UR4, UR53, UR59, URZ ;  /* 0x0000003b350472a5 */ /* 0x000fe4000f8e00ff */
[----:B------:R-:W-:Y:S02]  /*7a70*/  UIMAD.WIDE.U32 UR6, UR60, UR56, URZ ;  /* 0x000000383c0672a5 */ /* 0x000fe4000f8e00ff */
[----:B------:R-:W-:Y:S02]  /*7a80*/  UIMAD.WIDE.U32 UR10, UR36, UR59, URZ ;  /* 0x0000003b240a72a5 */ /* 0x000fe4000f8e00ff */
[----:B------:R-:W-:Y:S02]  /*7a90*/  UISETP.NE.AND UP0, UPT, UR58, 0x1, UPT ;  /* 0x000000013a00788c */ /* 0x000fe4000bf05270 */
[----:B------:R-:W-:Y:S02]  /*7aa0*/  UISETP.NE.AND UP1, UPT, UR45, 0x1, UPT ;  /* 0x000000012d00788c */ /* 0x000fe4000bf25270 */
[----:B------:R-:W-:Y:S02]  /*7ab0*/  UISETP.NE.AND UP2, UPT, UR39, 0x1, UPT ;  /* 0x000000012700788c */ /* 0x000fe4000bf45270 */
[----:B------:R-:W-:Y:S01]  /*7ac0*/  UIMAD.WIDE.U32 UR12, UR37, UR56, URZ ;  /* 0x00000038250c72a5 */ /* 0x000fe2000f8e00ff */
[----:B------:R-:W-:Y:S01]  /*7ad0*/  UMOV UR4, UR5 ;  /* 0x0000000500047c82 */ /* 0x000fe20008000000 */
[----:B------:R-:W-:Y:S01]  /*7ae0*/  UMOV UR6, UR11 ;  /* 0x0000000b00067c82 */ /* 0x000fe20008000000 */
[----:B------:R-:W-:Y:S03]  /*7af0*/  USHF.R.U32.HI UR8, URZ, UR63, UR4 ;  /* 0x0000003fff087299 */ /* 0x000fe60008011604 */
[----:B------:R-:W-:Y:S02]  /*7b00*/  UMOV UR4, UR7 ;  /* 0x0000000700047c82 */ /* 0x000fe40008000000 */
[----:B------:R-:W-:Y:S02]  /*7b10*/  USHF.R.U32.HI UR5, URZ, UR57, UR4 ;  /* 0x00000039ff057299 */ /* 0x000fe40008011604 */
[----:B------:R-:W-:Y:S02]  /*7b20*/  USEL UR4, UR53, UR8, !UP0 ;  /* 0x0000000835047287 */ /* 0x000fe4000c000000 */
[----:B------:R-:W-:Y:S02]  /*7b30*/  USHF.R.U32.HI UR8, URZ, UR63, UR6 ;  /* 0x0000003fff087299 */ /* 0x000fe40008011606 */
[----:B------:R-:W-:Y:S02]  /*7b40*/  UIMAD.WIDE.U32 UR6, UR4, UR46, URZ ;  /* 0x0000002e040672a5 */ /* 0x000fe4000f8e00ff */
[----:B------:R-:W-:Y:S02]  /*7b50*/  USEL UR9, UR60, UR5, !UP1 ;  /* 0x000000053c097287 */ /* 0x000fe4000c800000 */
[----:B------:R-:W-:Y:S02]  /*7b60*/  USEL UR8, UR36, UR8, !UP0 ;  /* 0x0000000824087287 */ /* 0x000fe4000c000000 */
[----:B------:R-:W-:Y:S01]  /*7b70*/  UIMAD.WIDE.U32 UR10, UR9, UR46, URZ ;  /* 0x0000002e090a72a5 */ /* 0x000fe2000f8e00ff */
[----:B------:R-:W-:Y:S01]  /*7b80*/  UMOV UR6, UR7 ;  /* 0x0000000700067c82 */ /* 0x000fe20008000000 */
[----:B------:R-:W-:Y:S01]  /*7b90*/  UMOV UR5, UR13 ;  /* 0x0000000d00057c82 */ /* 0x000fe20008000000 */
[----:B------:R-:W-:Y:S02]  /*7ba0*/  @UP2 USHF.R.U32.HI UR4, URZ, UR47, UR6 ;  /* 0x0000002fff042299 */ /* 0x000fe40008011606 */
[----:B------:R-:W-:Y:S02]  /*7bb0*/  USHF.R.U32.HI UR5, URZ, UR57, UR5 ;  /* 0x00000039ff057299 */ /* 0x000fe40008011605 */
[----:B------:R-:W-:Y:S02]  /*7bc0*/  UIMAD UR4, UR39, UR4, URZ ;  /* 0x00000004270472a4 */ /* 0x000fe4000f8e02ff */
[----:B------:R-:W-:Y:S02]  /*7bd0*/  USEL UR5, UR37, UR5, !UP1 ;  /* 0x0000000525057287 */ /* 0x000fe4000c800000 */
[----:B------:R-:W-:Y:S01]  /*7be0*/  UISETP.GE.AND UP0, UPT, UR8, UR4, UPT ;  /* 0x000000040800728c */ /* 0x000fe2000bf06270 */
[----:B------:R-:W-:Y:S01]  /*7bf0*/  UMOV UR6, UR11 ;  /* 0x0000000b00067c82 */ /* 0x000fe20008000000 */
[----:B------:R-:W-:Y:S02]  /*7c00*/  UIMAD.WIDE.U32 UR10, UR8, UR46, URZ ;  /* 0x0000002e080a72a5 */ /* 0x000fe4000f8e00ff */
[----:B------:R-:W-:Y:S04]  /*7c10*/  @UP2 USHF.R.U32.HI UR9, URZ, UR47, UR6 ;  /* 0x0000002fff092299 */ /* 0x000fe80008011606 */
[----:B------:R-:W-:Y:S01]  /*7c20*/  UIMAD UR6, UR39, UR9, URZ ;  /* 0x00000009270672a4 */ /* 0x000fe2000f8e02ff */
[----:B------:R-:W-:Y:S03]  /*7c30*/  UMOV UR4, UR11 ;  /* 0x0000000b00047c82 */ /* 0x000fe60008000000 */
[----:B------:R-:W-:Y:S02]  /*7c40*/  UISETP.GE.OR UP0, UPT, UR5, UR6, UP0 ;  /* 0x000000060500728c */ /* 0x000fe40008706670 */
[----:B------:R-:W-:Y:S02]  /*7c50*/  USHF.R.U32.HI UR4, URZ, UR47, UR4 ;  /* 0x0000002fff047299 */ /* 0x000fe40008011604 */
[----:B------:R-:W-:Y:S02]  /*7c60*/  UIMAD.WIDE.U32 UR6, UR5, UR46, URZ ;  /* 0x0000002e050672a5 */ /* 0x000fe4000f8e00ff */
[----:B------:R-:W-:Y:S02]  /*7c70*/  USEL UR11, UR8, UR4, !UP2 ;  /* 0x00000004080b7287 */ /* 0x000fe4000d000000 */
[----:B------:R-:W-:Y:S02]  /*7c80*/  UIADD3 UR6, UPT, UPT, -UR5, URZ, URZ ;  /* 0x000000ff05067290 */ /* 0x000fe4000fffe1ff */
[----:B------:R-:W-:Y:S02]  /*7c90*/  UIADD3 UR10, UPT, UPT, -UR11, URZ, URZ ;  /* 0x000000ff0b0a7290 */ /* 0x000fe4000fffe1ff */
[----:B------:R-:W-:Y:S02]  /*7ca0*/  UIMAD UR6, UR45, UR6, UR37 ;  /* 0x000000062d0672a4 */ /* 0x000fe4000f8e0225 */
[----:B------:R-:W-:Y:S01]  /*7cb0*/  UIMAD UR10, UR39, UR10, UR8 ;  /* 0x0000000a270a72a4 */ /* 0x000fe2000f8e0208 */
[----:B------:R-:W-:Y:S01]  /*7cc0*/  @!UP0 UMOV UR4, UR7 ;  /* 0x0000000700048c82 */ /* 0x000fe20008000000 */
[----:B------:R-:W-:Y:S02]  /*7cd0*/  UIADD3 UR7, UPT, UPT, -UR8, URZ, URZ ;  /* 0x000000ff08077290 */ /* 0x000fe4000fffe1ff */
[----:B------:R-:W-:Y:S04]  /*7ce0*/  @!UP0 USHF.R.U32.HI UR4, URZ, UR47, UR4 ;  /* 0x0000002fff048299 */ /* 0x000fe80008011604 */
[----:B------:R-:W-:Y:S04]  /*7cf0*/  @!UP0 USEL UR4, UR5, UR4, !UP2 ;  /* 0x0000000405048287 */ /* 0x000fe8000d000000 */
[----:B------:R-:W-:Y:S02]  /*7d00*/  @!UP0 UIMAD UR9, UR9, UR10, UR4 ;  /* 0x0000000a090982a4 */ /* 0x000fe4000f8e0204 */
[----:B------:R-:W-:Y:S02]  /*7d10*/  @!UP0 UIADD3 UR10, UPT, UPT, UR11, -UR4, URZ ;  /* 0x800000040b0a8290 */ /* 0x000fe4000fffe0ff */
[----:B------:R-:W-:Y:S02]  /*7d20*/  UIMAD UR4, UR58, UR7, UR36 ;  /* 0x000000073a0472a4 */ /* 0x000fe4000f8e0224 */
[----:B------:R-:W-:Y:S03]  /*7d30*/  @!UP0 UIMAD UR8, UR10, UR39, UR5 ;  /* 0x000000270a0882a4 */ /* 0x000fe6000f8e0205 */
[----:B------:R-:W-:Y:S02]  /*7d40*/  @!UP0 UMOV UR5, UR9 ;  /* 0x0000000900058c82 */ /* 0x000fe40008000000 */
[----:B------:R-:W-:Y:S02]  /*7d50*/  UIMAD UR37, UR5, UR45, UR6 ;  /* 0x0000002d052572a4 */ /* 0x000fe4000f8e0206 */
[----:B------:R-:W-:Y:S11]  /*7d60*/  UIMAD UR36, UR8, UR58, UR4 ;  /* 0x0000003a082472a4 */ /* 0x000ff6000f8e0204 */
[----:B------:R-:W-:Y:S01]  /*7d70*/  @!UPT UIADD3 URZ, UPT, UPT, URZ, URZ, URZ ;  /* 0x000000fffffff290 */ /* 0x000fe2000fffe0ff */
.L_x_83:
[----:B------:R-:W-:Y:S01]  /*7d80*/  UISETP.NE.AND UP0, UPT, UR38, 0x1, UPT ;  /* 0x000000012600788c */ /* 0x000fe2000bf05270 */
[----:B------:R-:W-:Y:S01]  /*7d90*/  @P0 SHF.R.U32.HI R4, RZ, 0x10, R5 ;  /* 0x00000010ff040819 */ /* 0x000fe20000011605 */
[----:B------:R-:W-:Y:S01]  /*7da0*/  USHF.L.U32 UR41, UR21, 0x7, URZ ;  /* 0x0000000715297899 */ /* 0x000fe200080006ff */
[----:B------:R-:W-:Y:S02]  /*7db0*/  BSSY.RECONVERGENT B6, `(.L_x_84) ;  /* 0x0000034000067945 */ /* 0x000fe40003800200 */
[----:B------:R-:W-:Y:S02]  /*7dc0*/  @P0 R2UR UR62, R4 ;  /* 0x00000000043e02ca */ /* 0x000fe400000e0000 */
[----:B------:R-:W-:Y:S04]  /*7dd0*/  LOP3.LUT P0, RZ, R70, 0x3f0, RZ, 0xc0, !PT ;  /* 0x000003f046ff7812 */ /* 0x000fe8000780c0ff */
[----:B------:R-:W1:Y:S01]  /*7de0*/  @!UP0 LDCU.128 UR12, c[0x0][0xb10] ;  /* 0x00016200ff0c87ac */ /* 0x000e620008000c00 */
[----:B------:R-:W2:Y:S01]  /*7df0*/  @!UP0 LDCU UR5, c[0x0][0xb0c] ;  /* 0x00016180ff0587ac */ /* 0x000ea20008000800 */
[----:B------:R-:W3:Y:S01]  /*7e00*/  @!UP0 LDCU UR10, c[0x0][0xb20] ;  /* 0x00016400ff0a87ac */ /* 0x000ee20008000800 */
[----:B-1----:R-:W-:Y:S02]  /*7e10*/  UIMAD.WIDE.U32 UR8, UR37, UR12, URZ ;  /* 0x0000000c250872a5 */ /* 0x002fe4000f8e00ff */
[----:B------:R-:W-:Y:S02]  /*7e20*/  UIMAD.WIDE.U32 UR6, UR36, UR15, URZ ;  /* 0x0000000f240672a5 */ /* 0x000fe4000f8e00ff */
[----:B------:R-:W-:Y:S03]  /*7e30*/  @!UP0 UISETP.NE.AND UP1, UPT, UR14, 0x1, UPT ;  /* 0x000000010e00888c */ /* 0x000fe6000bf25270 */
[----:B------:R-:W-:Y:S01]  /*7e40*/  @!UP0 UMOV UR4, UR9 ;  /* 0x0000000900048c82 */ /* 0x000fe20008000000 */
[----:B--2---:R-:W-:Y:S02]  /*7e50*/  @!UP0 UISETP.NE.AND UP2, UPT, UR5, 0x1, UPT ;  /* 0x000000010500888c */ /* 0x004fe4000bf45270 */
[----:B------:R-:W-:Y:S01]  /*7e60*/  @!UP0 USHF.R.U32.HI UR4, URZ, UR13, UR4 ;  /* 0x0000000dff048299 */ /* 0x000fe20008011604 */
[----:B------:R-:W-:Y:S02]  /*7e70*/  @!UP0 UMOV UR6, UR7 ;  /* 0x0000000700068c82 */ /* 0x000fe40008000000 */
[----:B---3--:R-:W-:Y:S02]  /*7e80*/  @!UP0 USHF.R.U32.HI UR6, URZ, UR10, UR6 ;  /* 0x0000000aff068299 */ /* 0x008fe40008011606 */
[----:B------:R-:W-:Y:S02]  /*7e90*/  @!UP0 USEL UR7, UR37, UR4, !UP2 ;  /* 0x0000000425078287 */ /* 0x000fe4000d000000 */
[----:B------:R-:W-:Y:S04]  /*7ea0*/  @!UP0 USEL UR6, UR36, UR6, !UP1 ;  /* 0x0000000624068287 */ /* 0x000fe8000c800000 */
[----:B------:R-:W-:Y:S02]  /*7eb0*/  @!UP0 UIADD3 UR4, UPT, UPT, -UR7, UR6, URZ ;  /* 0x0000000607048290 */ /* 0x000fe4000fffe1ff */
[----:B------:R-:W-:Y:S02]  /*7ec0*/  @!UP0 UIADD3 UR6, UPT, UPT, UR7, -UR6, URZ ;  /* 0x8000000607068290 */ /* 0x000fe4000fffe0ff */
[----:B------:R-:W-:Y:S02]  /*7ed0*/  @!UP0 UIMAD UR37, UR4, UR5, UR37 ;  /* 0x00000005042582a4 */ /* 0x000fe4000f8e0225 */
[----:B------:R-:W-:Y:S01]  /*7ee0*/  @!UP0 UIMAD UR36, UR6, UR14, UR36 ;  /* 0x0000000e062482a4 */ /* 0x000fe2000f8e0224 */
[----:B------:R-:W-:Y:S11]  /*7ef0*/  @!P0 BRA `(.L_x_85) ;  /* 0x00000000007c8947 */ /* 0x000ff60003800000 */
[----:B------:R-:W1:Y:S01]  /*7f00*/  LDCU.64 UR8, c[0x4][0x80] ;  /* 0x01001000ff0877ac */ /* 0x000e620008000a00 */
[----:B------:R-:W-:Y:S01]  /*7f10*/  MOV R16, 0x0 ;  /* 0x0000000000107802 */ /* 0x000fe20000000f00 */
[----:B------:R-:W-:Y:S02]  /*7f20*/  HFMA2 R12, -RZ, RZ, 0, 5.9604644775390625e-08 ;  /* 0x00000001ff0c7431 */ /* 0x000fe400000001ff */
[----:B------:R-:W-:Y:S01]  /*7f30*/  IMAD.MOV.U32 R8, RZ, RZ, 0x70 ;  /* 0x00000070ff087424 */ /* 0x000fe200078e00ff */
[----:B------:R2:W3:Y:S01]  /*7f40*/  LDC.64 R14, c[0x4][R16] ;  /* 0x01000000100e7b82 */ /* 0x0004e20000000a00 */
[----:B------:R-:W4:Y:S01]  /*7f50*/  LDCU.64 UR6, c[0x4][0x88] ;  /* 0x01001100ff0677ac */ /* 0x000f220008000a00 */
[----:B------:R-:W-:Y:S01]  /*7f60*/  IMAD.MOV.U32 R13, RZ, RZ, RZ ;  /* 0x000000ffff0d7224 */ /* 0x000fe200078e00ff */
[----:B------:R-:W2:Y:S01]  /*7f70*/  LDCU.64 UR4, c[0x4][0x8] ;  /* 0x01000100ff0477ac */ /* 0x000ea20008000a00 */
[----:B-1----:R-:W-:Y:S01]  /*7f80*/  MOV R5, UR9 ;  /* 0x0000000900057c02 */ /* 0x002fe20008000f00 */
[----:B------:R-:W-:Y:S01]  /*7f90*/  IMAD.U32 R4, RZ, RZ, UR8 ;  /* 0x00000008ff047e24 */ /* 0x000fe2000f8e00ff */
[----:B----4-:R-:W-:Y:S01]  /*7fa0*/  MOV R7, UR7 ;  /* 0x0000000700077c02 */ /* 0x010fe20008000f00 */
[----:B------:R-:W-:Y:S01]  /*7fb0*/  IMAD.U32 R6, RZ, RZ, UR6 ;  /* 0x00000006ff067e24 */ /* 0x000fe2000f8e00ff */
[----:B--2---:R-:W-:Y:S01]  /*7fc0*/  MOV R11, UR5 ;  /* 0x00000005000b7c02 */ /* 0x004fe20008000f00 */
[----:B------:R-:W-:Y:S02]  /*7fd0*/  IMAD.U32 R10, RZ, RZ, UR4 ;  /* 0x00000004ff0a7e24 */ /* 0x000fe4000f8e00ff */
[----:B------:R-:W-:Y:S07]  /*7fe0*/  LEPC R20, `(.L_x_86) ;  /* 0x000000001014794e */ /* 0x000fee0000000000 */
[----:B---3-5:R-:W-:Y:S05]  /*7ff0*/  CALL.ABS.NOINC R14 ;  /* 0x000000000e007343 */ /* 0x028fea0003c00000 */
.L_x_86:
[----:B------:R-:W1:Y:S01]  /*8000*/  LDCU.64 UR8, c[0x4][0x80] ;  /* 0x01001000ff0877ac */ /* 0x000e620008000a00 */
[----:B------:R-:W2:Y:S01]  /*8010*/  LDC.64 R16, c[0x4][R16] ;  /* 0x0100000010107b82 */ /* 0x000ea20000000a00 */
[----:B------:R-:W-:Y:S02]  /*8020*/  HFMA2 R12, -RZ, RZ, 0, 5.9604644775390625e-08 ;  /* 0x00000001ff0c7431 */ /* 0x000fe400000001ff */
[----:B------:R-:W-:Y:S02]  /*8030*/  IMAD.MOV.U32 R8, RZ, RZ, 0x70 ;  /* 0x00000070ff087424 */ /* 0x000fe400078e00ff */
[----:B------:R-:W-:Y:S01]  /*8040*/  IMAD.MOV.U32 R13, RZ, RZ, RZ ;  /* 0x000000ffff0d7224 */ /* 0x000fe200078e00ff */
[----:B------:R-:W3:Y:S01]  /*8050*/  LDCU.64 UR6, c[0x4][0x88] ;  /* 0x01001100ff0677ac */ /* 0x000ee20008000a00 */
[----:B------:R-:W4:Y:S01]  /*8060*/  LDCU.64 UR4, c[0x4][0x8] ;  /* 0x01000100ff0477ac */ /* 0x000f220008000a00 */
[----:B-1----:R-:W-:Y:S02]  /*8070*/  MOV R4, UR8 ;  /* 0x0000000800047c02 */ /* 0x002fe40008000f00 */
[----:B------:R-:W-:Y:S02]  /*8080*/  MOV R5, UR9 ;  /* 0x0000000900057c02 */ /* 0x000fe40008000f00 */
[----:B---3--:R-:W-:Y:S01]  /*8090*/  MOV R7, UR7 ;  /* 0x0000000700077c02 */ /* 0x008fe20008000f00 */
[----:B------:R-:W-:Y:S01]  /*80a0*/  IMAD.U32 R6, RZ, RZ, UR6 ;  /* 0x00000006ff067e24 */ /* 0x000fe2000f8e00ff */
[----:B----4-:R-:W-:Y:S01]  /*80b0*/  MOV R11, UR5 ;  /* 0x00000005000b7c02 */ /* 0x010fe20008000f00 */
[----:B------:R-:W-:Y:S02]  /*80c0*/  IMAD.U32 R10, RZ, RZ, UR4 ;  /* 0x00000004ff0a7e24 */ /* 0x000fe4000f8e00ff */
[----:B------:R-:W-:Y:S07]  /*80d0*/  LEPC R20, `(.L_x_85) ;  /* 0x000000001014794e */ /* 0x000fee0000000000 */
[----:B--2---:R-:W-:Y:S05]  /*80e0*/  CALL.ABS.NOINC R16 ;  /* 0x0000000010007343 */ /* 0x004fea0003c00000 */
.L_x_85:
[----:B------:R-:W-:Y:S05]  /*80f0*/  BSYNC.RECONVERGENT B6 ;  /* 0x0000000000067941 */ /* 0x000fea0003800200 */
.L_x_84:
[----:B------:R-:W-:Y:S02]  /*8100*/  R2UR UR6, R69 ;  /* 0x00000000450672ca */ /* 0x000fe400000e0000 */
[----:B------:R-:W-:Y:S02]  /*8110*/  R2UR UR5, R62 ;  /* 0x000000003e0572ca */ /* 0x000fe400000e0000 */
[----:B------:R-:W-:Y:S02]  /*8120*/  R2UR UR4, R61 ;  /* 0x000000003d0472ca */ /* 0x000fe400000e0000 */
[----:B------:R-:W-:Y:S02]  /*8130*/  ISETP.NE.U32.AND P4, PT, R50, RZ, PT ;  /* 0x000000ff3200720c */ /* 0x000fe40003f85070 */
[----:B------:R-:W-:Y:S02]  /*8140*/  ISETP.NE.U32.AND P2, PT, RZ, UR54, PT ;  /* 0x00000036ff007c0c */ /* 0x000fe4000bf45070 */
[----:B------:R-:W-:Y:S02]  /*8150*/  ISETP.NE.AND.EX P4, PT, R51, RZ, PT, P4 ;  /* 0x000000ff3300720c */ /* 0x000fe40003f85340 */
[----:B------:R-:W-:Y:S01]  /*8160*/  ISETP.NE.AND.EX P2, PT, RZ, UR55, PT, P2 ;  /* 0x00000037ff007c0c */ /* 0x000fe2000bf45320 */
[----:B------:R-:W-:Y:S02]  /*8170*/  UISETP.NE.AND UP2, UPT, UR6, URZ, UPT ;  /* 0x000000ff0600728c */ /* 0x000fe4000bf45270 */
[----:B------:R-:W-:Y:S04]  /*8180*/  UISETP.NE.U32.AND UP0, UPT, UR5, URZ, UPT ;  /* 0x000000ff0500728c */ /* 0x000fe8000bf05070 */
[----:B------:R-:W-:Y:S01]  /*8190*/  UISETP.NE.AND.EX UP1, UPT, UR4, URZ, UPT, UP0 ;  /* 0x000000ff0400728c */ /* 0x000fe2000bf25300 */
[----:B------:R-:W-:Y:S01]  /*81a0*/  PLOP3.LUT P1, PT, PT, PT, UP2, 0x80, 0x8 ;  /* 0x000000000008781c */ /* 0x000fe20003f2f028 */
[----:B------:R-:W-:Y:S03]  /*81b0*/  UPLOP3.LUT UP0, UPT, UPT, UPT, UPT, 0x40, 0x4 ;  /* 0x000000000004789c */ /* 0x000fe60003f0e870 */
[----:B------:R-:W-:Y:S06]  /*81c0*/  @UP2 UPLOP3.LUT UP0, UPT, UPT, UPT, UP1, 0x80, 0x8 ;  /* 0x000000000008289c */ /* 0x000fec0003f0f010 */
[----:B------:R-:W-:Y:S01]  /*81d0*/  PLOP3.LUT P0, PT, PT, PT, UP0, 0x80, 0x8 ;  /* 0x000000000008781c */ /* 0x000fe20003f0f008 */
[----:B------:R-:W-:Y:S01]  /*81e0*/  @!UPT UIADD3 URZ, UPT, UPT, URZ, URZ, URZ ;  /* 0x000000fffffff290 */ /* 0x000fe2000fffe0ff */
[----:B------:R-:W-:Y:S11]  /*81f0*/  BRA.U !UP1, `(.L_x_87) ;  /* 0x0000000109407547 */ /* 0x000ff6000b800000 */
[----:B------:R-:W-:Y:S01]  /*8200*/  UISETP.NE.U32.AND UP0, UPT, UR54, URZ, UPT ;  /* 0x000000ff3600728c */ /* 0x000fe2000bf05070 */
[----:B------:R-:W-:Y:S01]  /*8210*/  R2UR UR6, R62 ;  /* 0x000000003e0672ca */ /* 0x000fe200000e0000 */
[----:B------:R-:W1:Y:S01]  /*8220*/  LDCU.64 UR8, c[0x0][0x358] ;  /* 0x00006b00ff0877ac */ /* 0x000e620008000a00 */
[----:B------:R-:W-:Y:S02]  /*8230*/  HFMA2 R59, -RZ, RZ, 0, 5.9604644775390625e-08 ;  /* 0x00000001ff3b7431 */ /* 0x000fe400000001ff */
[----:B------:R-:W-:Y:S01]  /*8240*/  IMAD.MOV.U32 R0, RZ, RZ, 0x1 ;  /* 0x00000001ff007424 */ /* 0x000fe200078e00ff */
[----:B------:R-:W-:Y:S06]  /*8250*/  UISETP.NE.AND.EX UP0, UPT, UR55, URZ, UPT, UP0 ;  /* 0x000000ff3700728c */ /* 0x000fec000bf05300 */
[----:B------:R-:W-:Y:S05]  /*8260*/  PLOP3.LUT P3, PT, PT, PT, UP0, 0x80, 0x8 ;  /* 0x000000000008781c */ /* 0x000fea0003f6f008 */
[----:B------:R-:W2:Y:S01]  /*8270*/  @UP0 LDCU.64 UR4, c[0x0][0x888] ;  /* 0x00011100ff0407ac */ /* 0x000ea20008000a00 */
[----:B------:R-:W-:Y:S07]  /*8280*/  @UP0 UIMAD UR6, UR51, UR6, URZ ;  /* 0x00000006330602a4 */ /* 0x000fee000f8e02ff */
[----:B------:R-:W-:Y:S01]  /*8290*/  @!P3 PRMT R59, R0, 0x7610, R59 ;  /* 0x00007610003bb816 */ /* 0x000fe2000000003b */
[----:B--2---:R-:W-:Y:S06]  /*82a0*/  @UP0 UIMAD.WIDE UR4, UR6, 0x4, UR4 ;  /* 0x00000004060408a5 */ /* 0x004fec000f8e0204 */
[----:B------:R-:W-:Y:S02]  /*82b0*/  IMAD.U32 R4, RZ, RZ, UR4 ;  /* 0x00000004ff047e24 */ /* 0x000fe4000f8e00ff */
[----:B------:R-:W-:Y:S03]  /*82c0*/  IMAD.U32 R5, RZ, RZ, UR5 ;  /* 0x00000005ff057e24 */ /* 0x000fe6000f8e00ff */
[----:B------:R-:W2:Y:S02]  /*82d0*/  @!UP0 LDCU UR4, c[0x0][0x880] ;  /* 0x00011000ff0487ac */ /* 0x000ea40008000800 */
[----:B-1---5:R1:W5:Y:S02]  /*82e0*/  @P3 LDG.E R27, desc[UR8][R4.64] ;  /* 0x00000008041b3981 */ /* 0x022364000c1e1900 */
[----:B-12---:R-:W-:Y:S02]  /*82f0*/  @!P3 MOV R27, UR4 ;  /* 0x00000004001bbc02 */ /* 0x006fe40008000f00 */
.L_x_87:
[----:B------:R-:W-:Y:S05]  /*8300*/  @!P4 BRA `(.L_x_88) ;  /* 0x000000000024c947 */ /* 0x000fea0003800000 */
[----:B------:R-:W-:Y:S01]  /*8310*/  ISETP.NE.U32.AND P3, PT, R48, RZ, PT ;  /* 0x000000ff3000720c */ /* 0x000fe20003f65070 */
[----:B------:R-:W1:Y:S03]  /*8320*/  LDCU.64 UR4, c[0x0][0x358] ;  /* 0x00006b00ff0477ac */ /* 0x000e660008000a00 */
[----:B------:R-:W-:Y:S11]  /*8330*/  ISETP.NE.AND.EX P3, PT, R49, RZ, PT, P3 ;  /* 0x000000ff3100720c */ /* 0x000ff60003f65330 */
[----:B------:R-:W-:Y:S02]  /*8340*/  @!UPT UIADD3 URZ, UPT, UPT, URZ, URZ, URZ ;  /* 0x000000fffffff290 */ /* 0x000fe4000fffe0ff */
[----:B------:R-:W2:Y:S01]  /*8350*/  @P3 LDC.64 R4, c[0x0][0x8a8] ;  /* 0x00022a00ff043b82 */ /* 0x000ea20000000a00 */
[----:B------:R-:W-:Y:S04]  /*8360*/  @P3 IMAD R0, R50, UR51, RZ ;  /* 0x0000003332003c24 */ /* 0x000fe8000f8e02ff */
[----:B--2---:R-:W-:Y:S05]  /*8370*/  @P3 IMAD.WIDE R4, R0, 0x4, R4 ;  /* 0x0000000400043825 */ /* 0x004fea00078e0204 */
[----:B-1---5:R1:W5:Y:S02]  /*8380*/  @P3 LDG.E R24, desc[UR4][R4.64] ;  /* 0x0000000404183981 */ /* 0x022364000c1e1900 */
[----:B-1----:R-:W2:Y:S02]  /*8390*/  @!P3 LDC R24, c[0x0][0x8a0] ;  /* 0x00022800ff18bb82 */ /* 0x002ea40000000800 */
.L_x_88:
[----:B-----5:R-:W-:Y:S01]  /*83a0*/  FSETP.NEU.AND P4, PT, R27, RZ, PT ;  /* 0x000000ff1b00720b */ /* 0x020fe20003f8d000 */
[----:B------:R-:W-:Y:S01]  /*83b0*/  USHF.L.U32 UR8, UR50, 0x6, URZ ;  /* 0x0000000632087899 */ /* 0x000fe200080006ff */
[----:B------:R-:W-:Y:S01]  /*83c0*/  SEL R4, RZ, 0xffffffff, P2 ;  /* 0xffffffffff047807 */ /* 0x000fe20001000000 */
[----:B------:R-:W-:Y:S01]  /*83d0*/  IMAD.SHL.U32 R84, R57, 0x4, RZ ;  /* 0x0000000439547824 */ /* 0x000fe200078e00ff */
[----:B------:R-:W-:Y:S01]  /*83e0*/  @P1 LOP3.LUT P2, RZ, R59, 0xff, RZ, 0xc0, !PT ;  /* 0x000000ff3bff1812 */ /* 0x000fe2000784c0ff */
[----:B------:R-:W-:Y:S01]  /*83f0*/  BSSY B1, `(.L_x_89) ;  /* 0x0000056000017945 */ /* 0x000fe20003800000 */
[----:B------:R-:W-:Y:S01]  /*8400*/  @P1 SEL R0, RZ, 0xffffffff, P4 ;  /* 0xffffffffff001807 */ /* 0x000fe20002000000 */
[----:B------:R-:W-:Y:S01]  /*8410*/  IMAD.U32 R75, RZ, RZ, UR8 ;  /* 0x00000008ff4b7e24 */ /* 0x000fe2000f8e00ff */
[----:B------:R-:W-:Y:S01]  /*8420*/  LOP3.LUT R56, R56, 0x1, RZ, 0x3c, !PT ;  /* 0x0000000138387812 */ /* 0x000fe200078e3cff */
[----:B------:R-:W-:Y:S01]  /*8430*/  VIADD R79, R84, UR48 ;  /* 0x00000030544f7c36 */ /* 0x000fe20008000000 */
[----:B------:R-:W-:Y:S01]  /*8440*/  @P0 SEL R0, R4, R0, !P2 ;  /* 0x0000000004000207 */ /* 0x000fe20005000000 */
[----:B------:R-:W-:Y:S01]  /*8450*/  IMAD.MOV.U32 R85, RZ, RZ, 0x1 ;  /* 0x00000001ff557424 */ /* 0x000fe200078e00ff */
[----:B------:R-:W-:Y:S01]  /*8460*/  LEA R82, R22, UR48, 0x3 ;  /* 0x0000003016527c11 */ /* 0x000fe2000f8e18ff */
[----:B------:R-:W-:Y:S01]  /*8470*/  IMAD.IADD R25, R23, 0x1, R2 ;  /* 0x0000000117197824 */ /* 0x000fe200078e0202 */
[----:B------:R-:W-:Y:S01]  /*8480*/  @P1 LOP3.LUT R0, R0, 0x1, RZ, 0xc0, !PT ;  /* 0x0000000100001812 */ /* 0x000fe200078ec0ff */
[----:B------:R-:W-:Y:S01]  /*8490*/  IMAD.MOV.U32 R83, RZ, RZ, RZ ;  /* 0x000000ffff537224 */ /* 0x000fe200078e00ff */
[----:B------:R-:W-:Y:S02]  /*84a0*/  R2UR UR4, R67 ;  /* 0x00000000430472ca */ /* 0x000fe400000e0000 */
[----:B------:R-:W-:Y:S02]  /*84b0*/  CS2R R38, SRZ ;  /* 0x0000000000267805 */ /* 0x000fe4000001ff00 */
[----:B------:R-:W-:Y:S02]  /*84c0*/  ISETP.NE.U32.OR P3, PT, R0, 0x1, !P1 ;  /* 0x000000010000780c */ /* 0x000fe40004f65470 */
[----:B------:R-:W-:Y:S02]  /*84d0*/  CS2R R36, SRZ ;  /* 0x0000000000247805 */ /* 0x000fe4000001ff00 */
[----:B------:R-:W-:Y:S02]  /*84e0*/  R2UR UR7, R66 ;  /* 0x00000000420772ca */ /* 0x000fe400000e0000 */
[----:B------:R-:W-:Y:S02]  /*84f0*/  CS2R R34, SRZ ;  /* 0x0000000000227805 */ /* 0x000fe4000001ff00 */
[----:B------:R-:W-:Y:S02]  /*8500*/  R2UR UR10, R68 ;  /* 0x00000000440a72ca */ /* 0x000fe400000e0000 */
[----:B------:R-:W-:Y:S02]  /*8510*/  CS2R R32, SRZ ;  /* 0x0000000000207805 */ /* 0x000fe4000001ff00 */
[----:B------:R-:W-:Y:S02]  /*8520*/  R2UR UR6, R64 ;  /* 0x00000000400672ca */ /* 0x000fe400000e0000 */
[----:B------:R-:W-:Y:S02]  /*8530*/  CS2R R42, SRZ ;  /* 0x00000000002a7805 */ /* 0x000fe4000001ff00 */
[----:B------:R-:W-:Y:S02]  /*8540*/  R2UR UR9, R65 ;  /* 0x00000000410972ca */ /* 0x000fe400000e0000 */
[----:B------:R-:W-:Y:S02]  /*8550*/  CS2R R40, SRZ ;  /* 0x0000000000287805 */ /* 0x000fe4000001ff00 */
[----:B------:R-:W-:Y:S01]  /*8560*/  R2UR UR11, R63 ;  /* 0x000000003f0b72ca */ /* 0x000fe200000e0000 */
[----:B------:R-:W-:Y:S01]  /*8570*/  UIMAD.WIDE.U32 UR4, UR8, UR4, URZ ;  /* 0x00000004080472a5 */ /* 0x000fe2000f8e00ff */
[----:B------:R-:W-:Y:S02]  /*8580*/  P2R R77, PR, RZ, 0x8 ;  /* 0x00000008ff4d7803 */ /* 0x000fe40000000000 */
[----:B------:R-:W-:Y:S02]  /*8590*/  CS2R R46, SRZ ;  /* 0x00000000002e7805 */ /* 0x000fe4000001ff00 */
[----:B------:R-:W-:Y:S02]  /*85a0*/  @P3 SHF.L.U32 R0, R56, 0x1f, RZ ;  /* 0x0000001f38003819 */ /* 0x000fe400000006ff */
[----:B------:R-:W-:Y:S02]  /*85b0*/  CS2R R44, SRZ ;  /* 0x00000000002c7805 */ /* 0x000fe4000001ff00 */
[----:B------:R-:W-:Y:S01]  /*85c0*/  LOP3.LUT P5, R76, R59, 0xff, RZ, 0xc0, !PT ;  /* 0x000000ff3b4c7812 */ /* 0x000fe200078ac0ff */
[----:B------:R-:W-:Y:S01]  /*85d0*/  UISETP.NE.AND UP0, UPT, UR10, 0x1, UPT ;  /* 0x000000010a00788c */ /* 0x000fe2000bf05270 */
[----:B------:R1:W3:Y:S01]  /*85e0*/  @P3 SYNCS.PHASECHK.TRANS64.TRYWAIT P1, [UR48+0x40], R0 ;  /* 0x00004000ff0035a7 */ /* 0x0002e20008021130 */
[----:B------:R-:W-:Y:S01]  /*85f0*/  PLOP3.LUT P3, PT, PT, PT, UP1, 0x80, 0x8 ;  /* 0x000000000008781c */ /* 0x000fe20003f6f018 */
[----:B------:R-:W-:Y:S01]  /*8600*/  UMOV UR4, UR5 ;  /* 0x0000000500047c82 */ /* 0x000fe20008000000 */
[----:B------:R-:W-:Y:S01]  /*8610*/  SEL R3, RZ, 0xffffffff, P4 ;  /* 0xffffffffff037807 */ /* 0x000fe20002000000 */
[----:B------:R-:W-:Y:S01]  /*8620*/  USHF.R.U32.HI UR4, URZ, UR7, UR4 ;  /* 0x00000007ff047299 */ /* 0x000fe20008011604 */
[----:B------:R-:W-:Y:S01]  /*8630*/  ISETP.NE.AND P4, PT, R77, RZ, PT ;  /* 0x000000ff4d00720c */ /* 0x000fe20003f85270 */
[----:B------:R-:W-:Y:S02]  /*8640*/  VIADD R80, R79, 0x400 ;  /* 0x000004004f507836 */ /* 0x000fe40000000000 */
[----:B------:R-:W-:Y:S01]  /*8650*/  USEL UR4, UR8, UR4, !UP0 ;  /* 0x0000000408047287 */ /* 0x000fe2000c000000 */
[----:B------:R-:W-:Y:S01]  /*8660*/  IMAD.IADD R78, R71, 0x1, R79 ;  /* 0x00000001474e7824 */ /* 0x000fe200078e024f */
[----:B------:R-:W-:Y:S02]  /*8670*/  UISETP.NE.AND UP0, UPT, UR9, 0x1, UPT ;  /* 0x000000010900788c */ /* 0x000fe4000bf05270 */
[----:B------:R-:W-:Y:S02]  /*8680*/  UIMAD.WIDE.U32 UR6, UR4, UR6, URZ ;  /* 0x00000006040672a5 */ /* 0x000fe4000f8e00ff */
[----:B------:R-:W-:Y:S01]  /*8690*/  IMAD.U32 R74, RZ, RZ, UR4 ;  /* 0x00000004ff4a7e24 */ /* 0x000fe2000f8e00ff */
[----:B------:R-:W-:Y:S01]  /*86a0*/  @P3 SEL R3, R4, R3, !P5 ;  /* 0x0000000304033207 */ /* 0x000fe20006800000 */
[----:B------:R-:W-:Y:S01]  /*86b0*/  IMAD R5, RZ, RZ, -UR4 ;  /* 0x80000004ff057e24 */ /* 0x000fe2000f8e02ff */
[----:B------:R-:W-:Y:S01]  /*86c0*/  PLOP3.LUT P2, PT, PT, PT, UP0, 0x80, 0x8 ;  /* 0x000000000008781c */ /* 0x000fe20003f4f008 */
[----:B------:R-:W-:Y:S01]  /*86d0*/  IMAD.U32 R73, RZ, RZ, UR4 ;  /* 0x00000004ff497e24 */ /* 0x000fe2000f8e00ff */
[----:B------:R-:W-:Y:S01]  /*86e0*/  UMOV UR5, UR7 ;  /* 0x0000000700057c82 */ /* 0x000fe20008000000 */
[----:B------:R-:W-:Y:S01]  /*86f0*/  LOP3.LUT R3, R3, 0x1, RZ, 0xc0, !PT ;  /* 0x0000000103037812 */ /* 0x000fe200078ec0ff */
[----:B------:R-:W-:Y:S01]  /*8700*/  USHF.R.U32.HI UR5, URZ, UR11, UR5 ;  /* 0x0000000bff057299 */ /* 0x000fe20008011605 */
[----:B------:R-:W-:Y:S01]  /*8710*/  IMAD R75, R5, UR10, R75 ;  /* 0x0000000a054b7c24 */ /* 0x000fe2000f8e024b */
[----:B-1----:R-:W-:Y:S02]  /*8720*/  SHF.L.U32 R0, R55, 0x1f, RZ ;  /* 0x0000001f37007819 */ /* 0x002fe400000006ff */
[----:B------:R-:W-:Y:S02]  /*8730*/  ISETP.NE.U32.AND P6, PT, R3, 0x1, PT ;  /* 0x000000010300780c */ /* 0x000fe40003fc5070 */
[----:B------:R1:W4:Y:S01]  /*8740*/  SYNCS.PHASECHK.TRANS64.TRYWAIT P0, [R82+URZ+0xa0], R0 ;  /* 0x0000a000520075a7 */ /* 0x00032200080011ff */
[----:B------:R-:W-:Y:S02]  /*8750*/  SEL R74, R74, UR5, !P2 ;  /* 0x000000054a4a7c07 */ /* 0x000fe4000d000000 */
[----:B------:R-:W-:Y:S03]  /*8760*/  P2R R86, PR, RZ, 0x40 ;  /* 0x00000040ff567803 */ /* 0x000fe60000000000 */
[----:B------:R-:W-:Y:S04]  /*8770*/  IMAD.MOV R4, RZ, RZ, -R74 ;  /* 0x000000ffff047224 */ /* 0x000fe800078e0a4a */
[----:B------:R-:W-:Y:S01]  /*8780*/  IMAD R73, R4, UR9, R73 ;  /* 0x0000000904497c24 */ /* 0x000fe2000f8e0249 */
[----:B---3--:R-:W-:Y:S01]  /*8790*/  @P4 SEL R85, RZ, 0x1, !P1 ;  /* 0x00000001ff554807 */ /* 0x008fe20004800000 */
[----:B-1----:R-:W-:Y:S06]  /*87a0*/  @!P4 BRA `(.L_x_90) ;  /* 0x000000000068c947 */ /* 0x002fec0003800000 */
[C---:B------:R-:W-:Y:S01]  /*87b0*/  @P6 IMAD R5, R72.reuse, 0x4, R80 ;  /* 0x0000000448056824 */ /* 0x040fe200078e0250 */
[----:B------:R-:W-:Y:S01]  /*87c0*/  ISETP.NE.AND P1, PT, R85, RZ, PT ;  /* 0x000000ff5500720c */ /* 0x000fe20003f25270 */
[----:B------:R-:W-:Y:S01]  /*87d0*/  @P6 IMAD R4, R72, 0x4, R79 ;  /* 0x0000000448046824 */ /* 0x000fe200078e024f */
[----:B------:R-:W-:Y:S01]  /*87e0*/  BSSY B0, `(.L_x_91) ;  /* 0x000000e000007945 */ /* 0x000fe20003800000 */
[----:B------:R-:W-:Y:S01]  /*87f0*/  IMAD.MOV.U32 R38, RZ, RZ, RZ ;  /* 0x000000ffff267224 */ /* 0x000fe200078e00ff */
[----:B------:R-:W-:Y:S01]  /*8800*/  CS2R R34, SRZ ;  /* 0x0000000000227805 */ /* 0x000fe2000001ff00 */
[----:B------:R-:W-:Y:S01]  /*8810*/  @P6 IMAD.IADD R5, R71, 0x1, R5 ;  /* 0x0000000147056824 */ /* 0x000fe200078e0205 */
[----:B------:R-:W-:Y:S02]  /*8820*/  CS2R R32, SRZ ;  /* 0x0000000000207805 */ /* 0x000fe4000001ff00 */
[----:B------:R-:W-:Y:S02]  /*8830*/  CS2R R36, SRZ ;  /* 0x0000000000247805 */ /* 0x000fe4000001ff00 */
[----:B------:R-:W-:Y:S02]  /*8840*/  CS2R R46, SRZ ;  /* 0x00000000002e7805 */ /* 0x000fe4000001ff00 */
[----:B------:R-:W-:Y:S02]  /*8850*/  CS2R R44, SRZ ;  /* 0x00000000002c7805 */ /* 0x000fe4000001ff00 */
[----:B------:R-:W-:Y:S02]  /*8860*/  CS2R R42, SRZ ;  /* 0x00000000002a7805 */ /* 0x000fe4000001ff00 */
[----:B------:R-:W-:Y:S01]  /*8870*/  CS2R R40, SRZ ;  /* 0x0000000000287805 */ /* 0x000fe2000001ff00 */
[----:B------:R-:W-:Y:S06]  /*8880*/  @P1 BRA `(.L_x_92) ;  /* 0x00000000000c1947 */ /* 0x000fec0003800000 */
[----:B------:R-:W-:Y:S04]  /*8890*/  SHF.L.U32 R3, R56, 0x1f, RZ ;  /* 0x0000001f38037819 */ /* 0x000fe800000006ff */
[----:B------:R-:W1:Y:S02]  /*88a0*/  SYNCS.PHASECHK.TRANS64.TRYWAIT P1, [UR48+0x40], R3 ;  /* 0x00004003ff0075a7 */ /* 0x000e640008021130 */
[----:B-1----:R-:W-:Y:S05]  /*88b0*/  @!P1 BRA `(.L_x_93) ;  /* 0x0000003000549947 */ /* 0x002fea0003800000 */
.L_x_92:
[----:B------:R-:W-:Y:S05]  /*88c0*/  BSYNC B0 ;  /* 0x0000000000007941 */ /* 0x000fea0003800000 */
.L_x_91:
[----:B------:R-:W-:Y:S01]  /*88d0*/  ISETP.NE.AND P1, PT, R86, RZ, PT ;  /* 0x000000ff5600720c */ /* 0x000fe20003f25270 */
[----:B------:R-:W-:Y:S11]  /*88e0*/  HFMA2 R83, -RZ, RZ, 0, 5.9604644775390625e-08 ;  /* 0x00000001ff537431 */ /* 0x000ff600000001ff */
[----:B------:R-:W-:Y:S01]  /*88f0*/  @!UPT UIADD3 URZ, UPT, UPT, URZ, URZ, URZ ;  /* 0x000000fffffff290 */ /* 0x000fe2000fffe0ff */
[----:B------:R-:W-:Y:S05]  /*8900*/  @P1 WARPSYNC.ALL ;  /* 0x0000000000001948 */ /* 0x000fea0003800000 */
[----:B------:R3:W1:Y:S04]  /*8910*/  @P1 LDSM.16.M88.4 R32, [R4+0x400] ;  /* 0x000400000420183b */ /* 0x0006680000000200 */
[----:B------:R3:W1:Y:S04]  /*8920*/  @P1 LDSM.16.M88.4 R36, [R5] ;  /* 0x000000000524183b */ /* 0x0006680000000200 */
[----:B------:R3:W1:Y:S04]  /*8930*/  @P1 LDSM.16.M88.4 R44, [R84+UR48+0x400] ;  /* 0x00040030542c183b */ /* 0x0006680008000200 */
[----:B------:R3:W1:Y:S02]  /*8940*/  @P1 LDSM.16.M88.4 R40, [R78+0x400] ;  /* 0x000400004e28183b */ /* 0x0006640000000200 */
.L_x_90:
[----:B------:R-:W-:Y:S05]  /*8950*/  BSYNC B1 ;  /* 0x0000000000017941 */ /* 0x000fea0003800000 */
.L_x_89:
[----:B-1----:R-:W-:Y:S04]  /*8960*/  SHF.R.U32.HI R2, RZ, 0x15, R25 ;  /* 0x00000015ff027819 */ /* 0x002fe80000011619 */
[----:B------:R-:W-:Y:S01]  /*8970*/  LOP3.LUT P1, RZ, R2, 0x3, R60, 0x48, !PT ;  /* 0x0000000302ff7812 */ /* 0x000fe2000782483c */
[----:B------:R-:W-:Y:S01]  /*8980*/  @!UPT UIADD3 URZ, UPT, UPT, URZ, URZ, URZ ;  /* 0x000000fffffff290 */ /* 0x000fe2000fffe0ff */
[----:B----4-:R-:W-:Y:S11]  /*8990*/  @P0 BRA `(.L_x_94) ;  /* 0x0000000000080947 */ /* 0x010ff60003800000 */
[----:B------:R-:W1:Y:S02]  /*89a0*/  SYNCS.PHASECHK.TRANS64.TRYWAIT P0, [R82+URZ+0xa0], R0 ;  /* 0x0000a000520075a7 */ /* 0x000e6400080011ff */
[----:B-1----:R-:W-:Y:S05]  /*89b0*/  @!P0 BRA `(.L_x_95) ;  /* 0x00000030002c8947 */ /* 0x002fea0003800000 */
.L_x_94:
[----:B------:R-:W-:Y:S05]  /*89c0*/  @!P1 BRA `(.L_x_96) ;  /* 0x0000000000409947 */ /* 0x000fea0003800000 */
[----:B------:R-:W3:Y:S01]  /*89d0*/  LDCU.64 UR8, c[0x4][0x70] ;  /* 0x01000e00ff0877ac */ /* 0x000ee20008000a00 */
[----:B------:R-:W-:Y:S01]  /*89e0*/  MOV R3, 0x0 ;  /* 0x0000000000037802 */ /* 0x000fe20000000f00 */
[----:B------:R-:W-:Y:S02]  /*89f0*/  HFMA2 R12, -RZ, RZ, 0, 5.9604644775390625e-08 ;  /* 0x00000001ff0c7431 */ /* 0x000fe400000001ff */
[----:B------:R-:W-:Y:S02]  /*8a00*/  IMAD.MOV.U32 R8, RZ, RZ, 0x192 ;  /* 0x00000192ff087424 */ /* 0x000fe400078e00ff */
[----:B------:R-:W-:Y:S01]  /*8a10*/  IMAD.MOV.U32 R13, RZ, RZ, RZ ;  /* 0x000000ffff0d7224 */ /* 0x000fe200078e00ff */
[----:B------:R-:W4:Y:S01]  /*8a20*/  LDCU.64 UR6, c[0x4][0x78] ;  /* 0x01000f00ff0677ac */ /* 0x000f220008000a00 */
[----:B------:R-:W1:Y:S01]  /*8a30*/  LDC.64 R2, c[0x4][R3] ;  /* 0x0100000003027b82 */ /* 0x000e620000000a00 */
[----:B------:R-:W5:Y:S01]  /*8a40*/  LDCU.64 UR4, c[0x4][0x10] ;  /* 0x01000200ff0477ac */ /* 0x000f620008000a00 */
[----:B---3--:R-:W-:Y:S01]  /*8a50*/  MOV R5, UR9 ;  /* 0x0000000900057c02 */ /* 0x008fe20008000f00 */
[----:B------:R-:W-:Y:S01]  /*8a60*/  IMAD.U32 R4, RZ, RZ, UR8 ;  /* 0x00000008ff047e24 */ /* 0x000fe2000f8e00ff */
[----:B----4-:R-:W-:Y:S01]  /*8a70*/  MOV R7, UR7 ;  /* 0x0000000700077c02 */ /* 0x010fe20008000f00 */
[----:B------:R-:W-:Y:S01]  /*8a80*/  IMAD.U32 R6, RZ, RZ, UR6 ;  /* 0x00000006ff067e24 */ /* 0x000fe2000f8e00ff */
[----:B-----5:R-:W-:Y:S01]  /*8a90*/  MOV R11, UR5 ;  /* 0x00000005000b7c02 */ /* 0x020fe20008000f00 */
[----:B------:R-:W-:Y:S02]  /*8aa0*/  IMAD.U32 R10, RZ, RZ, UR4 ;  /* 0x00000004ff0a7e24 */ /* 0x000fe4000f8e00ff */
[----:B------:R-:W-:Y:S07]  /*8ab0*/  LEPC R20, `(.L_x_96) ;  /* 0x000000001014794e */ /* 0x000fee0000000000 */
[----:B-12---:R-:W-:Y:S05]  /*8ac0*/  CALL.ABS.NOINC R2 ;  /* 0x0000000002007343 */ /* 0x006fea0003c00000 */
.L_x_96:
[----:B------:R-:W-:Y:S01]  /*8ad0*/  LOP3.LUT R20, R44, 0xffffe000, RZ, 0xc0, !PT ;  /* 0xffffe0002c147812 */ /* 0x000fe200078ec0ff */
[----:B------:R-:W-:Y:S05]  /*8ae0*/  WARPSYNC.ALL ;  /* 0x0000000000007948 */ /* 0x000fea0003800000 */
[----:B------:R-:W-:Y:S01]  /*8af0*/  R2UR UR4, R25 ;  /* 0x00000000190472ca */ /* 0x000fe200000e0000 */
[----:B------:R-:W-:Y:S01]  /*8b00*/  IMAD.SHL.U32 R88, R72, 0x4, RZ ;  /* 0x0000000448587824 */ /* 0x000fe200078e00ff */
[----:B------:R-:W-:Y:S01]  /*8b10*/  LOP3.LUT R21, R45, 0xffffe000, RZ, 0xc0, !PT ;  /* 0xffffe0002d157812 */ /* 0x000fe200078ec0ff */
[----:B------:R-:W-:Y:S01]  /*8b20*/  BSSY.RECONVERGENT B0, `(.L_x_97) ;  /* 0x000005b000007945 */ /* 0x000fe20003800200 */
[----:B------:R-:W-:Y:S02]  /*8b30*/  ISETP.NE.AND P0, PT, R58, RZ, PT ;  /* 0x000000ff3a00720c */ /* 0x000fe40003f05270 */
[----:B------:R-:W-:Y:S05]  /*8b40*/  IADD3 R80, PT, PT, R80, R88, RZ ;  /* 0x0000005850507210 */ /* 0x000fea0007ffe0ff */
[----:B------:R-:W-:Y:S02]  /*8b50*/  IMAD.IADD R81, R71, 0x1, R80 ;  /* 0x0000000147517824 */ /* 0x000fe400078e0250 */
[----:B---3--:R-:W1:Y:S02]  /*8b60*/  LDTM.16dp128bit.x8 R4, tmem[UR4] ;  /* 0x00000004000479ee */ /* 0x008e640008180000 */
[C---:B-12---:R-:W-:Y:S01]  /*8b70*/  FMUL R0, R24.reuse, R4 ;  /* 0x0000000418007220 */ /* 0x046fe20000400000 */
[C---:B------:R-:W-:Y:S01]  /*8b80*/  FMUL R2, R24.reuse, R5 ;  /* 0x0000000518027220 */ /* 0x040fe20000400000 */
[C---:B------:R-:W-:Y:S01]  /*8b90*/  FMUL R3, R24.reuse, R6 ;  /* 0x0000000618037220 */ /* 0x040fe20000400000 */
[----:B------:R-:W-:Y:S01]  /*8ba0*/  FMUL R4, R24, R8 ;  /* 0x0000000818047220 */ /* 0x000fe20000400000 */
[C---:B------:R-:W-:Y:S01]  /*8bb0*/  FFMA R28, R27.reuse, R20, R0 ;  /* 0x000000141b1c7223 */ /* 0x040fe20000000000 */
[----:B------:R-:W-:Y:S01]  /*8bc0*/  LOP3.LUT R0, R46, 0xffffe000, RZ, 0xc0, !PT ;  /* 0xffffe0002e007812 */ /* 0x000fe200078ec0ff */
[----:B------:R-:W-:Y:S01]  /*8bd0*/  FFMA R29, R27, R21, R2 ;  /* 0x000000151b1d7223 */ /* 0x000fe20000000002 */
[----:B------:R-:W-:Y:S01]  /*8be0*/  LOP3.LUT R2, R47, 0xffffe000, RZ, 0xc0, !PT ;  /* 0xffffe0002f027812 */ /* 0x000fe200078ec0ff */
[C---:B------:R-:W-:Y:S01]  /*8bf0*/  FMUL R5, R24.reuse, R9 ;  /* 0x0000000918057220 */ /* 0x040fe20000400000 */
[----:B------:R-:W-:Y:S01]  /*8c00*/  F2FP.TF32.F32.PACK_B R28, R28 ;  /* 0x0000001cff1c723e */ /* 0x000fe200024050ff */
[C---:B------:R-:W-:Y:S01]  /*8c10*/  FMUL R8, R24.reuse, R12 ;  /* 0x0000000c18087220 */ /* 0x040fe20000400000 */
[----:B------:R-:W-:Y:S01]  /*8c20*/  F2FP.TF32.F32.PACK_B R29, R29 ;  /* 0x0000001dff1d723e */ /* 0x000fe200024050ff */
[C---:B------:R-:W-:Y:S01]  /*8c30*/  FMUL R9, R24.reuse, R13 ;  /* 0x0000000d18097220 */ /* 0x040fe20000400000 */
[----:B------:R-:W-:Y:S01]  /*8c40*/  FMUL R12, R24, R16 ;  /* 0x00000010180c7220 */ /* 0x000fe20000400000 */
[----:B------:R-:W-:Y:S01]  /*8c50*/  LOP3.LUT R16, R40, 0xffffe000, RZ, 0xc0, !PT ;  /* 0xffffe00028107812 */ /* 0x000fe200078ec0ff */
[C---:B------:R-:W-:Y:S01]  /*8c60*/  FMUL R7, R24.reuse, R7 ;  /* 0x0000000718077220 */ /* 0x040fe20000400000 */
[----:B------:R-:W-:Y:S01]  /*8c70*/  FMUL R13, R24, R17 ;  /* 0x00000011180d7220 */ /* 0x000fe20000400000 */
[----:B------:R-:W-:Y:S01]  /*8c80*/  LOP3.LUT R17, R41, 0xffffe000, RZ, 0xc0, !PT ;  /* 0xffffe00029117812 */ /* 0x000fe200078ec0ff */
[----:B------:R-:W-:Y:S01]  /*8c90*/  FFMA R30, R27, R0, R3 ;  /* 0x000000001b1e7223 */ /* 0x000fe20000000003 */
[----:B------:R-:W-:Y:S01]  /*8ca0*/  LOP3.LUT R0, R42, 0xffffe000, RZ, 0xc0, !PT ;  /* 0xffffe0002a007812 */ /* 0x000fe200078ec0ff */
[----:B------:R-:W-:Y:S01]  /*8cb0*/  FMUL R6, R24, R10 ;  /* 0x0000000a18067220 */ /* 0x000fe20000400000 */
[----:B------:R-:W-:Y:S01]  /*8cc0*/  LOP3.LUT R3, R33, 0xffffe000, RZ, 0xc0, !PT ;  /* 0xffffe00021037812 */ /* 0x000fe200078ec0ff */
[----:B------:R-:W-:Y:S01]  /*8cd0*/  FFMA R31, R27, R2, R7 ;  /* 0x000000021b1f7223 */ /* 0x000fe20000000007 */
[----:B------:R-:W-:Y:S01]  /*8ce0*/  LOP3.LUT R2, R43, 0xffffe000, RZ, 0xc0, !PT ;  /* 0xffffe0002b027812 */ /* 0x000fe200078ec0ff */
[C---:B------:R-:W-:Y:S01]  /*8cf0*/  FFMA R4, R27.reuse, R16, R4 ;  /* 0x000000101b047223 */ /* 0x040fe20000000004 */
[----:B------:R-:W-:Y:S01]  /*8d00*/  LOP3.LUT R16, R34, 0xffffe000, RZ, 0xc0, !PT ;  /* 0xffffe00022107812 */ /* 0x000fe200078ec0ff */
[C---:B------:R-:W-:Y:S01]  /*8d10*/  FFMA R5, R27.reuse, R17, R5 ;  /* 0x000000111b057223 */ /* 0x040fe20000000005 */
[----:B------:R-:W-:Y:S01]  /*8d20*/  F2FP.TF32.F32.PACK_B R30, R30 ;  /* 0x0000001eff1e723e */ /* 0x000fe200024050ff */
[C---:B------:R-:W-:Y:S01]  /*8d30*/  FFMA R6, R27.reuse, R0, R6 ;  /* 0x000000001b067223 */ /* 0x040fe20000000006 */
[----:B------:R-:W-:Y:S01]  /*8d40*/  LOP3.LUT R0, R32, 0xffffe000, RZ, 0xc0, !PT ;  /* 0xffffe00020007812 */ /* 0x000fe200078ec0ff */
[C---:B------:R-:W-:Y:S01]  /*8d50*/  FMUL R11, R24.reuse, R11 ;  /* 0x0000000b180b7220 */ /* 0x040fe20000400000 */
[----:B------:R-:W-:Y:S01]  /*8d60*/  F2FP.TF32.F32.PACK_B R31, R31 ;  /* 0x0000001fff1f723e */ /* 0x000fe200024050ff */
[----:B------:R-:W-:Y:S01]  /*8d70*/  FMUL R10, R24, R14 ;  /* 0x0000000e180a7220 */ /* 0x000fe20000400000 */
[----:B------:R-:W-:Y:S01]  /*8d80*/  F2FP.TF32.F32.PACK_B R4, R4 ;  /* 0x00000004ff04723e */ /* 0x000fe200024050ff */
[----:B------:R-:W-:Y:S01]  /*8d90*/  FFMA R7, R27, R2, R11 ;  /* 0x000000021b077223 */ /* 0x000fe2000000000b */
[----:B------:R-:W-:Y:S01]  /*8da0*/  LOP3.LUT R2, R35, 0xffffe000, RZ, 0xc0, !PT ;  /* 0xffffe00023027812 */ /* 0x000fe200078ec0ff */
[C---:B------:R-:W-:Y:S01]  /*8db0*/  FFMA R8, R27.reuse, R0, R8 ;  /* 0x000000001b087223 */ /* 0x040fe20000000008 */
[----:B------:R-:W-:Y:S01]  /*8dc0*/  LOP3.LUT R0, R36, 0xffffe000, RZ, 0xc0, !PT ;  /* 0xffffe00024007812 */ /* 0x000fe200078ec0ff */
[----:B------:R1:W-:Y:S01]  /*8dd0*/  STSM.16.M88.4 [R79+0x400], R28 ;  /* 0x0004001c4f007844 */ /* 0x0003e20000000200 */
[----:B------:R-:W-:Y:S01]  /*8de0*/  F2FP.TF32.F32.PACK_B R5, R5 ;  /* 0x00000005ff05723e */ /* 0x000fe200024050ff */
[----:B------:R-:W-:Y:S01]  /*8df0*/  FMUL R15, R24, R15 ;  /* 0x0000000f180f7220 */ /* 0x000fe20000400000 */
[----:B------:R-:W-:Y:S01]  /*8e00*/  F2FP.TF32.F32.PACK_B R6, R6 ;  /* 0x00000006ff06723e */ /* 0x000fe200024050ff */
[C---:B------:R-:W-:Y:S01]  /*8e10*/  FFMA R9, R27.reuse, R3, R9 ;  /* 0x000000031b097223 */ /* 0x040fe20000000009 */
[C---:B------:R-:W-:Y:S01]  /*8e20*/  FFMA R10, R27.reuse, R16, R10 ;  /* 0x000000101b0a7223 */ /* 0x040fe2000000000a */
[----:B------:R-:W-:Y:S01]  /*8e30*/  FFMA R11, R27, R2, R15 ;  /* 0x000000021b0b7223 */ /* 0x000fe2000000000f */
[----:B------:R-:W-:Y:S01]  /*8e40*/  LOP3.LUT R2, R37, 0xffffe000, RZ, 0xc0, !PT ;  /* 0xffffe00025027812 */ /* 0x000fe200078ec0ff */
[----:B------:R-:W-:Y:S01]  /*8e50*/  FFMA R12, R27, R0, R12 ;  /* 0x000000001b0c7223 */ /* 0x000fe2000000000c */
[----:B------:R-:W-:Y:S01]  /*8e60*/  LOP3.LUT R3, R38, 0xffffe000, RZ, 0xc0, !PT ;  /* 0xffffe00026037812 */ /* 0x000fe200078ec0ff */
[C---:B------:R-:W-:Y:S01]  /*8e70*/  FMUL R14, R24.reuse, R18 ;  /* 0x00000012180e7220 */ /* 0x040fe20000400000 */
[----:B------:R-:W-:Y:S01]  /*8e80*/  LOP3.LUT R0, R39, 0xffffe000, RZ, 0xc0, !PT ;  /* 0xffffe00027007812 */ /* 0x000fe200078ec0ff */
[----:B------:R-:W-:Y:S01]  /*8e90*/  FMUL R19, R24, R19 ;  /* 0x0000001318137220 */ /* 0x000fe20000400000 */
[----:B------:R-:W-:Y:S01]  /*8ea0*/  F2FP.TF32.F32.PACK_B R7, R7 ;  /* 0x00000007ff07723e */ /* 0x000fe200024050ff */
[C---:B------:R-:W-:Y:S01]  /*8eb0*/  FFMA R13, R27.reuse, R2, R13 ;  /* 0x000000021b0d7223 */ /* 0x040fe2000000000d */
[C---:B------:R-:W-:Y:S01]  /*8ec0*/  FFMA R14, R27.reuse, R3, R14 ;  /* 0x000000031b0e7223 */ /* 0x040fe2000000000e */
[----:B------:R-:W-:Y:S01]  /*8ed0*/  FFMA R15, R27, R0, R19 ;  /* 0x000000001b0f7223 */ /* 0x000fe20000000013 */
[----:B------:R-:W-:Y:S01]  /*8ee0*/  F2FP.TF32.F32.PACK_B R8, R8 ;  /* 0x00000008ff08723e */ /* 0x000fe200024050ff */
[----:B------:R1:W-:Y:S01]  /*8ef0*/  STSM.16.M88.4 [R78+0x400], R4 ;  /* 0x000400044e007844 */ /* 0x0003e20000000200 */
[----:B------:R-:W-:Y:S02]  /*8f00*/  F2FP.TF32.F32.PACK_B R9, R9 ;  /* 0x00000009ff09723e */ /* 0x000fe400024050ff */
[----:B------:R-:W-:Y:S02]  /*8f10*/  F2FP.TF32.F32.PACK_B R10, R10 ;  /* 0x0000000aff0a723e */ /* 0x000fe400024050ff */
[----:B------:R-:W-:Y:S02]  /*8f20*/  F2FP.TF32.F32.PACK_B R11, R11 ;  /* 0x0000000bff0b723e */ /* 0x000fe400024050ff */
[----:B------:R-:W-:Y:S02]  /*8f30*/  F2FP.TF32.F32.PACK_B R12, R12 ;  /* 0x0000000cff0c723e */ /* 0x000fe400024050ff */
[----:B------:R-:W-:Y:S01]  /*8f40*/  F2FP.TF32.F32.PACK_B R13, R13 ;  /* 0x0000000dff0d723e */ /* 0x000fe200024050ff */
[----:B------:R1:W-:Y:S01]  /*8f50*/  STSM.16.M88.4 [R80], R8 ;  /* 0x0000000850007844 */ /* 0x0003e20000000200 */
[----:B------:R-:W-:Y:S02]  /*8f60*/  F2FP.TF32.F32.PACK_B R14, R14 ;  /* 0x0000000eff0e723e */ /* 0x000fe400024050ff */
[----:B------:R-:W-:Y:S05]  /*8f70*/  F2FP.TF32.F32.PACK_B R15, R15 ;  /* 0x0000000fff0f723e */ /* 0x000fea00024050ff */
[----:B------:R1:W-:Y:S01]  /*8f80*/  STSM.16.M88.4 [R81], R12 ;  /* 0x0000000c51007844 */ /* 0x0003e20000000200 */
[----:B------:R-:W-:Y:S01]  /*8f90*/  @!PT LDS RZ, [RZ] ;  /* 0x00000000fffff984 */ /* 0x000fe20000000800 */
[----:B------:R-:W-:Y:S01]  /*8fa0*/  @!PT LDS RZ, [RZ] ;  /* 0x00000000fffff984 */ /* 0x000fe20000000800 */
[----:B------:R-:W-:Y:S01]  /*8fb0*/  @!PT LDS RZ, [RZ] ;  /* 0x00000000fffff984 */ /* 0x000fe20000000800 */
[----:B------:R-:W-:Y:S01]  /*8fc0*/  @!PT LDS RZ, [RZ] ;  /* 0x00000000fffff984 */ /* 0x000fe20000000800 */
[----:B------:R2:W-:Y:S07]  /*8fd0*/  MEMBAR.ALL.CTA ;  /* 0x0000000000007992 */ /* 0x0005ee0000008000 */
[----:B--2---:R-:W2:Y:S02]  /*8fe0*/  FENCE.VIEW.ASYNC.S ;  /* 0x00000000000073c6 */ /* 0x004ea40000000000 */
[----:B--2---:R-:W-:Y:S06]  /*8ff0*/  BAR.SYNC.DEFER_BLOCKING 0x1, 0x80 ;  /* 0x0042000000007b1d */ /* 0x004fec0000010000 */
[----:B------:R-:W-:Y:S05]  /*9000*/  @P0 BRA `(.L_x_98) ;  /* 0x0000000000300947 */ /* 0x000fea0003800000 */
[----:B------:R-:W2:Y:S01]  /*9010*/  LDCU.64 UR6, c[0x0][0x348] ;  /* 0x00006900ff0677ac */ /* 0x000ea20008000a00 */
[----:B------:R-:W-:Y:S02]  /*9020*/  R2UR UR42, R75 ;  /* 0x000000004b2a72ca */ /* 0x000fe400000e0000 */
[----:B------:R-:W-:Y:S01]  /*9030*/  R2UR UR43, R73 ;  /* 0x00000000492b72ca */ /* 0x000fe200000e0000 */
[----:B------:R-:W-:Y:S01]  /*9040*/  UIADD3 UR4, UPT, UPT, UR48, 0x400, URZ ;  /* 0x0000040030047890 */ /* 0x000fe2000fffe0ff */
[----:B------:R-:W-:Y:S05]  /*9050*/  R2UR UR44, R74 ;  /* 0x000000004a2c72ca */ /* 0x000fea00000e0000 */
[----:B------:R-:W-:Y:S05]  /*9060*/  IMAD.U32 R70, RZ, RZ, UR4 ;  /* 0x00000004ff467e24 */ /* 0x000fea000f8e00ff */
[----:B------:R-:W-:Y:S01]  /*9070*/  R2UR UR40, R70 ;  /* 0x00000000462872ca */ /* 0x000fe200000e0000 */
[----:B--2---:R-:W-:Y:S04]  /*9080*/  UIADD3 UR4, UP0, UPT, UR6, 0x680, URZ ;  /* 0x0000068006047890 */ /* 0x004fe8000ff1e0ff */
[----:B------:R-:W-:Y:S09]  /*9090*/  UIADD3.X UR5, UPT, UPT, URZ, UR7, URZ, UP0, !UPT ;  /* 0x00000007ff057290 */ /* 0x000ff200087fe4ff */
[----:B------:R2:W-:Y:S01]  /*90a0*/  UTMASTG.4D.IM2COL [UR40], [UR4] ;  /* 0x00000028040073b5 */ /* 0x0005e20008058000 */
[----:B------:R0:W-:Y:S01]  /*90b0*/  UTMACMDFLUSH ;  /* 0x00000000000079b7 */ /* 0x0001e20000000000 */
[----:B--2---:R-:W-:Y:S04]  /*90c0*/  DEPBAR.LE SB0, 0x1 ;  /* 0x000080400000791a */ /* 0x004fe80000000000 */
.L_x_98:
[----:B------:R-:W-:Y:S05]  /*90d0*/  BSYNC.RECONVERGENT B0 ;  /* 0x0000000000007941 */ /* 0x000fea0003800200 */
.L_x_97:
[----:B------:R-:W-:Y:S01]  /*90e0*/  BAR.SYNC.DEFER_BLOCKING 0x1, 0x80 ;  /* 0x0042000000007b1d */ /* 0x000fe20000010000 */
[----:B------:R-:W-:Y:S01]  /*90f0*/  ISETP.NE.AND P1, PT, R77, RZ, PT ;  /* 0x000000ff4d00720c */ /* 0x000fe20003f25270 */
[----:B------:R-:W-:Y:S01]  /*9100*/  UISETP.NE.AND UP0, UPT, UR52, URZ, UPT ;  /* 0x000000ff3400728c */ /* 0x000fe2000bf05270 */
[----:B------:R-:W-:Y:S11]  /*9110*/  LEA R2, R83, UR48, 0x3 ;  /* 0x0000003053027c11 */ /* 0x000ff6000f8e18ff */
[----:B-1----:R-:W-:Y:S01]  /*9120*/  @P1 SHF.L.U32 R4, R56, 0x1f, RZ ;  /* 0x0000001f38041819 */ /* 0x002fe200000006ff */
[----:B------:R-:W-:Y:S06]  /*9130*/  BRA.U !UP0, `(.L_x_99) ;  /* 0x0000000108247547 */ /* 0x000fec000b800000 */
[----:B------:R-:W1:Y:S01]  /*9140*/  S2R R0, SR_CgaCtaId ;  /* 0x0000000000007919 */ /* 0x000e620000008800 */
[----:B------:R-:W-:Y:S01]  /*9150*/  IMAD.U32 R3, RZ, RZ, UR49 ;  /* 0x00000031ff037e24 */ /* 0x000fe2000f8e00ff */
[----:B------:R-:W-:Y:S04]  /*9160*/  UIADD3 UR4, UPT, UPT, UR49, 0x1, URZ ;  /* 0x0000000131047890 */ /* 0x000fe8000fffe0ff */
[----:B------:R-:W-:Y:S01]  /*9170*/  @P1 LEA R3, R3, UR48, 0x3 ;  /* 0x0000003003031c11 */ /* 0x000fe2000f8e18ff */
[----:B------:R-:W-:Y:S04]  /*9180*/  UISETP.NE.AND UP0, UPT, UR4, 0x4, UPT ;  /* 0x000000040400788c */ /* 0x000fe8000bf05270 */
[----:B------:R-:W-:Y:S01]  /*9190*/  @P1 VIADD R3, R3, 0x60 ;  /* 0x0000006003031836 */ /* 0x000fe20000000000 */
[----:B------:R-:W-:Y:S04]  /*91a0*/  USEL UR49, UR4, URZ, UP0 ;  /* 0x000000ff04317287 */ /* 0x000fe80008000000 */
[----:B-1----:R-:W-:Y:S04]  /*91b0*/  @P1 PRMT R0, R0, 0x654, R3 ;  /* 0x0000065400001816 */ /* 0x002fe80000000003 */
[----:B------:R1:W-:Y:S04]  /*91c0*/  @P1 SYNCS.ARRIVE.TRANS64.RED.A1T0 RZ, [R0+URZ], RZ ;  /* 0x000000ff00ff19a7 */ /* 0x0003e800081004ff */
.L_x_99:
[----:B------:R-:W2:Y:S01]  /*91d0*/  @P1 SYNCS.PHASECHK.TRANS64.TRYWAIT P0, [R2+URZ+0x40], R4 ;  /* 0x00004004020015a7 */ /* 0x000ea200080011ff */
[----:B------:R-:W-:Y:S01]  /*91e0*/  BSSY B1, `(.L_x_100) ;  /* 0x0000017000017945 */ /* 0x000fe20003800000 */
[----:B--2---:R-:W-:Y:S03]  /*91f0*/  @P1 SEL R85, RZ, 0x1, !P0 ;  /* 0x00000001ff551807 */ /* 0x004fe60004000000 */
[----:B------:R-:W-:Y:S05]  /*9200*/  @!P1 BRA `(.L_x_101) ;  /* 0x0000000000509947 */ /* 0x000fea0003800000 */
[----:B------:R-:W-:Y:S01]  /*9210*/  ISETP.NE.AND P1, PT, R86, RZ, PT ;  /* 0x000000ff5600720c */ /* 0x000fe20003f25270 */
[----:B------:R-:W-:Y:S01]  /*9220*/  BSSY B0, `(.L_x_102) ;  /* 0x000000a000007945 */ /* 0x000fe20003800000 */
[----:B------:R-:W-:Y:S11]  /*9230*/  ISETP.NE.AND P0, PT, R85, RZ, PT ;  /* 0x000000ff5500720c */ /* 0x000ff60003f05270 */
[----:B------:R-:W-:Y:S04]  /*9240*/  @P1 IMAD R5, R83, 0x2000, R84 ;  /* 0x0000200053051824 */ /* 0x000fe800078e0254 */
[----:B------:R-:W-:Y:S05]  /*9250*/  @P1 VIADD R4, R5, UR48 ;  /* 0x0000003005041c36 */ /* 0x000fea0008000000 */
[----:B------:R-:W-:Y:S01]  /*9260*/  @P1 IADD3 R3, PT, PT, R88, R4, RZ ;  /* 0x0000000458031210 */ /* 0x000fe20007ffe0ff */
[----:B------:R-:W-:Y:S01]  /*9270*/  @P1 IMAD.IADD R4, R71, 0x1, R4 ;  /* 0x0000000147041824 */ /* 0x000fe200078e0204 */
[----:B------:R-:W-:Y:S06]  /*9280*/  @P0 BRA `(.L_x_103) ;  /* 0x00000000000c0947 */ /* 0x000fec0003800000 */
[----:B-1----:R-:W-:Y:S04]  /*9290*/  SHF.L.U32 R0, R56, 0x1f, RZ ;  /* 0x0000001f38007819 */ /* 0x002fe800000006ff */
[----:B------:R-:W1:Y:S02]  /*92a0*/  SYNCS.PHASECHK.TRANS64.TRYWAIT P0, [R2+URZ+0x40], R0 ;  /* 0x00004000020075a7 */ /* 0x000e6400080011ff */
[----:B-1----:R-:W-:Y:S05]  /*92b0*/  @!P0 BRA `(.L_x_104) ;  /* 0x0000002800008947 */ /* 0x002fea0003800000 */
.L_x_103:
[----:B------:R-:W-:Y:S05]  /*92c0*/  BSYNC B0 ;  /* 0x0000000000007941 */ /* 0x000fea0003800000 */
.L_x_102:
[----:B------:R-:W-:Y:S02]  /*92d0*/  ISETP.NE.AND P0, PT, R86, RZ, PT ;  /* 0x000000ff5600720c */ /* 0x000fe40003f05270 */
[----:B------:R-:W-:Y:S11]  /*92e0*/  IADD3 R83, PT, PT, R83, 0x1, RZ ;  /* 0x0000000153537810 */ /* 0x000ff60007ffe0ff */
[----:B-1----:R-:W-:Y:S01]  /*92f0*/  @P0 IMAD.IADD R0, R71, 0x1, R3 ;  /* 0x0000000147000824 */ /* 0x002fe200078e0203 */
[----:B------:R-:W-:Y:S05]  /*9300*/  @P0 WARPSYNC.ALL ;  /* 0x0000000000000948 */ /* 0x000fea0003800000 */
[----:B------:R2:W3:Y:S04]  /*9310*/  @P0 LDSM.16.M88.4 R44, [R5+UR48+0x400] ;  /* 0x00040030052c083b */ /* 0x0004e80008000200 */
[----:B------:R2:W4:Y:S04]  /*9320*/  @P0 LDSM.16.M88.4 R40, [R4+0x400] ;  /* 0x000400000428083b */ /* 0x0005280000000200 */
[----:B------:R2:W1:Y:S04]  /*9330*/  @P0 LDSM.16.M88.4 R32, [R3+0x400] ;  /* 0x000400000320083b */ /* 0x0004680000000200 */
[----:B------:R2:W1:Y:S02]  /*9340*/  @P0 LDSM.16.M88.4 R36, [R0+0x400] ;  /* 0x000400000024083b */ /* 0x0004640000000200 */
.L_x_101:
[----:B------:R-:W-:Y:S05]  /*9350*/  BSYNC B1 ;  /* 0x0000000000017941 */ /* 0x000fea0003800000 */
.L_x_100:
[----:B-12---:R-:W-:Y:S05]  /*9360*/  VIADD R0, R25, 0x20 ;  /* 0x0000002019007836 */ /* 0x006fea0000000000 */
[----:B------:R-:W-:Y:S04]  /*9370*/  SHF.R.U32.HI R0, RZ, 0x15, R0 ;  /* 0x00000015ff007819 */ /* 0x000fe80000011600 */
[----:B------:R-:W-:Y:S11]  /*9380*/  LOP3.LUT P0, RZ, R0, 0x3, R60, 0x48, !PT ;  /* 0x0000000300ff7812 */ /* 0x000ff6000780483c */
[----:B------:R-:W-:Y:S02]  /*9390*/  @!UPT UIADD3 URZ, UPT, UPT, URZ, URZ, URZ ;  /* 0x000000fffffff290 */ /* 0x000fe4000fffe0ff */
[----:B------:R-:W-:Y:S05]  /*93a0*/  @!P0 BRA `(.L_x_105) ;  /* 0x0000000000408947 */ /* 0x000fea0003800000 */
[----:B------:R-:W1:Y:S01]  /*93b0*/  LDCU.64 UR8, c[0x4][0x70] ;  /* 0x01000e00ff0877ac */ /* 0x000e620008000a00 */
[----:B------:R-:W-:Y:S01]  /*93c0*/  MOV R3, 0x0 ;  /* 0x0000000000037802 */ /* 0x000fe20000000f00 */
[----:B------:R-:W-:Y:S02]  /*93d0*/  HFMA2 R12, -RZ, RZ, 0, 5.9604644775390625e-08 ;  /* 0x00000001ff0c7431 */ /* 0x000fe400000001ff */
[----:B------:R-:W-:Y:S02]  /*93e0*/  IMAD.MOV.U32 R8, RZ, RZ, 0x192 ;  /* 0x00000192ff087424 */ /* 0x000fe400078e00ff */
[----:B------:R-:W-:Y:S01]  /*93f0*/  IMAD.MOV.U32 R13, RZ, RZ, RZ ;  /* 0x000000ffff0d7224 */ /* 0x000fe200078e00ff */
[----:B------:R-:W2:Y:S01]  /*9400*/  LDCU.64 UR6, c[0x4][0x78] ;  /* 0x01000f00ff0677ac */ /* 0x000ea20008000a00 */
[----:B------:R-:W3:Y:S01]  /*9410*/  LDC.64 R2, c[0x4][R3] ;  /* 0x0100000003027b82 */ /* 0x000ee20000000a00 */
[----:B------:R-:W5:Y:S01]  /*9420*/  LDCU.64 UR4, c[0x4][0x10] ;  /* 0x01000200ff0477ac */ /* 0x000f620008000a00 */
[----:B-1----:R-:W-:Y:S01]  /*9430*/  MOV R5, UR9 ;  /* 0x0000000900057c02 */ /* 0x002fe20008000f00 */
[----:B------:R-:W-:Y:S01]  /*9440*/  IMAD.U32 R4, RZ, RZ, UR8 ;  /* 0x00000008ff047e24 */ /* 0x000fe2000f8e00ff */
[----:B--2---:R-:W-:Y:S01]  /*9450*/  MOV R7, UR7 ;  /* 0x0000000700077c02 */ /* 0x004fe20008000f00 */
[----:B------:R-:W-:Y:S01]  /*9460*/  IMAD.U32 R6, RZ, RZ, UR6 ;  /* 0x00000006ff067e24 */ /* 0x000fe2000f8e00ff */
[----:B-----5:R-:W-:Y:S01]  /*9470*/  MOV R11, UR5 ;  /* 0x00000005000b7c02 */ /* 0x020fe20008000f00 */
[----:B------:R-:W-:Y:S02]  /*9480*/  IMAD.U32 R10, RZ, RZ, UR4 ;  /* 0x00000004ff0a7e24 */ /* 0x000fe4000f8e00ff */
[----:B------:R-:W-:Y:S07]  /*9490*/  LEPC R20, `(.L_x_105) ;  /* 0x000000001014794e */ /* 0x000fee0000000000 */
[----:B---34-:R-:W-:Y:S05]  /*94a0*/  CALL.ABS.NOINC R2 ;  /* 0x0000000002007343 */ /* 0x018fea0003c00000 */
.L_x_105:
[----:B---3--:R-:W-:Y:S01]  /*94b0*/  LOP3.LUT R3, R44, 0xffffe000, RZ, 0xc0, !PT ;  /* 0xffffe0002c037812 */ /* 0x008fe200078ec0ff */
[----:B------:R-:W-:Y:S05]  /*94c0*/  WARPSYNC.ALL ;  /* 0x0000000000007948 */ /* 0x000fea0003800000 */
[----:B------:R-:W-:Y:S01]  /*94d0*/  R2UR UR4, R25 ;  /* 0x00000000190472ca */ /* 0x000fe200000e0000 */
[----:B------:R-:W1:Y:S01]  /*94e0*/  S2R R87, SR_CgaCtaId ;  /* 0x0000000000577919 */ /* 0x000e620000008800 */
[----:B----4-:R-:W-:Y:S01]  /*94f0*/  LOP3.LUT R20, R40, 0xffffe000, RZ, 0xc0, !PT ;  /* 0xffffe00028147812 */ /* 0x010fe200078ec0ff */
[----:B------:R-:W-:Y:S01]  /*9500*/  BSSY.RECONVERGENT B0, `(.L_x_106) ;  /* 0x000005f000007945 */ /* 0x000fe20003800200 */
[----:B------:R-:W-:Y:S02]  /*9510*/  ISETP.NE.AND P6, PT, R77, RZ, PT ;  /* 0x000000ff4d00720c */ /* 0x000fe40003fc5270 */
[----:B------:R-:W-:Y:S07]  /*9520*/  ISETP.NE.AND P0, PT, R58, RZ, PT ;  /* 0x000000ff3a00720c */ /* 0x000fee0003f05270 */
[----:B------:R-:W2:Y:S02]  /*9530*/  LDTM.16dp128bit.x8 R4, tmem[UR4+0x20] ;  /* 0x00002004000479ee */ /* 0x000ea40008180000 */
[C---:B--2---:R-:W-:Y:S01]  /*9540*/  FMUL R0, R24.reuse, R4 ;  /* 0x0000000418007220 */ /* 0x044fe20000400000 */
[----:B------:R-:W-:Y:S01]  /*9550*/  LOP3.LUT R4, R45, 0xffffe000, RZ, 0xc0, !PT ;  /* 0xffffe0002d047812 */ /* 0x000fe200078ec0ff */
        /* <DEDUP_REMOVED lines=10> */
[----:B------:R-:W-:Y:S01]  /*9600*/  FFMA R30, R27, R3, R0 ;  /* 0x000000031b1e7223 */ /* 0x000fe20000000000 */
[C---:B------:R-:W-:Y:S01]  /*9610*/  FMUL R0, R24.reuse, R8 ;  /* 0x0000000818007220 */ /* 0x040fe20000400000 */
[C---:B------:R-:W-:Y:S01]  /*9620*/  FMUL R6, R24.reuse, R13 ;  /* 0x0000000d18067220 */ /* 0x040fe20000400000 */
[----:B------:R-:W-:Y:S01]  /*9630*/  LOP3.LUT R13, R41, 0xffffe000, RZ, 0xc0, !PT ;  /* 0xffffe000290d7812 */ /* 0x000fe200078ec0ff */
[C---:B------:R-:W-:Y:S01]  /*9640*/  FFMA R31, R27.reuse, R4, R2 ;  /* 0x000000041b1f7223 */ /* 0x040fe20000000002 */
[----:B------:R-:W-:Y:S01]  /*9650*/  F2FP.TF32.F32.PACK_B R30, R30 ;  /* 0x0000001eff1e723e */ /* 0x000fe200024050ff */
[C---:B------:R-:W-:Y:S01]  /*9660*/  FMUL R2, R24.reuse, R9 ;  /* 0x0000000918027220 */ /* 0x040fe20000400000 */
[----:B------:R-:W-:Y:S01]  /*9670*/  FMUL R9, R24, R16 ;  /* 0x0000001018097220 */ /* 0x000fe20000400000 */
[----:B------:R-:W-:Y:S01]  /*9680*/  FFMA R16, R27, R20, R0 ;  /* 0x000000141b107223 */ /* 0x000fe20000000000 */
[----:B------:R-:W-:Y:S01]  /*9690*/  LOP3.LUT R0, R42, 0xffffe000, RZ, 0xc0, !PT ;  /* 0xffffe0002a007812 */ /* 0x000fe200078ec0ff */
[C---:B------:R-:W-:Y:S01]  /*96a0*/  FMUL R3, R24.reuse, R10 ;  /* 0x0000000a18037220 */ /* 0x040fe20000400000 */
[----:B------:R-:W-:Y:S01]  /*96b0*/  F2FP.TF32.F32.PACK_B R31, R31 ;  /* 0x0000001fff1f723e */ /* 0x000fe200024050ff */
[C---:B------:R-:W-:Y:S01]  /*96c0*/  FMUL R7, R24.reuse, R14 ;  /* 0x0000000e18077220 */ /* 0x040fe20000400000 */
[----:B------:R-:W-:Y:S01]  /*96d0*/  LOP3.LUT R14, R43, 0xffffe000, RZ, 0xc0, !PT ;  /* 0xffffe0002b0e7812 */ /* 0x000fe200078ec0ff */
[----:B------:R-:W-:Y:S01]  /*96e0*/  FMUL R10, R24, R17 ;  /* 0x00000011180a7220 */ /* 0x000fe20000400000 */
[----:B------:R-:W-:Y:S01]  /*96f0*/  F2FP.TF32.F32.PACK_B R16, R16 ;  /* 0x00000010ff10723e */ /* 0x000fe200024050ff */
[----:B------:R-:W-:Y:S01]  /*9700*/  FFMA R17, R27, R13, R2 ;  /* 0x0000000d1b117223 */ /* 0x000fe20000000002 */
[----:B------:R-:W-:Y:S01]  /*9710*/  LOP3.LUT R2, R32, 0xffffe000, RZ, 0xc0, !PT ;  /* 0xffffe00020027812 */ /* 0x000fe200078ec0ff */
[C---:B------:R-:W-:Y:S01]  /*9720*/  FMUL R4, R24.reuse, R11 ;  /* 0x0000000b18047220 */ /* 0x040fe20000400000 */
[----:B------:R-:W-:Y:S01]  /*9730*/  LOP3.LUT R13, R39, 0xffffe000, RZ, 0xc0, !PT ;  /* 0xffffe000270d7812 */ /* 0x000fe200078ec0ff */
[C---:B------:R-:W-:Y:S01]  /*9740*/  FMUL R11, R24.reuse, R18 ;  /* 0x00000012180b7220 */ /* 0x040fe20000400000 */
[----:B------:R-:W-:Y:S01]  /*9750*/  F2FP.TF32.F32.PACK_B R17, R17 ;  /* 0x00000011ff11723e */ /* 0x000fe200024050ff */
[----:B------:R-:W-:Y:S01]  /*9760*/  FFMA R18, R27, R0, R3 ;  /* 0x000000001b127223 */ /* 0x000fe20000000003 */
[----:B------:R-:W-:Y:S01]  /*9770*/  LOP3.LUT R0, R33, 0xffffe000, RZ, 0xc0, !PT ;  /* 0xffffe00021007812 */ /* 0x000fe200078ec0ff */
[----:B------:R-:W-:Y:S01]  /*9780*/  FMUL R12, R24, R19 ;  /* 0x00000013180c7220 */ /* 0x000fe20000400000 */
[----:B------:R-:W-:Y:S01]  /*9790*/  LOP3.LUT R3, R34, 0xffffe000, RZ, 0xc0, !PT ;  /* 0xffffe00022037812 */ /* 0x000fe200078ec0ff */
[C---:B------:R-:W-:Y:S01]  /*97a0*/  FFMA R19, R27.reuse, R14, R4 ;  /* 0x0000000e1b137223 */ /* 0x040fe20000000004 */
[----:B------:R-:W-:Y:S01]  /*97b0*/  F2FP.TF32.F32.PACK_B R18, R18 ;  /* 0x00000012ff12723e */ /* 0x000fe200024050ff */
[----:B------:R-:W-:Y:S01]  /*97c0*/  FFMA R4, R27, R2, R5 ;  /* 0x000000021b047223 */ /* 0x000fe20000000005 */
[----:B------:R-:W-:Y:S01]  /*97d0*/  LOP3.LUT R2, R35, 0xffffe000, RZ, 0xc0, !PT ;  /* 0xffffe00023027812 */ /* 0x000fe200078ec0ff */
[----:B------:R-:W-:Y:S01]  /*97e0*/  FMUL R8, R24, R15 ;  /* 0x0000000f18087220 */ /* 0x000fe20000400000 */
[----:B------:R-:W-:Y:S01]  /*97f0*/  F2FP.TF32.F32.PACK_B R19, R19 ;  /* 0x00000013ff13723e */ /* 0x000fe200024050ff */
[C---:B------:R-:W-:Y:S01]  /*9800*/  FFMA R5, R27.reuse, R0, R6 ;  /* 0x000000001b057223 */ /* 0x040fe20000000006 */
[----:B------:R-:W-:Y:S01]  /*9810*/  LOP3.LUT R0, R36, 0xffffe000, RZ, 0xc0, !PT ;  /* 0xffffe00024007812 */ /* 0x000fe200078ec0ff */
[----:B------:R2:W-:Y:S01]  /*9820*/  STSM.16.M88.4 [R79+0x2400], R28 ;  /* 0x0024001c4f007844 */ /* 0x0005e20000000200 */
[----:B------:R-:W-:Y:S01]  /*9830*/  F2FP.TF32.F32.PACK_B R4, R4 ;  /* 0x00000004ff04723e */ /* 0x000fe200024050ff */
[C---:B------:R-:W-:Y:S01]  /*9840*/  FFMA R6, R27.reuse, R3, R7 ;  /* 0x000000031b067223 */ /* 0x040fe20000000007 */
[----:B------:R-:W-:Y:S05]  /*9850*/  LOP3.LUT R3, R38, 0xffffe000, RZ, 0xc0, !PT ;  /* 0xffffe00026037812 */ /* 0x000fea00078ec0ff */
[----:B------:R2:W-:Y:S01]  /*9860*/  STSM.16.M88.4 [R78+0x2400], R16 ;  /* 0x002400104e007844 */ /* 0x0005e20000000200 */
[----:B------:R-:W-:Y:S01]  /*9870*/  F2FP.TF32.F32.PACK_B R5, R5 ;  /* 0x00000005ff05723e */ /* 0x000fe200024050ff */
[----:B------:R-:W-:Y:S01]  /*9880*/  FFMA R7, R27, R2, R8 ;  /* 0x000000021b077223 */ /* 0x000fe20000000008 */
[----:B------:R-:W-:Y:S01]  /*9890*/  LOP3.LUT R2, R37, 0xffffe000, RZ, 0xc0, !PT ;  /* 0xffffe00025027812 */ /* 0x000fe200078ec0ff */
[C---:B------:R-:W-:Y:S01]  /*98a0*/  FFMA R8, R27.reuse, R0, R9 ;  /* 0x000000001b087223 */ /* 0x040fe20000000009 */
[----:B------:R-:W-:Y:S01]  /*98b0*/  F2FP.TF32.F32.PACK_B R6, R6 ;  /* 0x00000006ff06723e */ /* 0x000fe200024050ff */
[----:B------:R-:W-:Y:S01]  /*98c0*/  IMAD.U32 R0, RZ, RZ, UR49 ;  /* 0x00000031ff007e24 */ /* 0x000fe2000f8e00ff */
        /* <DEDUP_REMOVED lines=9> */
[----:B------:R-:W-:Y:S02]  /*9960*/  @P6 LEA R0, R0, UR48, 0x3 ;  /* 0x0000003000006c11 */ /* 0x000fe4000f8e18ff */
[----:B------:R-:W-:Y:S01]  /*9970*/  LEA R2, R83, UR48, 0x3 ;  /* 0x0000003053027c11 */ /* 0x000fe2000f8e18ff */
[----:B------:R2:W-:Y:S01]  /*9980*/  STSM.16.M88.4 [R81+0x2000], R8 ;  /* 0x0020000851007844 */ /* 0x0005e20000000200 */
[----:B------:R-:W-:Y:S01]  /*9990*/  @P6 SHF.L.U32 R3, R56, 0x1f, RZ ;  /* 0x0000001f38036819 */ /* 0x000fe200000006ff */
[----:B------:R-:W-:Y:S01]  /*99a0*/  @P6 VIADD R0, R0, 0x60 ;  /* 0x0000006000006836 */ /* 0x000fe20000000000 */
[----:B------:R-:W-:Y:S01]  /*99b0*/  @!PT LDS RZ, [RZ] ;  /* 0x00000000fffff984 */ /* 0x000fe20000000800 */
[----:B------:R-:W-:Y:S01]  /*99c0*/  @!PT LDS RZ, [RZ] ;  /* 0x00000000fffff984 */ /* 0x000fe20000000800 */
[----:B------:R-:W-:Y:S01]  /*99d0*/  @!PT LDS RZ, [RZ] ;  /* 0x00000000fffff984 */ /* 0x000fe20000000800 */
[----:B------:R-:W-:Y:S01]  /*99e0*/  @!PT LDS RZ, [RZ] ;  /* 0x00000000fffff984 */ /* 0x000fe20000000800 */
[----:B------:R3:W-:Y:S06]  /*99f0*/  MEMBAR.ALL.CTA ;  /* 0x0000000000007992 */ /* 0x0007ec0000008000 */
[----:B---3--:R-:W3:Y:S01]  /*9a00*/  FENCE.VIEW.ASYNC.S ;  /* 0x00000000000073c6 */ /* 0x008ee20000000000 */
[----:B-1----:R-:W-:Y:S01]  /*9a10*/  @P6 PRMT R0, R87, 0x654, R0 ;  /* 0x0000065457006816 */ /* 0x002fe20000000000 */
[----:B---3--:R-:W-:Y:S06]  /*9a20*/  BAR.SYNC.DEFER_BLOCKING 0x1, 0x80 ;  /* 0x0042000000007b1d */ /* 0x008fec0000010000 */
[----:B------:R-:W-:Y:S05]  /*9a30*/  @P0 BRA `(.L_x_107) ;  /* 0x00000000002c0947 */ /* 0x000fea0003800000 */
[----:B------:R-:W1:Y:S01]  /*9a40*/  LDCU.64 UR6, c[0x0][0x348] ;  /* 0x00006900ff0677ac */ /* 0x000e620008000a00 */
[----:B------:R-:W-:Y:S02]  /*9a50*/  R2UR UR10, R75 ;  /* 0x000000004b0a72ca */ /* 0x000fe400000e0000 */
[----:B------:R-:W-:Y:S01]  /*9a60*/  R2UR UR11, R73 ;  /* 0x00000000490b72ca */ /* 0x000fe200000e0000 */
[----:B------:R-:W-:Y:S01]  /*9a70*/  UIADD3 UR9, UPT, UPT, UR41, 0x20, URZ ;  /* 0x0000002029097890 */ /* 0x000fe2000fffe0ff */
[----:B------:R-:W-:Y:S01]  /*9a80*/  R2UR UR12, R74 ;  /* 0x000000004a0c72ca */ /* 0x000fe200000e0000 */
[----:B------:R-:W-:Y:S02]  /*9a90*/  UIADD3 UR8, UPT, UPT, UR48, 0x2400, URZ ;  /* 0x0000240030087890 */ /* 0x000fe4000fffe0ff */
[----:B-1----:R-:W-:Y:S04]  /*9aa0*/  UIADD3 UR4, UP0, UPT, UR6, 0x680, URZ ;  /* 0x0000068006047890 */ /* 0x002fe8000ff1e0ff */
[----:B------:R-:W-:Y:S09]  /*9ab0*/  UIADD3.X UR5, UPT, UPT, URZ, UR7, URZ, UP0, !UPT ;  /* 0x00000007ff057290 */ /* 0x000ff200087fe4ff */
[----:B------:R1:W-:Y:S01]  /*9ac0*/  UTMASTG.4D.IM2COL [UR8], [UR4] ;  /* 0x00000008040073b5 */ /* 0x0003e20008058000 */
[----:B------:R0:W-:Y:S01]  /*9ad0*/  UTMACMDFLUSH ;  /* 0x00000000000079b7 */ /* 0x0001e20000000000 */
[----:B-1----:R-:W-:Y:S04]  /*9ae0*/  DEPBAR.LE SB0, 0x1 ;  /* 0x000080400000791a */ /* 0x002fe80000000000 */
.L_x_107:
[----:B------:R-:W-:Y:S05]  /*9af0*/  BSYNC.RECONVERGENT B0 ;  /* 0x0000000000007941 */ /* 0x000fea0003800200 */
.L_x_106:
[----:B------:R-:W-:Y:S01]  /*9b00*/  BAR.SYNC.DEFER_BLOCKING 0x1, 0x80 ;  /* 0x0042000000007b1d */ /* 0x000fe20000010000 */
[----:B------:R-:W-:Y:S04]  /*9b10*/  UIADD3 UR4, UPT, UPT, UR49, 0x1, URZ ;  /* 0x0000000131047890 */ /* 0x000fe8000fffe0ff */
[----:B------:R-:W-:Y:S04]  /*9b20*/  UISETP.NE.AND UP0, UPT, UR4, 0x4, UPT ;  /* 0x000000040400788c */ /* 0x000fe8000bf05270 */
[----:B------:R-:W-:Y:S01]  /*9b30*/  USEL UR40, UR4, URZ, UP0 ;  /* 0x000000ff04287287 */ /* 0x000fe20008000000 */
[----:B------:R1:W-:Y:S01]  /*9b40*/  @P6 SYNCS.ARRIVE.TRANS64.RED.A1T0 RZ, [R0+URZ], RZ ;  /* 0x000000ff00ff69a7 */ /* 0x0003e200081004ff */
[----:B------:R-:W-:Y:S01]  /*9b50*/  BSSY B1, `(.L_x_108) ;  /* 0x0000018000017945 */ /* 0x000fe20003800000 */
[----:B------:R-:W3:Y:S02]  /*9b60*/  @P6 SYNCS.PHASECHK.TRANS64.TRYWAIT P0, [R2+URZ+0x40], R3 ;  /* 0x00004003020065a7 */ /* 0x000ee400080011ff */
[----:B---3--:R-:W-:Y:S01]  /*9b70*/  @P6 SEL R85, RZ, 0x1, !P0 ;  /* 0x00000001ff556807 */ /* 0x008fe20004000000 */
[----:B-1----:R-:W-:Y:S06]  /*9b80*/  @!P6 BRA `(.L_x_109) ;  /* 0x000000000050e947 */ /* 0x002fec0003800000 */
[----:B------:R-:W-:Y:S01]  /*9b90*/  ISETP.NE.AND P1, PT, R86, RZ, PT ;  /* 0x000000ff5600720c */ /* 0x000fe20003f25270 */
[----:B------:R-:W-:Y:S01]  /*9ba0*/  BSSY B0, `(.L_x_110) ;  /* 0x000000a000007945 */ /* 0x000fe20003800000 */
[----:B------:R-:W-:Y:S11]  /*9bb0*/  ISETP.NE.AND P0, PT, R85, RZ, PT ;  /* 0x000000ff5500720c */ /* 0x000ff60003f05270 */
[----:B--2---:R-:W-:Y:S04]  /*9bc0*/  @P1 IMAD R4, R83, 0x2000, R84 ;  /* 0x0000200053041824 */ /* 0x004fe800078e0254 */
[----:B------:R-:W-:Y:S05]  /*9bd0*/  @P1 VIADD R3, R4, UR48 ;  /* 0x0000003004031c36 */ /* 0x000fea0008000000 */
[----:B------:R-:W-:Y:S01]  /*9be0*/  @P1 IADD3 R0, PT, PT, R88, R3, RZ ;  /* 0x0000000358001210 */ /* 0x000fe20007ffe0ff */
[----:B------:R-:W-:Y:S01]  /*9bf0*/  @P1 IMAD.IADD R3, R71, 0x1, R3 ;  /* 0x0000000147031824 */ /* 0x000fe200078e0203 */
[----:B------:R-:W-:Y:S06]  /*9c00*/  @P0 BRA `(.L_x_111) ;  /* 0x00000000000c0947 */ /* 0x000fec0003800000 */
[----:B------:R-:W-:Y:S04]  /*9c10*/  SHF.L.U32 R5, R56, 0x1f, RZ ;  /* 0x0000001f38057819 */ /* 0x000fe800000006ff */
[----:B------:R-:W1:Y:S02]  /*9c20*/  SYNCS.PHASECHK.TRANS64.TRYWAIT P0, [R2+URZ+0x40], R5 ;  /* 0x00004005020075a7 */ /* 0x000e6400080011ff */
[----:B-1----:R-:W-:Y:S05]  /*9c30*/  @!P0 BRA `(.L_x_112) ;  /* 0x0000001c00b48947 */ /* 0x002fea0003800000 */
.L_x_111:
[----:B------:R-:W-:Y:S05]  /*9c40*/  BSYNC B0 ;  /* 0x0000000000007941 */ /* 0x000fea0003800000 */
.L_x_110:
[----:B------:R-:W-:Y:S02]  /*9c50*/  ISETP.NE.AND P0, PT, R86, RZ, PT ;  /* 0x000000ff5600720c */ /* 0x000fe40003f05270 */
[----:B------:R-:W-:Y:S11]  /*9c60*/  IADD3 R83, PT, PT, R83, 0x1, RZ ;  /* 0x0000000153537810 */ /* 0x000ff60007ffe0ff */
[----:B-1----:R-:W-:Y:S01]  /*9c70*/  @P0 IMAD.IADD R2, R71, 0x1, R0 ;  /* 0x0000000147020824 */ /* 0x002fe200078e0200 */
[----:B------:R-:W-:Y:S05]  /*9c80*/  @P0 WARPSYNC.ALL ;  /* 0x0000000000000948 */ /* 0x000fea0003800000 */
[----:B------:R1:W3:Y:S04]  /*9c90*/  @P0 LDSM.16.M88.4 R44, [R4+UR48+0x400] ;  /* 0x00040030042c083b */ /* 0x0002e80008000200 */
[----:B------:R1:W4:Y:S04]  /*9ca0*/  @P0 LDSM.16.M88.4 R40, [R3+0x400] ;  /* 0x000400000328083b */ /* 0x0003280000000200 */
[----:B------:R1:W2:Y:S04]  /*9cb0*/  @P0 LDSM.16.M88.4 R32, [R0+0x400] ;  /* 0x000400000020083b */ /* 0x0002a80000000200 */
[----:B------:R1:W1:Y:S02]  /*9cc0*/  @P0 LDSM.16.M88.4 R36, [R2+0x400] ;  /* 0x000400000224083b */ /* 0x0002640000000200 */
.L_x_109:
[----:B------:R-:W-:Y:S05]  /*9cd0*/  BSYNC B1 ;  /* 0x0000000000017941 */ /* 0x000fea0003800000 */
.L_x_108:
[----:B-1----:R-:W-:Y:S05]  /*9ce0*/  VIADD R0, R25, 0x40 ;  /* 0x0000004019007836 */ /* 0x002fea0000000000 */
[----:B------:R-:W-:Y:S04]  /*9cf0*/  SHF.R.U32.HI R0, RZ, 0x15, R0 ;  /* 0x00000015ff007819 */ /* 0x000fe80000011600 */
[----:B------:R-:W-:Y:S11]  /*9d00*/  LOP3.LUT P0, RZ, R0, 0x3, R60, 0x48, !PT ;  /* 0x0000000300ff7812 */ /* 0x000ff6000780483c */
[----:B------:R-:W-:Y:S02]  /*9d10*/  @!UPT UIADD3 URZ, UPT, UPT, URZ, URZ, URZ ;  /* 0x000000fffffff290 */ /* 0x000fe4000fffe0ff */
[----:B------:R-:W-:Y:S05]  /*9d20*/  @!P0 BRA `(.L_x_113) ;  /* 0x0000000000408947 */ /* 0x000fea0003800000 */
[----:B------:R-:W1:Y:S01]  /*9d30*/  LDCU.64 UR8, c[0x4][0x70] ;  /* 0x01000e00ff0877ac */ /* 0x000e620008000a00 */
[----:B------:R-:W-:Y:S01]  /*9d40*/  MOV R3, 0x0 ;  /* 0x0000000000037802 */ /* 0x000fe20000000f00 */
[----:B------:R-:W-:Y:S02]  /*9d50*/  HFMA2 R12, -RZ, RZ, 0, 5.9604644775390625e-08 ;  /* 0x00000001ff0c7431 */ /* 0x000fe400000001ff */
[----:B--2---:R-:W-:Y:S02]  /*9d60*/  IMAD.MOV.U32 R8, RZ, RZ, 0x192 ;  /* 0x00000192ff087424 */ /* 0x004fe400078e00ff */
        /* <DEDUP_REMOVED lines=12> */
.L_x_113:
[----:B---3--:R-:W-:Y:S01]  /*9e30*/  LOP3.LUT R3, R44, 0xffffe000, RZ, 0xc0, !PT ;  /* 0xffffe0002c037812 */ /* 0x008fe200078ec0ff */
[----:B------:R-:W-:Y:S05]  /*9e40*/  WARPSYNC.ALL ;  /* 0x0000000000007948 */ /* 0x000fea0003800000 */
[----:B------:R-:W-:Y:S01]  /*9e50*/  R2UR UR4, R25 ;  /* 0x00000000190472ca */ /* 0x000fe200000e0000 */
[----:B------:R-:W-:Y:S01]  /*9e60*/  BSSY.RECONVERGENT B0, `(.L_x_114) ;  /* 0x0000060000007945 */ /* 0x000fe20003800200 */
[----:B----4-:R-:W-:Y:S02]  /*9e70*/  LOP3.LUT R20, R40, 0xffffe000, RZ, 0xc0, !PT ;  /* 0xffffe00028147812 */ /* 0x010fe400078ec0ff */
[----:B------:R-:W-:Y:S02]  /*9e80*/  LOP3.LUT R21, R41, 0xffffe000, RZ, 0xc0, !PT ;  /* 0xffffe00029157812 */ /* 0x000fe400078ec0ff */
[----:B------:R-:W-:Y:S02]  /*9e90*/  LOP3.LUT R26, R42, 0xffffe000, RZ, 0xc0, !PT ;  /* 0xffffe0002a1a7812 */ /* 0x000fe400078ec0ff */
[----:B------:R-:W-:Y:S02]  /*9ea0*/  ISETP.NE.AND P6, PT, R77, RZ, PT ;  /* 0x000000ff4d00720c */ /* 0x000fe40003fc5270 */
[----:B------:R-:W-:Y:S03]  /*9eb0*/  ISETP.NE.AND P0, PT, R58, RZ, PT ;  /* 0x000000ff3a00720c */ /* 0x000fe60003f05270 */
[----:B--2---:R-:W1:Y:S02]  /*9ec0*/  LDTM.16dp128bit.x8 R4, tmem[UR4+0x40] ;  /* 0x00004004000479ee */ /* 0x004e640008180000 */
[C---:B-1----:R-:W-:Y:S01]  /*9ed0*/  FMUL R0, R24.reuse, R4 ;  /* 0x0000000418007220 */ /* 0x042fe20000400000 */
        /* <DEDUP_REMOVED lines=11> */
[C---:B------:R-:W-:Y:S01]  /*9f90*/  FFMA R30, R27.reuse, R3, R0 ;  /* 0x000000031b1e7223 */ /* 0x040fe20000000000 */
[C---:B------:R-:W-:Y:S01]  /*9fa0*/  FMUL R0, R24.reuse, R8 ;  /* 0x0000000818007220 */ /* 0x040fe20000400000 */
[C---:B------:R-:W-:Y:S01]  /*9fb0*/  FFMA R31, R27.reuse, R4, R2 ;  /* 0x000000041b1f7223 */ /* 0x040fe20000000002 */
[C---:B------:R-:W-:Y:S01]  /*9fc0*/  FMUL R2, R24.reuse, R9 ;  /* 0x0000000918027220 */ /* 0x040fe20000400000 */
[C---:B------:R-:W-:Y:S01]  /*9fd0*/  FMUL R3, R24.reuse, R10 ;  /* 0x0000000a18037220 */ /* 0x040fe20000400000 */
[----:B------:R-:W-:Y:S01]  /*9fe0*/  F2FP.TF32.F32.PACK_B R30, R30 ;  /* 0x0000001eff1e723e */ /* 0x000fe200024050ff */
[C---:B------:R-:W-:Y:S01]  /*9ff0*/  FMUL R9, R24.reuse, R16 ;  /* 0x0000001018097220 */ /* 0x040fe20000400000 */
[----:B------:R-:W-:Y:S01]  /*a000*/  F2FP.TF32.F32.PACK_B R31, R31 ;  /* 0x0000001fff1f723e */ /* 0x000fe200024050ff */
[----:B------:R-:W-:Y:S01]  /*a010*/  FFMA R16, R27, R20, R0 ;  /* 0x000000141b107223 */ /* 0x000fe20000000000 */
[----:B------:R-:W-:Y:S01]  /*a020*/  LOP3.LUT R0, R43, 0xffffe000, RZ, 0xc0, !PT ;  /* 0xffffe0002b007812 */ /* 0x000fe200078ec0ff */
[C---:B------:R-:W-:Y:S01]  /*a030*/  FMUL R4, R24.reuse, R11 ;  /* 0x0000000b18047220 */ /* 0x040fe20000400000 */
[----:B------:R-:W-:Y:S01]  /*a040*/  FMUL R10, R24, R17 ;  /* 0x00000011180a7220 */ /* 0x000fe20000400000 */
[C---:B------:R-:W-:Y:S01]  /*a050*/  FFMA R17, R27.reuse, R21, R2 ;  /* 0x000000151b117223 */ /* 0x040fe20000000002 */
[----:B------:R-:W-:Y:S01]  /*a060*/  LOP3.LUT R2, R32, 0xffffe000, RZ, 0xc0, !PT ;  /* 0xffffe00020027812 */ /* 0x000fe200078ec0ff */
[C---:B------:R-:W-:Y:S01]  /*a070*/  FMUL R11, R24.reuse, R18 ;  /* 0x00000012180b7220 */ /* 0x040fe20000400000 */
[----:B------:R-:W-:Y:S01]  /*a080*/  F2FP.TF32.F32.PACK_B R16, R16 ;  /* 0x00000010ff10723e */ /* 0x000fe200024050ff */
[----:B------:R-:W-:Y:S01]  /*a090*/  FFMA R18, R27, R26, R3 ;  /* 0x0000001a1b127223 */ /* 0x000fe20000000003 */
[----:B------:R-:W-:Y:S01]  /*a0a0*/  LOP3.LUT R3, R33, 0xffffe000, RZ, 0xc0, !PT ;  /* 0xffffe00021037812 */ /* 0x000fe200078ec0ff */
[----:B------:R-:W-:Y:S01]  /*a0b0*/  FMUL R6, R24, R13 ;  /* 0x0000000d18067220 */ /* 0x000fe20000400000 */
[----:B------:R-:W-:Y:S01]  /*a0c0*/  LOP3.LUT R13, R34, 0xffffe000, RZ, 0xc0, !PT ;  /* 0xffffe000220d7812 */ /* 0x000fe200078ec0ff */
[C---:B------:R-:W-:Y:S01]  /*a0d0*/  FMUL R7, R24.reuse, R14 ;  /* 0x0000000e18077220 */ /* 0x040fe20000400000 */
[----:B------:R-:W-:Y:S01]  /*a0e0*/  LOP3.LUT R14, R35, 0xffffe000, RZ, 0xc0, !PT ;  /* 0xffffe000230e7812 */ /* 0x000fe200078ec0ff */
[----:B------:R-:W-:Y:S01]  /*a0f0*/  FMUL R12, R24, R19 ;  /* 0x00000013180c7220 */ /* 0x000fe20000400000 */
[----:B------:R-:W-:Y:S01]  /*a100*/  F2FP.TF32.F32.PACK_B R17, R17 ;  /* 0x00000011ff11723e */ /* 0x000fe200024050ff */
[C---:B------:R-:W-:Y:S01]  /*a110*/  FFMA R19, R27.reuse, R0, R4 ;  /* 0x000000001b137223 */ /* 0x040fe20000000004 */
[----:B------:R-:W-:Y:S01]  /*a120*/  LOP3.LUT R0, R36, 0xffffe000, RZ, 0xc0, !PT ;  /* 0xffffe00024007812 */ /* 0x000fe200078ec0ff */
        /* <DEDUP_REMOVED lines=8> */
[----:B------:R-:W-:Y:S01]  /*a1b0*/  FFMA R6, R27, R13, R7 ;  /* 0x0000000d1b067223 */ /* 0x000fe20000000007 */
[----:B------:R-:W-:Y:S01]  /*a1c0*/  LOP3.LUT R13, R39, 0xffffe000, RZ, 0xc0, !PT ;  /* 0xffffe000270d7812 */ /* 0x000fe200078ec0ff */
[C---:B------:R-:W-:Y:S01]  /*a1d0*/  FFMA R7, R27.reuse, R14, R8 ;  /* 0x0000000e1b077223 */ /* 0x040fe20000000008 */
[C---:B------:R-:W-:Y:S03]  /*a1e0*/  FFMA R8, R27.reuse, R0, R9 ;  /* 0x000000001b087223 */ /* 0x040fe60000000009 */
[----:B------:R1:W-:Y:S01]  /*a1f0*/  STSM.16.M88.4 [R78+0x4400], R16 ;  /* 0x004400104e007844 */ /* 0x0003e20000000200 */
[----:B------:R-:W-:Y:S01]  /*a200*/  F2FP.TF32.F32.PACK_B R4, R4 ;  /* 0x00000004ff04723e */ /* 0x000fe200024050ff */
[C---:B------:R-:W-:Y:S01]  /*a210*/  FFMA R9, R27.reuse, R2, R10 ;  /* 0x000000021b097223 */ /* 0x040fe2000000000a */
[----:B------:R-:W-:Y:S01]  /*a220*/  F2FP.TF32.F32.PACK_B R5, R5 ;  /* 0x00000005ff05723e */ /* 0x000fe200024050ff */
[C---:B------:R-:W-:Y:S01]  /*a230*/  FFMA R10, R27.reuse, R3, R11 ;  /* 0x000000031b0a7223 */ /* 0x040fe2000000000b */
[----:B------:R-:W-:Y:S01]  /*a240*/  FFMA R11, R27, R13, R12 ;  /* 0x0000000d1b0b7223 */ /* 0x000fe2000000000c */
[----:B------:R-:W-:Y:S01]  /*a250*/  F2FP.TF32.F32.PACK_B R6, R6 ;  /* 0x00000006ff06723e */ /* 0x000fe200024050ff */
[----:B------:R-:W-:Y:S01]  /*a260*/  IMAD.U32 R14, RZ, RZ, UR40 ;  /* 0x00000028ff0e7e24 */ /* 0x000fe2000f8e00ff */
[----:B------:R-:W-:Y:S02]  /*a270*/  F2FP.TF32.F32.PACK_B R7, R7 ;  /* 0x00000007ff07723e */ /* 0x000fe400024050ff */
[----:B------:R-:W-:Y:S02]  /*a280*/  F2FP.TF32.F32.PACK_B R8, R8 ;  /* 0x00000008ff08723e */ /* 0x000fe400024050ff */
[----:B------:R-:W-:Y:S01]  /*a290*/  F2FP.TF32.F32.PACK_B R9, R9 ;  /* 0x00000009ff09723e */ /* 0x000fe200024050ff */
[----:B------:R1:W-:Y:S01]  /*a2a0*/  STSM.16.M88.4 [R80+0x4000], R4 ;  /* 0x0040000450007844 */ /* 0x0003e20000000200 */
        /* <DEDUP_REMOVED lines=12> */
[----:B--2---:R-:W2:Y:S01]  /*a370*/  FENCE.VIEW.ASYNC.S ;  /* 0x00000000000073c6 */ /* 0x004ea20000000000 */
[----:B------:R-:W-:Y:S01]  /*a380*/  @P6 PRMT R14, R87, 0x654, R14 ;  /* 0x00000654570e6816 */ /* 0x000fe2000000000e */
[----:B--2---:R-:W-:Y:S06]  /*a390*/  BAR.SYNC.DEFER_BLOCKING 0x1, 0x80 ;  /* 0x0042000000007b1d */ /* 0x004fec0000010000 */
[----:B------:R-:W-:Y:S05]  /*a3a0*/  @P0 BRA `(.L_x_115) ;  /* 0x00000000002c0947 */ /* 0x000fea0003800000 */
[----:B------:R-:W2:Y:S01]  /*a3b0*/  LDCU.64 UR6, c[0x0][0x348] ;  /* 0x00006900ff0677ac */ /* 0x000ea20008000a00 */
[----:B------:R-:W-:Y:S02]  /*a3c0*/  R2UR UR10, R75 ;  /* 0x000000004b0a72ca */ /* 0x000fe400000e0000 */
[----:B------:R-:W-:Y:S01]  /*a3d0*/  R2UR UR11, R73 ;  /* 0x00000000490b72ca */ /* 0x000fe200000e0000 */
[----:B------:R-:W-:Y:S01]  /*a3e0*/  UIADD3 UR9, UPT, UPT, UR41, 0x40, URZ ;  /* 0x0000004029097890 */ /* 0x000fe2000fffe0ff */
[----:B------:R-:W-:Y:S01]  /*a3f0*/  R2UR UR12, R74 ;  /* 0x000000004a0c72ca */ /* 0x000fe200000e0000 */
[----:B------:R-:W-:Y:S02]  /*a400*/  UIADD3 UR8, UPT, UPT, UR48, 0x4400, URZ ;  /* 0x0000440030087890 */ /* 0x000fe4000fffe0ff */
[----:B--2---:R-:W-:Y:S04]  /*a410*/  UIADD3 UR4, UP0, UPT, UR6, 0x680, URZ ;  /* 0x0000068006047890 */ /* 0x004fe8000ff1e0ff */
[----:B------:R-:W-:Y:S09]  /*a420*/  UIADD3.X UR5, UPT, UPT, URZ, UR7, URZ, UP0, !UPT ;  /* 0x00000007ff057290 */ /* 0x000ff200087fe4ff */
[----:B------:R2:W-:Y:S01]  /*a430*/  UTMASTG.4D.IM2COL [UR8], [UR4] ;  /* 0x00000008040073b5 */ /* 0x0005e20008058000 */
[----:B------:R0:W-:Y:S01]  /*a440*/  UTMACMDFLUSH ;  /* 0x00000000000079b7 */ /* 0x0001e20000000000 */
[----:B--2---:R-:W-:Y:S04]  /*a450*/  DEPBAR.LE SB0, 0x1 ;  /* 0x000080400000791a */ /* 0x004fe80000000000 */
.L_x_115:
[----:B------:R-:W-:Y:S05]  /*a460*/  BSYNC.RECONVERGENT B0 ;  /* 0x0000000000007941 */ /* 0x000fea0003800200 */
.L_x_114:
        /* <DEDUP_REMOVED lines=8> */
[----:B--2---:R-:W-:Y:S06]  /*a4f0*/  @!P6 BRA `(.L_x_117) ;  /* 0x000000000050e947 */ /* 0x004fec0003800000 */
        /* <DEDUP_REMOVED lines=8> */
[----:B------:R-:W-:Y:S04]  /*a580*/  SHF.L.U32 R0, R56, 0x1f, RZ ;  /* 0x0000001f38007819 */ /* 0x000fe800000006ff */
[----:B------:R-:W2:Y:S02]  /*a590*/  SYNCS.PHASECHK.TRANS64.TRYWAIT P0, [R2+URZ+0x40], R0 ;  /* 0x00004000020075a7 */ /* 0x000ea400080011ff */
[----:B--2---:R-:W-:Y:S05]  /*a5a0*/  @!P0 BRA `(.L_x_120) ;  /* 0x00000014006c8947 */ /* 0x004fea0003800000 */
.L_x_119:
[----:B------:R-:W-:Y:S05]  /*a5b0*/  BSYNC B0 ;  /* 0x0000000000007941 */ /* 0x000fea0003800000 */
.L_x_118:
[----:B------:R-:W-:Y:S11]  /*a5c0*/  ISETP.NE.AND P0, PT, R86, RZ, PT ;  /* 0x000000ff5600720c */ /* 0x000ff60003f05270 */
[----:B------:R-:W-:Y:S02]  /*a5d0*/  @!UPT UIADD3 URZ, UPT, UPT, URZ, URZ, URZ ;  /* 0x000000fffffff290 */ /* 0x000fe4000fffe0ff */
[----:B--2---:R-:W-:Y:S01]  /*a5e0*/  @P0 IADD3 R0, PT, PT, R71, R88, RZ ;  /* 0x0000005847000210 */ /* 0x004fe20007ffe0ff */
[----:B------:R-:W-:Y:S05]  /*a5f0*/  @P0 WARPSYNC.ALL ;  /* 0x0000000000000948 */ /* 0x000fea0003800000 */
[----:B------:R2:W3:Y:S04]  /*a600*/  @P0 LDSM.16.M88.4 R44, [R83+UR48+0x400] ;  /* 0x00040030532c083b */ /* 0x0004e80008000200 */
[----:B------:R2:W4:Y:S04]  /*a610*/  @P0 LDSM.16.M88.4 R40, [R3+0x400] ;  /* 0x000400000328083b */ /* 0x0005280000000200 */
[----:B------:R2:W1:Y:S04]  /*a620*/  @P0 LDSM.16.M88.4 R32, [R88+0x400] ;  /* 0x000400005820083b */ /* 0x0004680000000200 */
[----:B------:R2:W1:Y:S02]  /*a630*/  @P0 LDSM.16.M88.4 R36, [R0+0x400] ;  /* 0x000400000024083b */ /* 0x0004640000000200 */
.L_x_117:
[----:B------:R-:W-:Y:S05]  /*a640*/  BSYNC B1 ;  /* 0x0000000000017941 */ /* 0x000fea0003800000 */
.L_x_116:
[----:B--2---:R-:W-:Y:S05]  /*a650*/  VIADD R0, R25, 0x60 ;  /* 0x0000006019007836 */ /* 0x004fea0000000000 */
[----:B------:R-:W-:Y:S04]  /*a660*/  SHF.R.U32.HI R0, RZ, 0x15, R0 ;  /* 0x00000015ff007819 */ /* 0x000fe80000011600 */
[----:B------:R-:W-:Y:S11]  /*a670*/  LOP3.LUT P0, RZ, R0, 0x3, R60, 0x48, !PT ;  /* 0x0000000300ff7812 */ /* 0x000ff6000780483c */
[----:B------:R-:W-:Y:S02]  /*a680*/  @!UPT UIADD3 URZ, UPT, UPT, URZ, URZ, URZ ;  /* 0x000000fffffff290 */ /* 0x000fe4000fffe0ff */
[----:B------:R-:W-:Y:S05]  /*a690*/  @!P0 BRA `(.L_x_121) ;  /* 0x0000000000408947 */ /* 0x000fea0003800000 */
[----:B------:R-:W2:Y:S01]  /*a6a0*/  LDCU.64 UR8, c[0x4][0x70] ;  /* 0x01000e00ff0877ac */ /* 0x000ea20008000a00 */
[----:B------:R-:W-:Y:S01]  /*a6b0*/  MOV R3, 0x0 ;  /* 0x0000000000037802 */ /* 0x000fe20000000f00 */
[----:B------:R-:W-:Y:S02]  /*a6c0*/  HFMA2 R12, -RZ, RZ, 0, 5.9604644775390625e-08 ;  /* 0x00000001ff0c7431 */ /* 0x000fe400000001ff */
[----:B-1----:R-:W-:Y:S02]  /*a6d0*/  IMAD.MOV.U32 R8, RZ, RZ, 0x192 ;  /* 0x00000192ff087424 */ /* 0x002fe400078e00ff */
[----:B------:R-:W-:Y:S01]  /*a6e0*/  IMAD.MOV.U32 R13, RZ, RZ, RZ ;  /* 0x000000ffff0d7224 */ /* 0x000fe200078e00ff */
[----:B------:R-:W1:Y:S01]  /*a6f0*/  LDCU.64 UR6, c[0x4][0x78] ;  /* 0x01000f00ff0677ac */ /* 0x000e620008000a00 */
[----:B------:R-:W3:Y:S01]  /*a700*/  LDC.64 R2, c[0x4][R3] ;  /* 0x0100000003027b82 */ /* 0x000ee20000000a00 */
[----:B------:R-:W5:Y:S01]  /*a710*/  LDCU.64 UR4, c[0x4][0x10] ;  /* 0x01000200ff0477ac */ /* 0x000f620008000a00 */
[----:B--2---:R-:W-:Y:S01]  /*a720*/  MOV R5, UR9 ;  /* 0x0000000900057c02 */ /* 0x004fe20008000f00 */
[----:B------:R-:W-:Y:S01]  /*a730*/  IMAD.U32 R4, RZ, RZ, UR8 ;  /* 0x00000008ff047e24 */ /* 0x000fe2000f8e00ff */
[----:B-1----:R-:W-:Y:S01]  /*a740*/  MOV R7, UR7 ;  /* 0x0000000700077c02 */ /* 0x002fe20008000f00 */
[----:B------:R-:W-:Y:S01]  /*a750*/  IMAD.U32 R6, RZ, RZ, UR6 ;  /* 0x00000006ff067e24 */ /* 0x000fe2000f8e00ff */
[----:B-----5:R-:W-:Y:S01]  /*a760*/  MOV R11, UR5 ;  /* 0x00000005000b7c02 */ /* 0x020fe20008000f00 */
[----:B------:R-:W-:Y:S02]  /*a770*/  IMAD.U32 R10, RZ, RZ, UR4 ;  /* 0x00000004ff0a7e24 */ /* 0x000fe4000f8e00ff */
[----:B------:R-:W-:Y:S07]  /*a780*/  LEPC R20, `(.L_x_121) ;  /* 0x000000001014794e */ /* 0x000fee0000000000 */
[----:B---34-:R-:W-:Y:S05]  /*a790*/  CALL.ABS.NOINC R2 ;  /* 0x0000000002007343 */ /* 0x018fea0003c00000 */
.L_x_121:
[----:B------:R-:W-:Y:S01]  /*a7a0*/  ISETP.NE.AND P0, PT, R58, RZ, PT ;  /* 0x000000ff3a00720c */ /* 0x000fe20003f05270 */
[----:B------:R-:W-:Y:S05]  /*a7b0*/  WARPSYNC.ALL ;  /* 0x0000000000007948 */ /* 0x000fea0003800000 */
[----:B------:R-:W-:Y:S01]  /*a7c0*/  R2UR UR4, R25 ;  /* 0x00000000190472ca */ /* 0x000fe200000e0000 */
[----:B------:R-:W2:Y:S01]  /*a7d0*/  S2UR UR5, SR_CgaCtaId ;  /* 0x00000000000579c3 */ /* 0x000ea20000008800 */
[----:B---3--:R-:W-:Y:S01]  /*a7e0*/  LOP3.LUT R0, R44, 0xffffe000, RZ, 0xc0, !PT ;  /* 0xffffe0002c007812 */ /* 0x008fe200078ec0ff */
[----:B------:R-:W-:Y:S01]  /*a7f0*/  BSSY.RECONVERGENT B0, `(.L_x_122) ;  /* 0x000005d000007945 */ /* 0x000fe20003800200 */
[----:B------:R-:W-:Y:S02]  /*a800*/  LOP3.LUT R2, R45, 0xffffe000, RZ, 0xc0, !PT ;  /* 0xffffe0002d027812 */ /* 0x000fe400078ec0ff */
[----:B------:R-:W-:Y:S02]  /*a810*/  LOP3.LUT R3, R46, 0xffffe000, RZ, 0xc0, !PT ;  /* 0xffffe0002e037812 */ /* 0x000fe400078ec0ff */
[----:B------:R-:W-:Y:S02]  /*a820*/  LOP3.LUT R20, R47, 0xffffe000, RZ, 0xc0, !PT ;  /* 0xffffe0002f147812 */ /* 0x000fe400078ec0ff */
[----:B----4-:R-:W-:Y:S02]  /*a830*/  LOP3.LUT R21, R40, 0xffffe000, RZ, 0xc0, !PT ;  /* 0xffffe00028157812 */ /* 0x010fe400078ec0ff */
[----:B------:R-:W-:Y:S01]  /*a840*/  LOP3.LUT R25, R41, 0xffffe000, RZ, 0xc0, !PT ;  /* 0xffffe00029197812 */ /* 0x000fe200078ec0ff */
[----:B-1----:R-:W1:Y:S01]  /*a850*/  LDTM.16dp128bit.x8 R4, tmem[UR4+0x60] ;  /* 0x00006004000479ee */ /* 0x002e620008180000 */
[----:B------:R-:W-:Y:S01]  /*a860*/  R2UR UR4, R82 ;  /* 0x00000000520472ca */ /* 0x000fe200000e0000 */
[----:B------:R-:W-:Y:S01]  /*a870*/  NOP ;  /* 0x0000000000007918 */ /* 0x000fe20000000000 */
[----:B------:R-:W-:Y:S02]  /*a880*/  LOP3.LUT R26, R42, 0xffffe000, RZ, 0xc0, !PT ;  /* 0xffffe0002a1a7812 */ /* 0x000fe400078ec0ff */
[----:B------:R-:W-:Y:S02]  /*a890*/  LOP3.LUT R28, R43, 0xffffe000, RZ, 0xc0, !PT ;  /* 0xffffe0002b1c7812 */ /* 0x000fe400078ec0ff */
[----:B------:R-:W-:Y:S02]  /*a8a0*/  LOP3.LUT R29, R32, 0xffffe000, RZ, 0xc0, !PT ;  /* 0xffffe000201d7812 */ /* 0x000fe400078ec0ff */
[----:B------:R-:W-:Y:S02]  /*a8b0*/  LOP3.LUT R30, R33, 0xffffe000, RZ, 0xc0, !PT ;  /* 0xffffe000211e7812 */ /* 0x000fe400078ec0ff */
[----:B------:R-:W-:Y:S02]  /*a8c0*/  LOP3.LUT R31, R34, 0xffffe000, RZ, 0xc0, !PT ;  /* 0xffffe000221f7812 */ /* 0x000fe400078ec0ff */
[----:B------:R-:W-:Y:S01]  /*a8d0*/  LOP3.LUT R32, R35, 0xffffe000, RZ, 0xc0, !PT ;  /* 0xffffe00023207812 */ /* 0x000fe200078ec0ff */
[----:B------:R-:W-:Y:S01]  /*a8e0*/  UIADD3 UR4, UPT, UPT, UR4, 0xb0, URZ ;  /* 0x000000b004047890 */ /* 0x000fe2000fffe0ff */
[----:B------:R-:W-:Y:S02]  /*a8f0*/  LOP3.LUT R33, R36, 0xffffe000, RZ, 0xc0, !PT ;  /* 0xffffe00024217812 */ /* 0x000fe400078ec0ff */
[----:B------:R-:W-:Y:S02]  /*a900*/  LOP3.LUT R34, R37, 0xffffe000, RZ, 0xc0, !PT ;  /* 0xffffe00025227812 */ /* 0x000fe400078ec0ff */
[----:B------:R-:W-:Y:S02]  /*a910*/  LOP3.LUT R35, R38, 0xffffe000, RZ, 0xc0, !PT ;  /* 0xffffe00026237812 */ /* 0x000fe400078ec0ff */
[----:B------:R-:W-:Y:S01]  /*a920*/  LOP3.LUT R36, R39, 0xffffe000, RZ, 0xc0, !PT ;  /* 0xffffe00027247812 */ /* 0x000fe200078ec0ff */
[C---:B-1----:R-:W-:Y:S01]  /*a930*/  FMUL R4, R24.reuse, R4 ;  /* 0x0000000418047220 */ /* 0x042fe20000400000 */
[C---:B------:R-:W-:Y:S01]  /*a940*/  FMUL R5, R24.reuse, R5 ;  /* 0x0000000518057220 */ /* 0x040fe20000400000 */
[C---:B------:R-:W-:Y:S01]  /*a950*/  FMUL R6, R24.reuse, R6 ;  /* 0x0000000618067220 */ /* 0x040fe20000400000 */
[C---:B------:R-:W-:Y:S01]  /*a960*/  FMUL R7, R24.reuse, R7 ;  /* 0x0000000718077220 */ /* 0x040fe20000400000 */
[C---:B------:R-:W-:Y:S01]  /*a970*/  FFMA R4, R27.reuse, R0, R4 ;  /* 0x000000001b047223 */ /* 0x040fe20000000004 */
[C---:B------:R-:W-:Y:S01]  /*a980*/  FMUL R8, R24.reuse, R8 ;  /* 0x0000000818087220 */ /* 0x040fe20000400000 */
[C---:B------:R-:W-:Y:S01]  /*a990*/  FFMA R5, R27.reuse, R2, R5 ;  /* 0x000000021b057223 */ /* 0x040fe20000000005 */
[C---:B------:R-:W-:Y:S01]  /*a9a0*/  FMUL R9, R24.reuse, R9 ;  /* 0x0000000918097220 */ /* 0x040fe20000400000 */
[C---:B------:R-:W-:Y:S01]  /*a9b0*/  FFMA R6, R27.reuse, R3, R6 ;  /* 0x000000031b067223 */ /* 0x040fe20000000006 */
[----:B------:R-:W-:Y:S01]  /*a9c0*/  F2FP.TF32.F32.PACK_B R4, R4 ;  /* 0x00000004ff04723e */ /* 0x000fe200024050ff */
[C---:B------:R-:W-:Y:S01]  /*a9d0*/  FMUL R10, R24.reuse, R10 ;  /* 0x0000000a180a7220 */ /* 0x040fe20000400000 */
[----:B------:R-:W-:Y:S01]  /*a9e0*/  F2FP.TF32.F32.PACK_B R5, R5 ;  /* 0x00000005ff05723e */ /* 0x000fe200024050ff */
[C---:B------:R-:W-:Y:S01]  /*a9f0*/  FFMA R7, R27.reuse, R20, R7 ;  /* 0x000000141b077223 */ /* 0x040fe20000000007 */
[C---:B------:R-:W-:Y:S01]  /*aa00*/  FMUL R11, R24.reuse, R11 ;  /* 0x0000000b180b7220 */ /* 0x040fe20000400000 */
[----:B--2---:R-:W-:Y:S01]  /*aa10*/  UPRMT UR4, UR5, 0x654, UR4 ;  /* 0x0000065405047896 */ /* 0x004fe20008000004 */
[C---:B------:R-:W-:Y:S01]  /*aa20*/  FFMA R8, R27.reuse, R21, R8 ;  /* 0x000000151b087223 */ /* 0x040fe20000000008 */
[C---:B------:R-:W-:Y:S01]  /*aa30*/  FMUL R12, R24.reuse, R12 ;  /* 0x0000000c180c7220 */ /* 0x040fe20000400000 */
[C---:B------:R-:W-:Y:S01]  /*aa40*/  FFMA R9, R27.reuse, R25, R9 ;  /* 0x000000191b097223 */ /* 0x040fe20000000009 */
[C---:B------:R-:W-:Y:S01]  /*aa50*/  FMUL R13, R24.reuse, R13 ;  /* 0x0000000d180d7220 */ /* 0x040fe20000400000 */
[C---:B------:R-:W-:Y:S01]  /*aa60*/  FFMA R10, R27.reuse, R26, R10 ;  /* 0x0000001a1b0a7223 */ /* 0x040fe2000000000a */
[C---:B------:R-:W-:Y:S01]  /*aa70*/  FMUL R14, R24.reuse, R14 ;  /* 0x0000000e180e7220 */ /* 0x040fe20000400000 */
[C---:B------:R-:W-:Y:S01]  /*aa80*/  FFMA R11, R27.reuse, R28, R11 ;  /* 0x0000001c1b0b7223 */ /* 0x040fe2000000000b */
[C---:B------:R-:W-:Y:S01]  /*aa90*/  FMUL R15, R24.reuse, R15 ;  /* 0x0000000f180f7220 */ /* 0x040fe20000400000 */
[----:B------:R-:W-:Y:S01]  /*aaa0*/  F2FP.TF32.F32.PACK_B R6, R6 ;  /* 0x00000006ff06723e */ /* 0x000fe200024050ff */
[C---:B------:R-:W-:Y:S01]  /*aab0*/  FFMA R12, R27.reuse, R29, R12 ;  /* 0x0000001d1b0c7223 */ /* 0x040fe2000000000c */
[----:B------:R-:W-:Y:S01]  /*aac0*/  F2FP.TF32.F32.PACK_B R7, R7 ;  /* 0x00000007ff07723e */ /* 0x000fe200024050ff */
[C---:B------:R-:W-:Y:S01]  /*aad0*/  FMUL R16, R24.reuse, R16 ;  /* 0x0000001018107220 */ /* 0x040fe20000400000 */
[C---:B------:R-:W-:Y:S01]  /*aae0*/  FFMA R13, R27.reuse, R30, R13 ;  /* 0x0000001e1b0d7223 */ /* 0x040fe2000000000d */
[C---:B------:R-:W-:Y:S01]  /*aaf0*/  FMUL R17, R24.reuse, R17 ;  /* 0x0000001118117220 */ /* 0x040fe20000400000 */
[C---:B------:R-:W-:Y:S01]  /*ab00*/  FFMA R14, R27.reuse, R31, R14 ;  /* 0x0000001f1b0e7223 */ /* 0x040fe2000000000e */
[C---:B------:R-:W-:Y:S01]  /*ab10*/  FMUL R18, R24.reuse, R18 ;  /* 0x0000001218127220 */ /* 0x040fe20000400000 */
[C---:B------:R-:W-:Y:S01]  /*ab20*/  FFMA R15, R27.reuse, R32, R15 ;  /* 0x000000201b0f7223 */ /* 0x040fe2000000000f */
[----:B------:R-:W-:Y:S01]  /*ab30*/  FMUL R19, R24, R19 ;  /* 0x0000001318137220 */ /* 0x000fe20000400000 */
[----:B------:R-:W-:Y:S01]  /*ab40*/  F2FP.TF32.F32.PACK_B R8, R8 ;  /* 0x00000008ff08723e */ /* 0x000fe200024050ff */
[C---:B------:R-:W-:Y:S01]  /*ab50*/  FFMA R16, R27.reuse, R33, R16 ;  /* 0x000000211b107223 */ /* 0x040fe20000000010 */
[----:B------:R-:W-:Y:S01]  /*ab60*/  F2FP.TF32.F32.PACK_B R9, R9 ;  /* 0x00000009ff09723e */ /* 0x000fe200024050ff */
[----:B------:R-:W-:Y:S01]  /*ab70*/  SYNCS.ARRIVE.TRANS64.RED.A1T0 RZ, [UR4], RZ ;  /* 0x000000ffffff79a7 */ /* 0x000fe20008100404 */
[----:B------:R1:W-:Y:S01]  /*ab80*/  STSM.16.M88.4 [R79+0x6400], R4 ;  /* 0x006400044f007844 */ /* 0x0003e20000000200 */
[----:B------:R-:W-:Y:S01]  /*ab90*/  F2FP.TF32.F32.PACK_B R10, R10 ;  /* 0x0000000aff0a723e */ /* 0x000fe200024050ff */
[C---:B------:R-:W-:Y:S01]  /*aba0*/  FFMA R17, R27.reuse, R34, R17 ;  /* 0x000000221b117223 */ /* 0x040fe20000000011 */
[----:B------:R-:W-:Y:S01]  /*abb0*/  F2FP.TF32.F32.PACK_B R11, R11 ;  /* 0x0000000bff0b723e */ /* 0x000fe200024050ff */
[C---:B------:R-:W-:Y:S01]  /*abc0*/  FFMA R18, R27.reuse, R35, R18 ;  /* 0x000000231b127223 */ /* 0x040fe20000000012 */
[----:B------:R-:W-:Y:S01]  /*abd0*/  FFMA R19, R27, R36, R19 ;  /* 0x000000241b137223 */ /* 0x000fe20000000013 */
[----:B------:R-:W-:Y:S02]  /*abe0*/  F2FP.TF32.F32.PACK_B R12, R12 ;  /* 0x0000000cff0c723e */ /* 0x000fe400024050ff */
[----:B------:R1:W-:Y:S01]  /*abf0*/  STSM.16.M88.4 [R78+0x6400], R8 ;  /* 0x006400084e007844 */ /* 0x0003e20000000200 */
[----:B------:R-:W-:Y:S02]  /*ac00*/  F2FP.TF32.F32.PACK_B R13, R13 ;  /* 0x0000000dff0d723e */ /* 0x000fe400024050ff */
[----:B------:R-:W-:Y:S02]  /*ac10*/  F2FP.TF32.F32.PACK_B R14, R14 ;  /* 0x0000000eff0e723e */ /* 0x000fe400024050ff */
[----:B------:R-:W-:Y:S02]  /*ac20*/  F2FP.TF32.F32.PACK_B R15, R15 ;  /* 0x0000000fff0f723e */ /* 0x000fe400024050ff */
[----:B------:R-:W-:Y:S02]  /*ac30*/  F2FP.TF32.F32.PACK_B R16, R16 ;  /* 0x00000010ff10723e */ /* 0x000fe400024050ff */
[----:B------:R-:W-:Y:S01]  /*ac40*/  F2FP.TF32.F32.PACK_B R17, R17 ;  /* 0x00000011ff11723e */ /* 0x000fe200024050ff */
[----:B------:R1:W-:Y:S01]  /*ac50*/  STSM.16.M88.4 [R80+0x6000], R12 ;  /* 0x0060000c50007844 */ /* 0x0003e20000000200 */
[----:B------:R-:W-:Y:S02]  /*ac60*/  F2FP.TF32.F32.PACK_B R18, R18 ;  /* 0x00000012ff12723e */ /* 0x000fe400024050ff */
[----:B------:R-:W-:Y:S05]  /*ac70*/  F2FP.TF32.F32.PACK_B R19, R19 ;  /* 0x00000013ff13723e */ /* 0x000fea00024050ff */
[----:B------:R1:W-:Y:S01]  /*ac80*/  STSM.16.M88.4 [R81+0x6000], R16 ;  /* 0x0060001051007844 */ /* 0x0003e20000000200 */
        /* <DEDUP_REMOVED lines=19> */
.L_x_123:
[----:B------:R-:W-:Y:S05]  /*adc0*/  BSYNC.RECONVERGENT B0 ;  /* 0x0000000000007941 */ /* 0x000fea0003800200 */
.L_x_122:
[----:B------:R-:W-:Y:S01]  /*add0*/  BAR.SYNC.DEFER_BLOCKING 0x1, 0x80 ;  /* 0x0042000000007b1d */ /* 0x000fe20000010000 */
[----:B------:R-:W-:Y:S01]  /*ade0*/  UISETP.NE.AND UP0, UPT, UR52, -0x4, UPT ;  /* 0xfffffffc3400788c */ /* 0x000fe2000bf05270 */
[----:B------:R-:W-:Y:S08]  /*adf0*/  IADD3 R22, PT, PT, R22, 0x1, RZ ;  /* 0x0000000116167810 */ /* 0x000ff00007ffe0ff */
[----:B------:R-:W-:Y:S05]  /*ae00*/  BRA.U !UP0, `(.L_x_124) ;  /* 0x0000000108247547 */ /* 0x000fea000b800000 */
[----:B------:R-:W-:Y:S01]  /*ae10*/  ISETP.NE.AND P0, PT, R77, RZ, PT ;  /* 0x000000ff4d00720c */ /* 0x000fe20003f05270 */
[----:B------:R-:W-:Y:S01]  /*ae20*/  IMAD.U32 R0, RZ, RZ, UR49 ;  /* 0x00000031ff007e24 */ /* 0x000fe2000f8e00ff */
[----:B------:R-:W-:Y:S04]  /*ae30*/  UIADD3 UR4, UPT, UPT, UR49, 0x1, URZ ;  /* 0x0000000131047890 */ /* 0x000fe8000fffe0ff */
[----:B------:R-:W-:Y:S04]  /*ae40*/  UISETP.NE.AND UP0, UPT, UR4, 0x4, UPT ;  /* 0x000000040400788c */ /* 0x000fe8000bf05270 */
[----:B------:R-:W-:Y:S03]  /*ae50*/  USEL UR49, UR4, URZ, UP0 ;  /* 0x000000ff04317287 */ /* 0x000fe60008000000 */
[----:B------:R-:W-:Y:S05]  /*ae60*/  @P0 LEA R0, R0, UR48, 0x3 ;  /* 0x0000003000000c11 */ /* 0x000fea000f8e18ff */
[----:B------:R-:W-:Y:S05]  /*ae70*/  @P0 VIADD R0, R0, 0x60 ;  /* 0x0000006000000836 */ /* 0x000fea0000000000 */
[----:B------:R-:W-:Y:S04]  /*ae80*/  @P0 PRMT R0, R87, 0x654, R0 ;  /* 0x0000065457000816 */ /* 0x000fe80000000000 */
[----:B------:R2:W-:Y:S03]  /*ae90*/  @P0 SYNCS.ARRIVE.TRANS64.RED.A1T0 RZ, [R0+URZ], RZ ;  /* 0x000000ff00ff09a7 */ /* 0x0005e600081004ff */
.L_x_124:
[----:B------:R-:W-:Y:S01]  /*aea0*/  R2UR UR5, R52 ;  /* 0x00000000340572ca */ /* 0x000fe200000e0000 */
[----:B------:R-:W-:Y:S01]  /*aeb0*/  UISETP.NE.AND UP0, UPT, UR61, URZ, UPT ;  /* 0x000000ff3d00728c */ /* 0x000fe2000bf05270 */
[----:B------:R-:W-:Y:S01]  /*aec0*/  R2UR UR4, R53 ;  /* 0x00000000350472ca */ /* 0x000fe200000e0000 */
[----:B------:R-:W-:Y:S01]  /*aed0*/  UIADD3 UR52, UPT, UPT, UR52, 0x4, URZ ;  /* 0x0000000434347890 */ /* 0x000fe2000fffe0ff */
[----:B------:R-:W-:Y:S01]  /*aee0*/  ISETP.NE.AND P0, PT, R22, 0x2, PT ;  /* 0x000000021600780c */ /* 0x000fe20003f05270 */
[----:B------:R-:W-:Y:S01]  /*aef0*/  UMOV UR51, UR62 ;  /* 0x0000003e00337c82 */ /* 0x000fe20008000000 */
[----:B------:R-:W-:Y:S02]  /*af00*/  LOP3.LUT R54, R54, 0x1, RZ, 0x3c, !PT ;  /* 0x0000000136367812 */ /* 0x000fe400078e3cff */
[----:B--2---:R-:W-:Y:S02]  /*af10*/  SEL R0, RZ, 0x1, P0 ;  /* 0x00000001ff007807 */ /* 0x004fe40000000000 */
[----:B------:R-:W-:Y:S02]  /*af20*/  SEL R22, R22, RZ, P0 ;  /* 0x000000ff16167207 */ /* 0x000fe40000000000 */
[----:B------:R-:W-:Y:S01]  /*af30*/  LOP3.LUT R55, R55, R0, RZ, 0x3c, !PT ;  /* 0x0000000037377212 */ /* 0x000fe200078e3cff */
[----:B------:R-:W-:Y:S02]  /*af40*/  UIADD3 UR21, UPT, UPT, UR36, UR5, URZ ;  /* 0x0000000524157290 */ /* 0x000fe4000fffe0ff */
[----:B------:R-:W-:Y:S01]  /*af50*/  UIADD3 UR50, UPT, UPT, UR37, UR4, URZ ;  /* 0x0000000425327290 */ /* 0x000fe2000fffe0ff */
[----:B------:R-:W-:Y:S11]  /*af60*/  BRA.U UP0, `(.L_x_125) ;  /* 0xffffffc900487547 */ /* 0x000ff6000b83ffff */
[----:B------:R-:W-:-:S13]  /*af70*/  R2UR UR4, R69 ;  /* 0x00000000450472ca */ /* 0x000fda00000e0000 */
[----:B------:R-:W-:-:S09]  /*af80*/  UISETP.NE.AND UP0, UPT, UR4, URZ, UPT ;  /* 0x000000ff0400728c */ /* 0x000fd2000bf05270 */
[----:B------:R-:W-:Y:S05]  /*af90*/  BRA.U !UP0, `(.L_x_126) ;  /* 0x0000000108487547 */ /* 0x000fea000b800000 */
[----:B------:R-:W2:Y:S02]  /*afa0*/  LDCU.64 UR4, c[0x0][0x890] ;  /* 0x00011200ff0477ac */ /* 0x000ea40008000a00 */
[----:B--2---:R-:W-:-:S04]  /*afb0*/  UISETP.NE.U32.AND UP0, UPT, UR4, URZ, UPT ;  /* 0x000000ff0400728c */ /* 0x004fc8000bf05070 */
[----:B------:R-:W-:-:S09]  /*afc0*/  UISETP.NE.AND.EX UP0, UPT, UR5, URZ, UPT, UP0 ;  /* 0x000000ff0500728c */ /* 0x000fd2000bf05300 */
[----:B------:R-:W-:Y:S05]  /*afd0*/  BRA.U UP0, `(.L_x_127) ;  /* 0x00000001000c7547 */ /* 0x000fea000b800000 */
[----:B------:R-:W-:-:S13]  /*afe0*/  FSETP.NEU.AND P0, PT, R27, RZ, PT ;  /* 0x000000ff1b00720b */ /* 0x000fda0003f0d000 */
[----:B------:R-:W-:Y:S05]  /*aff0*/  @!P0 EXIT ;  /* 0x000000000000894d */ /* 0x000fea0003800000 */
[----:B------:R-:W-:Y:S05]  /*b000*/  BRA `(.L_x_126) ;  /* 0x00000000002c7947 */ /* 0x000fea0003800000 */
.L_x_127:
[----:B------:R-:W-:Y:S01]  /*b010*/  ISETP.NE.AND P0, PT, R76, RZ, PT ;  /* 0x000000ff4c00720c */ /* 0x000fe20003f05270 */
[----:B------:R-:W-:-:S12]  /*b020*/  BSSY.RECONVERGENT B0, `(.L_x_126) ;  /* 0x0000009000007945 */ /* 0x000fd80003800200 */
[----:B------:R-:W-:Y:S05]  /*b030*/  @P0 BRA `(.L_x_128) ;  /* 0x0000000000140947 */ /* 0x000fea0003800000 */
[----:B------:R-:W2:Y:S02]  /*b040*/  LDCU.64 UR4, c[0x0][0x888] ;  /* 0x00011100ff0477ac */ /* 0x000ea40008000a00 */
[----:B--2---:R-:W-:-:S04]  /*b050*/  ISETP.NE.U32.AND P0, PT, RZ, UR4, PT ;  /* 0x00000004ff007c0c */ /* 0x004fc8000bf05070 */
[----:B------:R-:W-:-:S13]  /*b060*/  ISETP.NE.AND.EX P0, PT, RZ, UR5, PT, P0 ;  /* 0x00000005ff007c0c */ /* 0x000fda000bf05300 */
[----:B------:R-:W-:Y:S05]  /*b070*/  @!P0 EXIT ;  /* 0x000000000000894d */ /* 0x000fea0003800000 */
[----:B------:R-:W-:Y:S05]  /*b080*/  BRA `(.L_x_129) ;  /* 0x0000000000087947 */ /* 0x000fea0003800000 */
.L_x_128:
[----:B------:R-:W-:-:S13]  /*b090*/  FSETP.NEU.AND P0, PT, R27, RZ, PT ;  /* 0x000000ff1b00720b */ /* 0x000fda0003f0d000 */
[----:B------:R-:W-:Y:S05]  /*b0a0*/  @!P0 EXIT ;  /* 0x000000000000894d */ /* 0x000fea0003800000 */
.L_x_129:
[----:B------:R-:W-:Y:S05]  /*b0b0*/  BSYNC.RECONVERGENT B0 ;  /* 0x0000000000007941 */ /* 0x000fea0003800200 */
.L_x_126:
[----:B------:R-:W2:Y:S01]  /*b0c0*/  S2UR UR5, SR_CgaCtaId ;  /* 0x00000000000579c3 */ /* 0x000ea20000008800 */
[----:B------:R-:W-:Y:S01]  /*b0d0*/  ULEA UR4, UR49, UR48, 0x3 ;  /* 0x0000003031047291 */ /* 0x000fe2000f8e18ff */
[----:B------:R-:W-:-:S04]  /*b0e0*/  DEPBAR.LE SB0, 0x0 ;  /* 0x000080000000791a */ /* 0x000fc80000000000 */
[----:B------:R-:W-:-:S04]  /*b0f0*/  UIADD3 UR4, UPT, UPT, UR4, 0x60, URZ ;  /* 0x0000006004047890 */ /* 0x000fc8000fffe0ff */
[----:B--2---:R-:W-:-:S09]  /*b100*/  UPRMT UR4, UR5, 0x654, UR4 ;  /* 0x0000065405047896 */ /* 0x004fd20008000004 */
[----:B------:R-:W-:Y:S01]  /*b110*/  SYNCS.ARRIVE.TRANS64.RED.A1T0 RZ, [UR4], RZ ;  /* 0x000000ffffff79a7 */ /* 0x000fe20008100404 */
[----:B------:R-:W-:Y:S05]  /*b120*/  EXIT ;  /* 0x000000000000794d */ /* 0x000fea0003800000 */
.L_x_24:
[----:B------:R-:W-:Y:S11]  /*b130*/  R2UR UR6, R4 ;  /* 0x00000000040672ca */ /* 0x000ff600000e0000 */
[----:B------:R-:W-:Y:S02]  /*b140*/  @!UPT UIADD3 URZ, UPT, UPT, URZ, URZ, URZ ;  /* 0x000000fffffff290 */ /* 0x000fe4000fffe0ff */
[----:B------:R-:W-:Y:S07]  /*b150*/  MOV R22, UR6 ;  /* 0x0000000600167c02 */ /* 0x000fee0008000f00 */
.L_x_130:
[----:B--2---:R2:W4:Y:S02]  /*b160*/  SYNCS.PHASECHK.TRANS64.TRYWAIT P0, [R22+URZ+0x20], R27 ;  /* 0x0000201b160075a7 */ /* 0x00452400080011ff */
[----:B----4-:R-:W-:Y:S05]  /*b170*/  @!P0 NANOSLEEP.SYNCS 0x989680 ;  /* 0x009896800000895d */ /* 0x010fea0003900000 */
[----:B------:R-:W4:Y:S02]  /*b180*/  @!P0 SYNCS.PHASECHK.TRANS64 P0, [R22+URZ+0x20], R27 ;  /* 0x0000201b160085a7 */ /* 0x000f2400080010ff */
[----:B----4-:R-:W-:Y:S05]  /*b190*/  @!P0 BRA `(.L_x_130) ;  /* 0xfffffffc00f08947 */ /* 0x010fea000383ffff */
[----:B------:R-:W-:Y:S05]  /*b1a0*/  BRA `(.L_x_23) ;  /* 0xffffff6c00f47947 */ /* 0x000fea000383ffff */
.L_x_31:
[----:B------:R-:W-:Y:S11]  /*b1b0*/  R2UR UR6, R16 ;  /* 0x00000000100672ca */ /* 0x000ff600000e0000 */
[----:B------:R-:W-:Y:S02]  /*b1c0*/  @!UPT UIADD3 URZ, UPT, UPT, URZ, URZ, URZ ;  /* 0x000000fffffff290 */ /* 0x000fe4000fffe0ff */
[----:B------:R-:W-:Y:S07]  /*b1d0*/  MOV R22, UR6 ;  /* 0x0000000600167c02 */ /* 0x000fee0008000f00 */
.L_x_131:
[----:B-1----:R1:W2:Y:S02]  /*b1e0*/  SYNCS.PHASECHK.TRANS64.TRYWAIT P0, [R22+URZ+0x20], R27 ;  /* 0x0000201b160075a7 */ /* 0x0022a400080011ff */
[----:B--2---:R-:W-:Y:S05]  /*b1f0*/  @!P0 NANOSLEEP.SYNCS 0x989680 ;  /* 0x009896800000895d */ /* 0x004fea0003900000 */
[----:B------:R-:W2:Y:S02]  /*b200*/  @!P0 SYNCS.PHASECHK.TRANS64 P0, [R22+URZ+0x20], R27 ;  /* 0x0000201b160085a7 */ /* 0x000ea400080010ff */
[----:B--2---:R-:W-:Y:S05]  /*b210*/  @!P0 BRA `(.L_x_131) ;  /* 0xfffffffc00f08947 */ /* 0x004fea000383ffff */
[----:B------:R-:W-:Y:S05]  /*b220*/  BRA `(.L_x_30) ;  /* 0xffffff8400a87947 */ /* 0x000fea000383ffff */
.L_x_36:
[----:B------:R-:W-:-:S07]  /*b230*/  MOV R0, UR38 ;  /* 0x0000002600007c02 */ /* 0x000fce0008000f00 */
.L_x_132:
[----:B-1----:R1:W2:Y:S02]  /*b240*/  SYNCS.PHASECHK.TRANS64.TRYWAIT P0, [R0+URZ+0x90], R4 ;  /* 0x00009004000075a7 */ /* 0x0022a400080011ff */
[----:B--2---:R-:W-:Y:S05]  /*b250*/  @!P0 NANOSLEEP.SYNCS 0x989680 ;  /* 0x009896800000895d */ /* 0x004fea0003900000 */
[----:B------:R-:W2:Y:S02]  /*b260*/  @!P0 SYNCS.PHASECHK.TRANS64 P0, [R0+URZ+0x90], R4 ;  /* 0x00009004000085a7 */ /* 0x000ea400080010ff */
[----:B--2---:R-:W-:Y:S05]  /*b270*/  @!P0 BRA `(.L_x_132) ;  /* 0xfffffffc00f08947 */ /* 0x004fea000383ffff */
[----:B------:R-:W-:Y:S05]  /*b280*/  BRA `(.L_x_133) ;  /* 0xffffff9000b87947 */ /* 0x000fea000383ffff */
.L_x_40:
[----:B------:R-:W-:-:S07]  /*b290*/  MOV R0, UR4 ;  /* 0x0000000400007c02 */ /* 0x000fce0008000f00 */
.L_x_134:
[----:B-1----:R1:W2:Y:S02]  /*b2a0*/  SYNCS.PHASECHK.TRANS64.TRYWAIT P0, [R0+URZ], R2 ;  /* 0x00000002000075a7 */ /* 0x0022a400080011ff */
[----:B--2---:R-:W-:Y:S05]  /*b2b0*/  @!P0 NANOSLEEP.SYNCS 0x989680 ;  /* 0x009896800000895d */ /* 0x004fea0003900000 */
[----:B------:R-:W2:Y:S02]  /*b2c0*/  @!P0 SYNCS.PHASECHK.TRANS64 P0, [R0+URZ], R2 ;  /* 0x00000002000085a7 */ /* 0x000ea400080010ff */
[----:B--2---:R-:W-:Y:S05]  /*b2d0*/  @!P0 BRA `(.L_x_134) ;  /* 0xfffffffc00f08947 */ /* 0x004fea000383ffff */
[----:B------:R-:W-:Y:S05]  /*b2e0*/  BRA `(.L_x_135) ;  /* 0xffffff9800707947 */ /* 0x000fea000383ffff */
.L_x_41:
[----:B------:R-:W-:-:S07]  /*b2f0*/  MOV R0, UR5 ;  /* 0x0000000500007c02 */ /* 0x000fce0008000f00 */
.L_x_136:
[----:B-1----:R1:W2:Y:S02]  /*b300*/  SYNCS.PHASECHK.TRANS64.TRYWAIT P0, [R0+URZ], R3 ;  /* 0x00000003000075a7 */ /* 0x0022a400080011ff */
[----:B--2---:R-:W-:Y:S05]  /*b310*/  @!P0 NANOSLEEP.SYNCS 0x989680 ;  /* 0x009896800000895d */ /* 0x004fea0003900000 */
[----:B------:R-:W2:Y:S02]  /*b320*/  @!P0 SYNCS.PHASECHK.TRANS64 P0, [R0+URZ], R3 ;  /* 0x00000003000085a7 */ /* 0x000ea400080010ff */
[----:B--2---:R-:W-:Y:S05]  /*b330*/  @!P0 BRA `(.L_x_136) ;  /* 0xfffffffc00f08947 */ /* 0x004fea000383ffff */
[----:B------:R-:W-:Y:S05]  /*b340*/  BRA `(.L_x_137) ;  /* 0xffffff98007c7947 */ /* 0x000fea000383ffff */
.L_x_42:
[----:B------:R-:W-:-:S07]  /*b350*/  MOV R0, UR5 ;  /* 0x0000000500007c02 */ /* 0x000fce0008000f00 */
.L_x_138:
[----:B-1----:R1:W2:Y:S02]  /*b360*/  SYNCS.PHASECHK.TRANS64.TRYWAIT P0, [R0+URZ], R3 ;  /* 0x00000003000075a7 */ /* 0x0022a400080011ff */
[----:B--2---:R-:W-:Y:S05]  /*b370*/  @!P0 NANOSLEEP.SYNCS 0x989680 ;  /* 0x009896800000895d */ /* 0x004fea0003900000 */
[----:B------:R-:W2:Y:S02]  /*b380*/  @!P0 SYNCS.PHASECHK.TRANS64 P0, [R0+URZ], R3 ;  /* 0x00000003000085a7 */ /* 0x000ea400080010ff */
[----:B--2---:R-:W-:Y:S05]  /*b390*/  @!P0 BRA `(.L_x_138) ;  /* 0xfffffffc00f08947 */ /* 0x004fea000383ffff */
[----:B------:R-:W-:Y:S05]  /*b3a0*/  BRA `(.L_x_139) ;  /* 0xffffff9800887947 */ /* 0x000fea000383ffff */
.L_x_45:
[----:B------:R-:W-:-:S07]  /*b3b0*/  MOV R4, UR4 ;  /* 0x0000000400047c02 */ /* 0x000fce0008000f00 */
.L_x_140:
[----:B-1----:R1:W2:Y:S02]  /*b3c0*/  SYNCS.PHASECHK.TRANS64.TRYWAIT P1, [R4+URZ+0x98], R6 ;  /* 0x00009806040075a7 */ /* 0x0022a400080211ff */
[----:B--2---:R-:W-:Y:S05]  /*b3d0*/  @!P1 NANOSLEEP.SYNCS 0x989680 ;  /* 0x009896800000995d */ /* 0x004fea0003900000 */
[----:B------:R-:W2:Y:S02]  /*b3e0*/  @!P1 SYNCS.PHASECHK.TRANS64 P1, [R4+URZ+0x98], R6 ;  /* 0x00009806040095a7 */ /* 0x000ea400080210ff */
[----:B--2---:R-:W-:Y:S05]  /*b3f0*/  @!P1 BRA `(.L_x_140) ;  /* 0xfffffffc00f09947 */ /* 0x004fea000383ffff */
[----:B------:R-:W-:Y:S05]  /*b400*/  BRA `(.L_x_141) ;  /* 0xffffff9800f47947 */ /* 0x000fea000383ffff */
.L_x_46:
[----:B-1----:R-:W-:-:S07]  /*b410*/  MOV R4, UR4 ;  /* 0x0000000400047c02 */ /* 0x002fce0008000f00 */
.L_x_142:
[----:B-1----:R1:W2:Y:S02]  /*b420*/  SYNCS.PHASECHK.TRANS64.TRYWAIT P1, [R4+URZ+0x90], R5 ;  /* 0x00009005040075a7 */ /* 0x0022a400080211ff */
[----:B--2---:R-:W-:Y:S05]  /*b430*/  @!P1 NANOSLEEP.SYNCS 0x989680 ;  /* 0x009896800000995d */ /* 0x004fea0003900000 */
[----:B------:R-:W2:Y:S02]  /*b440*/  @!P1 SYNCS.PHASECHK.TRANS64 P1, [R4+URZ+0x90], R5 ;  /* 0x00009005040095a7 */ /* 0x000ea400080210ff */
[----:B--2---:R-:W-:Y:S05]  /*b450*/  @!P1 BRA `(.L_x_142) ;  /* 0xfffffffc00f09947 */ /* 0x004fea000383ffff */
[----:B------:R-:W-:Y:S05]  /*b460*/  BRA `(.L_x_143) ;  /* 0xffffff9800fc7947 */ /* 0x000fea000383ffff */
.L_x_54:
[----:B------:R-:W-:-:S07]  /*b470*/  MOV R2, UR23 ;  /* 0x0000001700027c02 */ /* 0x000fce0008000f00 */
.L_x_144:
[----:B-1----:R1:W2:Y:S02]  /*b480*/  SYNCS.PHASECHK.TRANS64.TRYWAIT P0, [R2+URZ+0x90], R4 ;  /* 0x00009004020075a7 */ /* 0x0022a400080011ff */
[----:B--2---:R-:W-:Y:S05]  /*b490*/  @!P0 NANOSLEEP.SYNCS 0x989680 ;  /* 0x009896800000895d */ /* 0x004fea0003900000 */
[----:B------:R-:W2:Y:S02]  /*b4a0*/  @!P0 SYNCS.PHASECHK.TRANS64 P0, [R2+URZ+0x90], R4 ;  /* 0x00009004020085a7 */ /* 0x000ea400080010ff */
[----:B--2---:R-:W-:Y:S05]  /*b4b0*/  @!P0 BRA `(.L_x_144) ;  /* 0xfffffffc00f08947 */ /* 0x004fea000383ffff */
[----:B------:R-:W-:Y:S05]  /*b4c0*/  BRA `(.L_x_145) ;  /* 0xffffffa000ac7947 */ /* 0x000fea000383ffff */
.L_x_55:
[----:B------:R-:W-:-:S07]  /*b4d0*/  MOV R4, UR28 ;  /* 0x0000001c00047c02 */ /* 0x000fce0008000f00 */
.L_x_146:
[----:B-1----:R1:W2:Y:S02]  /*b4e0*/  SYNCS.PHASECHK.TRANS64.TRYWAIT P0, [R4+URZ+0xb0], R2 ;  /* 0x0000b002040075a7 */ /* 0x0022a400080011ff */
[----:B--2---:R-:W-:Y:S05]  /*b4f0*/  @!P0 NANOSLEEP.SYNCS 0x989680 ;  /* 0x009896800000895d */ /* 0x004fea0003900000 */
[----:B------:R-:W2:Y:S02]  /*b500*/  @!P0 SYNCS.PHASECHK.TRANS64 P0, [R4+URZ+0xb0], R2 ;  /* 0x0000b002040085a7 */ /* 0x000ea400080010ff */
[----:B--2---:R-:W-:Y:S05]  /*b510*/  @!P0 BRA `(.L_x_146) ;  /* 0xfffffffc00f08947 */ /* 0x004fea000383ffff */
[----:B------:R-:W-:Y:S05]  /*b520*/  BRA `(.L_x_147) ;  /* 0xffffffa000c87947 */ /* 0x000fea000383ffff */
.L_x_58:
[----:B-1----:R-:W-:Y:S07]  /*b530*/  MOV R2, UR21 ;  /* 0x0000001500027c02 */ /* 0x002fee0008000f00 */
.L_x_148:
[----:B-1----:R1:W2:Y:S02]  /*b540*/  SYNCS.PHASECHK.TRANS64.TRYWAIT P0, [R2+URZ], R5 ;  /* 0x00000005020075a7 */ /* 0x0022a400080011ff */
[----:B--2---:R-:W-:Y:S05]  /*b550*/  @!P0 NANOSLEEP.SYNCS 0x989680 ;  /* 0x009896800000895d */ /* 0x004fea0003900000 */
[----:B------:R-:W2:Y:S02]  /*b560*/  @!P0 SYNCS.PHASECHK.TRANS64 P0, [R2+URZ], R5 ;  /* 0x00000005020085a7 */ /* 0x000ea400080010ff */
[----:B--2---:R-:W-:Y:S05]  /*b570*/  @!P0 BRA `(.L_x_148) ;  /* 0xfffffffc00f08947 */ /* 0x004fea000383ffff */
[----:B------:R-:W-:Y:S05]  /*b580*/  BRA `(.L_x_57) ;  /* 0xffffffa000ec7947 */ /* 0x000fea000383ffff */
.L_x_61:
[----:B------:R-:W-:-:S07]  /*b590*/  MOV R2, UR4 ;  /* 0x0000000400027c02 */ /* 0x000fce0008000f00 */
.L_x_149:
[----:B-1----:R1:W3:Y:S02]  /*b5a0*/  SYNCS.PHASECHK.TRANS64.TRYWAIT P0, [R2+URZ], R3 ;  /* 0x00000003020075a7 */ /* 0x0022e400080011ff */
[----:B---3--:R-:W-:Y:S05]  /*b5b0*/  @!P0 NANOSLEEP.SYNCS 0x989680 ;  /* 0x009896800000895d */ /* 0x008fea0003900000 */
[----:B------:R-:W3:Y:S02]  /*b5c0*/  @!P0 SYNCS.PHASECHK.TRANS64 P0, [R2+URZ], R3 ;  /* 0x00000003020085a7 */ /* 0x000ee400080010ff */
[----:B---3--:R-:W-:Y:S05]  /*b5d0*/  @!P0 BRA `(.L_x_149) ;  /* 0xfffffffc00f08947 */ /* 0x008fea000383ffff */
[----:B------:R-:W-:Y:S05]  /*b5e0*/  BRA `(.L_x_150) ;  /* 0xffffffa800487947 */ /* 0x000fea000383ffff */
.L_x_62:
[----:B------:R-:W-:-:S07]  /*b5f0*/  MOV R2, UR4 ;  /* 0x0000000400027c02 */ /* 0x000fce0008000f00 */
.L_x_151:
[----:B-1----:R1:W2:Y:S02]  /*b600*/  SYNCS.PHASECHK.TRANS64.TRYWAIT P0, [R2+URZ], R3 ;  /* 0x00000003020075a7 */ /* 0x0022a400080011ff */
[----:B--2---:R-:W-:Y:S05]  /*b610*/  @!P0 NANOSLEEP.SYNCS 0x989680 ;  /* 0x009896800000895d */ /* 0x004fea0003900000 */
[----:B------:R-:W2:Y:S02]  /*b620*/  @!P0 SYNCS.PHASECHK.TRANS64 P0, [R2+URZ], R3 ;  /* 0x00000003020085a7 */ /* 0x000ea400080010ff */
[----:B--2---:R-:W-:Y:S05]  /*b630*/  @!P0 BRA `(.L_x_151) ;  /* 0xfffffffc00f08947 */ /* 0x004fea000383ffff */
[----:B------:R-:W-:Y:S05]  /*b640*/  BRA `(.L_x_152) ;  /* 0xffffffa800547947 */ /* 0x000fea000383ffff */
.L_x_67:
[----:B------:R-:W-:Y:S07]  /*b650*/  MOV R2, UR31 ;  /* 0x0000001f00027c02 */ /* 0x000fee0008000f00 */
.L_x_153:
[----:B-1----:R1:W2:Y:S02]  /*b660*/  SYNCS.PHASECHK.TRANS64.TRYWAIT P0, [R2+URZ+0x90], R3 ;  /* 0x00009003020075a7 */ /* 0x0022a400080011ff */
[----:B--2---:R-:W-:Y:S05]  /*b670*/  @!P0 NANOSLEEP.SYNCS 0x989680 ;  /* 0x009896800000895d */ /* 0x004fea0003900000 */
[----:B------:R-:W2:Y:S02]  /*b680*/  @!P0 SYNCS.PHASECHK.TRANS64 P0, [R2+URZ+0x90], R3 ;  /* 0x00009003020085a7 */ /* 0x000ea400080010ff */
[----:B--2---:R-:W-:Y:S05]  /*b690*/  @!P0 BRA `(.L_x_153) ;  /* 0xfffffffc00f08947 */ /* 0x004fea000383ffff */
[----:B------:R-:W-:Y:S05]  /*b6a0*/  BRA `(.L_x_154) ;  /* 0xffffffac00ac7947 */ /* 0x000fea000383ffff */
.L_x_70:
[----:B------:R-:W-:Y:S07]  /*b6b0*/  MOV R2, UR31 ;  /* 0x0000001f00027c02 */ /* 0x000fee0008000f00 */
.L_x_155:
[----:B-1----:R1:W2:Y:S02]  /*b6c0*/  SYNCS.PHASECHK.TRANS64.TRYWAIT P2, [R2+URZ+0x88], R3 ;  /* 0x00008803020075a7 */ /* 0x0022a400080411ff */
[----:B--2---:R-:W-:Y:S05]  /*b6d0*/  @!P2 NANOSLEEP.SYNCS 0x989680 ;  /* 0x009896800000a95d */ /* 0x004fea0003900000 */
[----:B------:R-:W2:Y:S02]  /*b6e0*/  @!P2 SYNCS.PHASECHK.TRANS64 P2, [R2+URZ+0x88], R3 ;  /* 0x000088030200a5a7 */ /* 0x000ea400080410ff */
[----:B--2---:R-:W-:Y:S05]  /*b6f0*/  @!P2 BRA `(.L_x_155) ;  /* 0xfffffffc00f0a947 */ /* 0x004fea000383ffff */
[----:B------:R-:W-:Y:S05]  /*b700*/  BRA `(.L_x_69) ;  /* 0xffffffb400107947 */ /* 0x000fea000383ffff */
.L_x_73:
[----:B-1----:R-:W-:Y:S07]  /*b710*/  MOV R2, UR31 ;  /* 0x0000001f00027c02 */ /* 0x002fee0008000f00 */
.L_x_156:
[----:B-1----:R1:W2:Y:S02]  /*b720*/  SYNCS.PHASECHK.TRANS64.TRYWAIT P1, [R2+URZ+0x60], R8 ;  /* 0x00006008020075a7 */ /* 0x0022a400080211ff */
[----:B--2---:R-:W-:Y:S05]  /*b730*/  @!P1 NANOSLEEP.SYNCS 0x989680 ;  /* 0x009896800000995d */ /* 0x004fea0003900000 */
[----:B------:R-:W2:Y:S02]  /*b740*/  @!P1 SYNCS.PHASECHK.TRANS64 P1, [R2+URZ+0x60], R8 ;  /* 0x00006008020095a7 */ /* 0x000ea400080210ff */
[----:B--2---:R-:W-:Y:S05]  /*b750*/  @!P1 BRA `(.L_x_156) ;  /* 0xfffffffc00f09947 */ /* 0x004fea000383ffff */
[----:B------:R-:W-:Y:S05]  /*b760*/  BRA `(.L_x_157) ;  /* 0xffffffb400a07947 */ /* 0x000fea000383ffff */
.L_x_74:
[----:B------:R-:W-:Y:S07]  /*b770*/  MOV R2, UR31 ;  /* 0x0000001f00027c02 */ /* 0x000fee0008000f00 */
.L_x_158:
[----:B-1----:R1:W2:Y:S02]  /*b780*/  SYNCS.PHASECHK.TRANS64.TRYWAIT P1, [R2+URZ+0x68], R8 ;  /* 0x00006808020075a7 */ /* 0x0022a400080211ff */
[----:B--2---:R-:W-:Y:S05]  /*b790*/  @!P1 NANOSLEEP.SYNCS 0x989680 ;  /* 0x009896800000995d */ /* 0x004fea0003900000 */
[----:B------:R-:W2:Y:S02]  /*b7a0*/  @!P1 SYNCS.PHASECHK.TRANS64 P1, [R2+URZ+0x68], R8 ;  /* 0x00006808020095a7 */ /* 0x000ea400080210ff */
[----:B--2---:R-:W-:Y:S05]  /*b7b0*/  @!P1 BRA `(.L_x_158) ;  /* 0xfffffffc00f09947 */ /* 0x004fea000383ffff */
[----:B------:R-:W-:Y:S05]  /*b7c0*/  BRA `(.L_x_159) ;  /* 0xffffffb400d87947 */ /* 0x000fea000383ffff */
.L_x_75:
[----:B------:R-:W-:Y:S07]  /*b7d0*/  MOV R2, UR31 ;  /* 0x0000001f00027c02 */ /* 0x000fee0008000f00 */
.L_x_160:
[----:B-1----:R1:W2:Y:S02]  /*b7e0*/  SYNCS.PHASECHK.TRANS64.TRYWAIT P1, [R2+URZ+0x70], R8 ;  /* 0x00007008020075a7 */ /* 0x0022a400080211ff */
[----:B--2---:R-:W-:Y:S05]  /*b7f0*/  @!P1 NANOSLEEP.SYNCS 0x989680 ;  /* 0x009896800000995d */ /* 0x004fea0003900000 */
[----:B------:R-:W2:Y:S02]  /*b800*/  @!P1 SYNCS.PHASECHK.TRANS64 P1, [R2+URZ+0x70], R8 ;  /* 0x00007008020095a7 */ /* 0x000ea400080210ff */
[----:B--2---:R-:W-:Y:S05]  /*b810*/  @!P1 BRA `(.L_x_160) ;  /* 0xfffffffc00f09947 */ /* 0x004fea000383ffff */
[----:B------:R-:W-:Y:S05]  /*b820*/  BRA `(.L_x_161) ;  /* 0xffffffb800207947 */ /* 0x000fea000383ffff */
.L_x_76:
[----:B------:R-:W-:Y:S07]  /*b830*/  MOV R2, UR31 ;  /* 0x0000001f00027c02 */ /* 0x000fee0008000f00 */
.L_x_162:
[----:B-1----:R1:W2:Y:S02]  /*b840*/  SYNCS.PHASECHK.TRANS64.TRYWAIT P0, [R2+URZ+0x78], R8 ;  /* 0x00007808020075a7 */ /* 0x0022a400080011ff */
[----:B--2---:R-:W-:Y:S05]  /*b850*/  @!P0 NANOSLEEP.SYNCS 0x989680 ;  /* 0x009896800000895d */ /* 0x004fea0003900000 */
[----:B------:R-:W2:Y:S02]  /*b860*/  @!P0 SYNCS.PHASECHK.TRANS64 P0, [R2+URZ+0x78], R8 ;  /* 0x00007808020085a7 */ /* 0x000ea400080010ff */
[----:B--2---:R-:W-:Y:S05]  /*b870*/  @!P0 BRA `(.L_x_162) ;  /* 0xfffffffc00f08947 */ /* 0x004fea000383ffff */
[----:B------:R-:W-:Y:S05]  /*b880*/  BRA `(.L_x_163) ;  /* 0xffffffb800707947 */ /* 0x000fea000383ffff */
.L_x_78:
[----:B-1----:R-:W-:-:S07]  /*b890*/  MOV R0, UR31 ;  /* 0x0000001f00007c02 */ /* 0x002fce0008000f00 */
.L_x_164:
[----:B-1----:R1:W2:Y:S02]  /*b8a0*/  SYNCS.PHASECHK.TRANS64.TRYWAIT P0, [R0+URZ+0x60], R2 ;  /* 0x00006002000075a7 */ /* 0x0022a400080011ff */
[----:B--2---:R-:W-:Y:S05]  /*b8b0*/  @!P0 NANOSLEEP.SYNCS 0x989680 ;  /* 0x009896800000895d */ /* 0x004fea0003900000 */
[----:B------:R-:W2:Y:S02]  /*b8c0*/  @!P0 SYNCS.PHASECHK.TRANS64 P0, [R0+URZ+0x60], R2 ;  /* 0x00006002000085a7 */ /* 0x000ea400080010ff */
[----:B--2---:R-:W-:Y:S05]  /*b8d0*/  @!P0 BRA `(.L_x_164) ;  /* 0xfffffffc00f08947 */ /* 0x004fea000383ffff */
[----:B------:R-:W-:Y:S05]  /*b8e0*/  BRA `(.L_x_165) ;  /* 0xffffffb800d47947 */ /* 0x000fea000383ffff */
.L_x_79:
[----:B-1----:R-:W-:-:S07]  /*b8f0*/  MOV R0, UR31 ;  /* 0x0000001f00007c02 */ /* 0x002fce0008000f00 */
.L_x_166:
[----:B-1----:R1:W2:Y:S02]  /*b900*/  SYNCS.PHASECHK.TRANS64.TRYWAIT P0, [R0+URZ+0x68], R2 ;  /* 0x00006802000075a7 */ /* 0x0022a400080011ff */
[----:B--2---:R-:W-:Y:S05]  /*b910*/  @!P0 NANOSLEEP.SYNCS 0x989680 ;  /* 0x009896800000895d */ /* 0x004fea0003900000 */
[----:B------:R-:W2:Y:S02]  /*b920*/  @!P0 SYNCS.PHASECHK.TRANS64 P0, [R0+URZ+0x68], R2 ;  /* 0x00006802000085a7 */ /* 0x000ea400080010ff */
[----:B--2---:R-:W-:Y:S05]  /*b930*/  @!P0 BRA `(.L_x_166) ;  /* 0xfffffffc00f08947 */ /* 0x004fea000383ffff */
[----:B------:R-:W-:Y:S05]  /*b940*/  BRA `(.L_x_167) ;  /* 0xffffffb800c47947 */ /* 0x000fea000383ffff */
.L_x_80:
[----:B-1----:R-:W-:-:S07]  /*b950*/  MOV R0, UR31 ;  /* 0x0000001f00007c02 */ /* 0x002fce0008000f00 */
.L_x_168:
[----:B-1----:R1:W2:Y:S02]  /*b960*/  SYNCS.PHASECHK.TRANS64.TRYWAIT P0, [R0+URZ+0x70], R2 ;  /* 0x00007002000075a7 */ /* 0x0022a400080011ff */
[----:B--2---:R-:W-:Y:S05]  /*b970*/  @!P0 NANOSLEEP.SYNCS 0x989680 ;  /* 0x009896800000895d */ /* 0x004fea0003900000 */
[----:B------:R-:W2:Y:S02]  /*b980*/  @!P0 SYNCS.PHASECHK.TRANS64 P0, [R0+URZ+0x70], R2 ;  /* 0x00007002000085a7 */ /* 0x000ea400080010ff */
[----:B--2---:R-:W-:Y:S05]  /*b990*/  @!P0 BRA `(.L_x_168) ;  /* 0xfffffffc00f08947 */ /* 0x004fea000383ffff */
[----:B------:R-:W-:Y:S05]  /*b9a0*/  BRA `(.L_x_169) ;  /* 0xffffffb800b47947 */ /* 0x000fea000383ffff */
.L_x_82:
[----:B------:R-:W-:Y:S07]  /*b9b0*/  MOV R0, UR48 ;  /* 0x0000003000007c02 */ /* 0x000fee0008000f00 */
.L_x_170:
[----:B-1----:R1:W2:Y:S02]  /*b9c0*/  SYNCS.PHASECHK.TRANS64.TRYWAIT P0, [R0+URZ+0x90], R2 ;  /* 0x00009002000075a7 */ /* 0x0022a400080011ff */
[----:B--2---:R-:W-:Y:S05]  /*b9d0*/  @!P0 NANOSLEEP.SYNCS 0x989680 ;  /* 0x009896800000895d */ /* 0x004fea0003900000 */
[----:B------:R-:W2:Y:S02]  /*b9e0*/  @!P0 SYNCS.PHASECHK.TRANS64 P0, [R0+URZ+0x90], R2 ;  /* 0x00009002000085a7 */ /* 0x000ea400080010ff */
[----:B--2---:R-:W-:Y:S05]  /*b9f0*/  @!P0 BRA `(.L_x_170) ;  /* 0xfffffffc00f08947 */ /* 0x004fea000383ffff */
[----:B------:R-:W-:Y:S05]  /*ba00*/  BRA `(.L_x_171) ;  /* 0xffffffbc00ac7947 */ /* 0x000fea000383ffff */
.L_x_93:
[----:B-1----:R-:W-:Y:S04]  /*ba10*/  MOV R2, UR48 ;  /* 0x0000003000027c02 */ /* 0x002fe80008000f00 */
[----:B------:R1:W3:Y:S03]  /*ba20*/  SYNCS.PHASECHK.TRANS64.TRYWAIT P1, [R2+URZ+0x40], R3 ;  /* 0x00004003020075a7 */ /* 0x0002e600080211ff */
[----:B---3--:R-:W-:Y:S05]  /*ba30*/  @!P1 NANOSLEEP.SYNCS 0x989680 ;  /* 0x009896800000995d */ /* 0x008fea0003900000 */
[----:B------:R-:W3:Y:S02]  /*ba40*/  @!P1 SYNCS.PHASECHK.TRANS64 P1, [R2+URZ+0x40], R3 ;  /* 0x00004003020095a7 */ /* 0x000ee400080210ff */
[----:B---3--:R-:W-:Y:S05]  /*ba50*/  @!P1 BRA `(.L_x_93) ;  /* 0xfffffffc00ec9947 */ /* 0x008fea000383ffff */
[----:B------:R-:W-:Y:S05]  /*ba60*/  BRA `(.L_x_92) ;  /* 0xffffffcc00947947 */ /* 0x000fea000383ffff */
.L_x_95:
[----:B-1----:R1:W4:Y:S02]  /*ba70*/  SYNCS.PHASECHK.TRANS64.TRYWAIT P0, [R82+URZ+0xa0], R0 ;  /* 0x0000a000520075a7 */ /* 0x00232400080011ff */
[----:B----4-:R-:W-:Y:S05]  /*ba80*/  @!P0 NANOSLEEP.SYNCS 0x989680 ;  /* 0x009896800000895d */ /* 0x010fea0003900000 */
[----:B------:R-:W4:Y:S02]  /*ba90*/  @!P0 SYNCS.PHASECHK.TRANS64 P0, [R82+URZ+0xa0], R0 ;  /* 0x0000a000520085a7 */ /* 0x000f2400080010ff */
[----:B----4-:R-:W-:Y:S05]  /*baa0*/  @!P0 BRA `(.L_x_95) ;  /* 0xfffffffc00f08947 */ /* 0x010fea000383ffff */
[----:B------:R-:W-:Y:S05]  /*bab0*/  BRA `(.L_x_94) ;  /* 0xffffffcc00c07947 */ /* 0x000fea000383ffff */
.L_x_104:
[----:B-1----:R1:W2:Y:S02]  /*bac0*/  SYNCS.PHASECHK.TRANS64.TRYWAIT P0, [R2+URZ+0x40], R0 ;  /* 0x00004000020075a7 */ /* 0x0022a400080011ff */
[----:B--2---:R-:W-:Y:S05]  /*bad0*/  @!P0 NANOSLEEP.SYNCS 0x989680 ;  /* 0x009896800000895d */ /* 0x004fea0003900000 */
[----:B------:R-:W2:Y:S02]  /*bae0*/  @!P0 SYNCS.PHASECHK.TRANS64 P0, [R2+URZ+0x40], R0 ;  /* 0x00004000020085a7 */ /* 0x000ea400080010ff */
[----:B--2---:R-:W-:Y:S05]  /*baf0*/  @!P0 BRA `(.L_x_104) ;  /* 0xfffffffc00f08947 */ /* 0x004fea000383ffff */
[----:B------:R-:W-:Y:S05]  /*bb00*/  BRA `(.L_x_103) ;  /* 0xffffffd400ec7947 */ /* 0x000fea000383ffff */
.L_x_112:
[----:B-1----:R1:W2:Y:S02]  /*bb10*/  SYNCS.PHASECHK.TRANS64.TRYWAIT P0, [R2+URZ+0x40], R5 ;  /* 0x00004005020075a7 */ /* 0x0022a400080011ff */
[----:B--2---:R-:W-:Y:S05]  /*bb20*/  @!P0 NANOSLEEP.SYNCS 0x989680 ;  /* 0x009896800000895d */ /* 0x004fea0003900000 */
[----:B------:R-:W2:Y:S02]  /*bb30*/  @!P0 SYNCS.PHASECHK.TRANS64 P0, [R2+URZ+0x40], R5 ;  /* 0x00004005020085a7 */ /* 0x000ea400080010ff */
[----:B--2---:R-:W-:Y:S05]  /*bb40*/  @!P0 BRA `(.L_x_112) ;  /* 0xfffffffc00f08947 */ /* 0x004fea000383ffff */
[----:B------:R-:W-:Y:S05]  /*bb50*/  BRA `(.L_x_111) ;  /* 0xffffffe000387947 */ /* 0x000fea000383ffff */
.L_x_120:
[----:B--2---:R2:W3:Y:S02]  /*bb60*/  SYNCS.PHASECHK.TRANS64.TRYWAIT P0, [R2+URZ+0x40], R0 ;  /* 0x00004000020075a7 */ /* 0x0044e400080011ff */
[----:B---3--:R-:W-:Y:S05]  /*bb70*/  @!P0 NANOSLEEP.SYNCS 0x989680 ;  /* 0x009896800000895d */ /* 0x008fea0003900000 */
[----:B------:R-:W3:Y:S02]  /*bb80*/  @!P0 SYNCS.PHASECHK.TRANS64 P0, [R2+URZ+0x40], R0 ;  /* 0x00004000020085a7 */ /* 0x000ee400080010ff */
[----:B---3--:R-:W-:Y:S05]  /*bb90*/  @!P0 BRA `(.L_x_120) ;  /* 0xfffffffc00f08947 */ /* 0x008fea000383ffff */
[----:B------:R-:W-:Y:S05]  /*bba0*/  BRA `(.L_x_119) ;  /* 0xffffffe800807947 */ /* 0x000fea000383ffff */
        .weak           $__internal_0_$__cuda_sm10x_tcgen05_guardrail_trap_col_being_dealloced_not_returned_by_alloc
        .type           $__internal_0_$__cuda_sm10x_tcgen05_guardrail_trap_col_being_dealloced_not_returned_by_alloc,@function
        .size           $__internal_0_$__cuda_sm10x_tcgen05_guardrail_trap_col_being_dealloced_not_returned_by_alloc,($__internal_1_$__cuda_sm10x_tcgen05_guardrail_trap_phase_invalid_during_alloc - $__internal_0_$__cuda_sm10x_tcgen05_guardrail_trap_col_being_dealloced_not_returned_by_alloc)
$__internal_0_$__cuda_sm10x_tcgen05_guardrail_trap_col_being_dealloced_not_returned_by_alloc:
[----:B------:R-:W-:Y:S05]  /*bbb0*/  BPT.TRAP 0x1 ;  /* 0x000000040000795c */ /* 0x000fea0000300000 */
[----:B------:R-:W-:-:S04]  /*bbc0*/  HFMA2 R3, -RZ, RZ, 0, 0 ;  /* 0x00000000ff037431 */ /* 0x000fc800000001ff */
[----:B------:R-:W-:Y:S05]  /*bbd0*/  RET.REL.NODEC R2 `(_ZN7cutlass13device_kernelINS_4conv6kernel13ConvUniversalINS1_16ConvProblemShapeILNS1_8OperatorE1ELi2EEENS1_10collective14CollectiveConvINS1_47MainloopSm100TmaUmmaWarpSpecializedImplicitGemmILS5_1ELi4ELi2ELi1ELi2EN4cute5tupleIJNSA_1CILi2EEENSC_ILi1EEESE_EEEEENSB_IJNSC_ILi64EEENSC_ILi128EEENSB_IJSH_EEEEEENS_10tfloat32_tESL_NSA_8TiledMMAINSA_8MMA_AtomIJNSA_17SM100_MMA_TF32_SSISL_SL_fLi64ELi128ELNSA_4UMMA5MajorE0ELSQ_1ELNSP_7ScaleInE0ELSR_0EEEEEENSA_6LayoutINSB_IJSE_SE_SE_EEENSB_IJNSC_ILi0EEESW_SW_EEEEENSB_IJNSA_10UnderscoreESZ_SZ_EEEEENS7_6detail27Sm100ImplicitGemmTileTraitsINSA_20SM90_TMA_LOAD_IM2COLENSA_14ComposedLayoutINSA_7SwizzleILi3ELi4ELi3EEENSA_18smem_ptr_flag_bitsILi32EEENSU_INSB_IJNSC_ILi8EEENSC_ILi32EEEEEENSB_IJS1B_SE_EEEEEEEvEENS13_INSA_23SM90_TMA_LOAD_MULTICASTENS15_INS16_ILi2ELi5ELi2EEES19_NSU_INSB_IJS1B_NSC_ILi4EEEEEENSB_IJSE_S1B_EEEEEEEvEEEENS_8epilogue10collective18CollectiveEpilogueINS1Q_23Sm100TmaWarpSpecializedILi4ELi2ELi16ELb1ELb0EEEJSK_NSB_IJNSU_ISH_SE_EENSU_IS1B_SE_EEEEESL_NSB_IJNSB_IJlllEEESE_SW_EEESL_S1Z_NS1Q_6fusion15FusionCallbacksIS1U_NS20_17LinearCombinationISL_fSL_fLNS_15FloatRoundStyleE2EEESK_S1X_JEEENSA_5SM1004TMEM4LOAD26SM100_TMEM_LOAD_16dp128b8xES14_S1F_NSA_17SM75_U32x4_LDSM_NENSA_21SM90_TMA_STORE_IM2COLES1F_NSA_17SM90_U32x4_STSM_NENSA_39AutoVectorizingCopyWithAssumedAlignmentILi128EEEEEEvvEEEEvNT_6ParamsE) ;  /* 0xffffff4402087950 */ /* 0x000fea0003c3ffff */
        .weak           $__internal_1_$__cuda_sm10x_tcgen05_guardrail_trap_phase_invalid_during_alloc
        .type           $__internal_1_$__cuda_sm10x_tcgen05_guardrail_trap_phase_invalid_during_alloc,@function
        .size           $__internal_1_$__cuda_sm10x_tcgen05_guardrail_trap_phase_invalid_during_alloc,($__internal_2_$__cuda_sm10x_tcgen05_guardrail_trap_unallocated_columns_being_dealloced - $__internal_1_$__cuda_sm10x_tcgen05_guardrail_trap_phase_invalid_during_alloc)
$__internal_1_$__cuda_sm10x_tcgen05_guardrail_trap_phase_invalid_during_alloc:
[----:B------:R-:W-:Y:S05]  /*bbe0*/  BPT.TRAP 0x1 ;  /* 0x000000040000795c */ /* 0x000fea0000300000 */
[----:B------:R-:W-:-:S04]  /*bbf0*/  MOV R5, 0x0 ;  /* 0x0000000000057802 */ /* 0x000fc80000000f00 */
[----:B------:R-:W-:Y:S05]  /*bc00*/  RET.REL.NODEC R4 `(_ZN7cutlass13device_kernelINS_4conv6kernel13ConvUniversalINS1_16ConvProblemShapeILNS1_8OperatorE1ELi2EEENS1_10collective14CollectiveConvINS1_47MainloopSm100TmaUmmaWarpSpecializedImplicitGemmILS5_1ELi4ELi2ELi1ELi2EN4cute5tupleIJNSA_1CILi2EEENSC_ILi1EEESE_EEEEENSB_IJNSC_ILi64EEENSC_ILi128EEENSB_IJSH_EEEEEENS_10tfloat32_tESL_NSA_8TiledMMAINSA_8MMA_AtomIJNSA_17SM100_MMA_TF32_SSISL_SL_fLi64ELi128ELNSA_4UMMA5MajorE0ELSQ_1ELNSP_7ScaleInE0ELSR_0EEEEEENSA_6LayoutINSB_IJSE_SE_SE_EEENSB_IJNSC_ILi0EEESW_SW_EEEEENSB_IJNSA_10UnderscoreESZ_SZ_EEEEENS7_6detail27Sm100ImplicitGemmTileTraitsINSA_20SM90_TMA_LOAD_IM2COLENSA_14ComposedLayoutINSA_7SwizzleILi3ELi4ELi3EEENSA_18smem_ptr_flag_bitsILi32EEENSU_INSB_IJNSC_ILi8EEENSC_ILi32EEEEEENSB_IJS1B_SE_EEEEEEEvEENS13_INSA_23SM90_TMA_LOAD_MULTICASTENS15_INS16_ILi2ELi5ELi2EEES19_NSU_INSB_IJS1B_NSC_ILi4EEEEEENSB_IJSE_S1B_EEEEEEEvEEEENS_8epilogue10collective18CollectiveEpilogueINS1Q_23Sm100TmaWarpSpecializedILi4ELi2ELi16ELb1ELb0EEEJSK_NSB_IJNSU_ISH_SE_EENSU_IS1B_SE_EEEEESL_NSB_IJNSB_IJlllEEESE_SW_EEESL_S1Z_NS1Q_6fusion15FusionCallbacksIS1U_NS20_17LinearCombinationISL_fSL_fLNS_15FloatRoundStyleE2EEESK_S1X_JEEENSA_5SM1004TMEM4LOAD26SM100_TMEM_LOAD_16dp128b8xES14_S1F_NSA_17SM75_U32x4_LDSM_NENSA_21SM90_TMA_STORE_IM2COLES1F_NSA_17SM90_U32x4_STSM_NENSA_39AutoVectorizingCopyWithAssumedAlignmentILi128EEEEEEvvEEEEvNT_6ParamsE) ;  /* 0xffffff4004fc7950 */ /* 0x000fea0003c3ffff */
        .weak           $__internal_2_$__cuda_sm10x_tcgen05_guardrail_trap_unallocated_columns_being_dealloced
        .type           $__internal_2_$__cuda_sm10x_tcgen05_guardrail_trap_unallocated_columns_being_dealloced,@function
        .size           $__internal_2_$__cuda_sm10x_tcgen05_guardrail_trap_unallocated_columns_being_dealloced,(.L_x_173 - $__internal_2_$__cuda_sm10x_tcgen05_guardrail_trap_unallocated_columns_being_dealloced)
$__internal_2_$__cuda_sm10x_tcgen05_guardrail_trap_unallocated_columns_being_dealloced:
[----:B------:R-:W-:Y:S05]  /*bc10*/  BPT.TRAP 0x1 ;  /* 0x000000040000795c */ /* 0x000fea0000300000 */
[----:B------:R-:W-:-:S04]  /*bc20*/  HFMA2 R3, -RZ, RZ, 0, 0 ;  /* 0x00000000ff037431 */ /* 0x000fc800000001ff */
[----:B------:R-:W-:Y:S05]  /*bc30*/  RET.REL.NODEC R2 `(_ZN7cutlass13device_kernelINS_4conv6kernel13ConvUniversalINS1_16ConvProblemShapeILNS1_8OperatorE1ELi2EEENS1_10collective14CollectiveConvINS1_47MainloopSm100TmaUmmaWarpSpecializedImplicitGemmILS5_1ELi4ELi2ELi1ELi2EN4cute5tupleIJNSA_1CILi2EEENSC_ILi1EEESE_EEEEENSB_IJNSC_ILi64EEENSC_ILi128EEENSB_IJSH_EEEEEENS_10tfloat32_tESL_NSA_8TiledMMAINSA_8MMA_AtomIJNSA_17SM100_MMA_TF32_SSISL_SL_fLi64ELi128ELNSA_4UMMA5MajorE0ELSQ_1ELNSP_7ScaleInE0ELSR_0EEEEEENSA_6LayoutINSB_IJSE_SE_SE_EEENSB_IJNSC_ILi0EEESW_SW_EEEEENSB_IJNSA_10UnderscoreESZ_SZ_EEEEENS7_6detail27Sm100ImplicitGemmTileTraitsINSA_20SM90_TMA_LOAD_IM2COLENSA_14ComposedLayoutINSA_7SwizzleILi3ELi4ELi3EEENSA_18smem_ptr_flag_bitsILi32EEENSU_INSB_IJNSC_ILi8EEENSC_ILi32EEEEEENSB_IJS1B_SE_EEEEEEEvEENS13_INSA_23SM90_TMA_LOAD_MULTICASTENS15_INS16_ILi2ELi5ELi2EEES19_NSU_INSB_IJS1B_NSC_ILi4EEEEEENSB_IJSE_S1B_EEEEEEEvEEEENS_8epilogue10collective18CollectiveEpilogueINS1Q_23Sm100TmaWarpSpecializedILi4ELi2ELi16ELb1ELb0EEEJSK_NSB_IJNSU_ISH_SE_EENSU_IS1B_SE_EEEEESL_NSB_IJNSB_IJlllEEESE_SW_EEESL_S1Z_NS1Q_6fusion15FusionCallbacksIS1U_NS20_17LinearCombinationISL_fSL_fLNS_15FloatRoundStyleE2EEESK_S1X_JEEENSA_5SM1004TMEM4LOAD26SM100_TMEM_LOAD_16dp128b8xES14_S1F_NSA_17SM75_U32x4_LDSM_NENSA_21SM90_TMA_STORE_IM2COLES1F_NSA_17SM90_U32x4_STSM_NENSA_39AutoVectorizingCopyWithAssumedAlignmentILi128EEEEEEvvEEEEvNT_6ParamsE) ;  /* 0xffffff4002f07950 */ /* 0x000fea0003c3ffff */
.L_x_172:
[----:B------:R-:W-:-:S00]  /*bc40*/  BRA `(.L_x_172) ;  /* 0xfffffffc00fc7947 */ /* 0x000fc0000383ffff */
[----:B------:R-:W-:-:S00]  /*bc50*/  NOP ;  /* 0x0000000000007918 */ /* 0x000fc00000000000 */
        /* <DEDUP_REMOVED lines=10> */
.L_x_173:


//--------------------- .nv.global.init           --------------------------
	.section	.nv.global.init,"aw",@progbits
.nv.global.init:
	.type		$str$29,@object
	.size		$str$29,($str$30 - $str$29)
$str$29:
        /*0000*/ 	.byte	0x28, 0x61, 0x64, 0x64, 0x72, 0x65, 0x73, 0x73, 0x20, 0x26, 0x20, 0x6d, 0x61, 0x73, 0x6b, 0x29
        /*0010*/ 	.byte	0x20, 0x3d, 0x3d, 0x20, 0x30, 0x00
	.type		$str$30,@object
	.size		$str$30,($str$28 - $str$30)
$str$30:
        /*0016*/ 	.byte	0x2f, 0x74, 0x6d, 0x70, 0x2f, 0x63, 0x75, 0x74, 0x6c, 0x61, 0x73, 0x73, 0x5f, 0x73, 0x77, 0x65
        /*0026*/ 	.byte	0x65, 0x70, 0x5f, 0x73, 0x72, 0x63, 0x2f, 0x69, 0x6e, 0x63, 0x6c, 0x75, 0x64, 0x65, 0x2f, 0x63
        /*0036*/ 	.byte	0x75, 0x74, 0x65, 0x2f, 0x70, 0x6f, 0x69, 0x6e, 0x74, 0x65, 0x72, 0x5f, 0x66, 0x6c, 0x61, 0x67
        /*0046*/ 	.byte	0x67, 0x65, 0x64, 0x2e, 0x68, 0x70, 0x70, 0x00
	.type		$str$28,@object
	.size		$str$28,($str$27 - $str$28)
$str$28:
        /*004e*/ 	.byte	0x2f, 0x74, 0x6d, 0x70, 0x2f, 0x63, 0x75, 0x74, 0x6c, 0x61, 0x73, 0x73, 0x5f, 0x73, 0x77, 0x65
        /*005e*/ 	.byte	0x65, 0x70, 0x5f, 0x73, 0x72, 0x63, 0x2f, 0x69, 0x6e, 0x63, 0x6c, 0x75, 0x64, 0x65, 0x2f, 0x63
        /*006e*/ 	.byte	0x75, 0x74, 0x65, 0x2f, 0x61, 0x74, 0x6f, 0x6d, 0x2f, 0x63, 0x6f, 0x70, 0x79, 0x5f, 0x74, 0x72
        /*007e*/ 	.byte	0x61, 0x69, 0x74, 0x73, 0x5f, 0x73, 0x6d, 0x31, 0x30, 0x30, 0x2e, 0x68, 0x70, 0x70, 0x00
	.type		$str$27,@object
	.size		$str$27,(__unnamed_1 - $str$27)
$str$27:
        /*008d*/ 	.byte	0x28, 0x28, 0x75, 0x69, 0x6e, 0x74, 0x33, 0x32, 0x5f, 0x74, 0x28, 0x74, 0x68, 0x72, 0x65, 0x61
        /*009d*/ 	.byte	0x64, 0x49, 0x64, 0x78, 0x2e, 0x78, 0x29, 0x20, 0x2f, 0x20, 0x33, 0x32, 0x29, 0x20, 0x25, 0x20
        /*00ad*/ 	.byte	0x34, 0x29, 0x20, 0x3d, 0x3d, 0x20, 0x28, 0x28, 0x28, 0x74, 0x6d, 0x65, 0x6d, 0x5f, 0x61, 0x64
        /*00bd*/ 	.byte	0x64, 0x72, 0x20, 0x3e, 0x3e, 0x20, 0x31, 0x36, 0x29, 0x20, 0x2f, 0x20, 0x33, 0x32, 0x29, 0x20
        /*00cd*/ 	.byte	0x25, 0x20, 0x34, 0x29, 0x00
	.type		__unnamed_1,@object
	.size		__unnamed_1,(__unnamed_2 - __unnamed_1)
__unnamed_1:
        /*00d2*/ 	.byte	0x61, 0x75, 0x74, 0x6f, 0x20, 0x63, 0x75, 0x74, 0x65, 0x3a, 0x3a, 0x61, 0x73, 0x5f, 0x70, 0x6f
        /* <DEDUP_REMOVED lines=24> */
        /*0262*/ 	.byte	0x30, 0x34, 0x38, 0x3e, 0x3e, 0x3e, 0x3e, 0x5d, 0x00
	.type		__unnamed_2,@object
	.size		__unnamed_2,(.L_2 - __unnamed_2)
__unnamed_2:
        /* <DEDUP_REMOVED lines=45> */
        /*053b*/ 	.byte	0x3e, 0x3e, 0x3e, 0x5d, 0x00
.L_2:


//--------------------- .nv.shared._ZN7cutlass13device_kernelINS_4conv6kernel13ConvUniversalINS1_16ConvProblemShapeILNS1_8OperatorE1ELi2EEENS1_10collective14CollectiveConvINS1_47MainloopSm100TmaUmmaWarpSpecializedImplicitGemmILS5_1ELi4ELi2ELi1ELi2EN4cute5tupleIJNSA_1CILi2EEENSC_ILi1EEESE_EEEEENSB_IJNSC_ILi64EEENSC_ILi128EEENSB_IJSH_EEEEEENS_10tfloat32_tESL_NSA_8TiledMMAINSA_8MMA_AtomIJNSA_17SM100_MMA_TF32_SSISL_SL_fLi64ELi128ELNSA_4UMMA5MajorE0ELSQ_1ELNSP_7ScaleInE0ELSR_0EEEEEENSA_6LayoutINSB_IJSE_SE_SE_EEENSB_IJNSC_ILi0EEESW_SW_EEEEENSB_IJNSA_10UnderscoreESZ_SZ_EEEEENS7_6detail27Sm100ImplicitGemmTileTraitsINSA_20SM90_TMA_LOAD_IM2COLENSA_14ComposedLayoutINSA_7SwizzleILi3ELi4ELi3EEENSA_18smem_ptr_flag_bitsILi32EEENSU_INSB_IJNSC_ILi8EEENSC_ILi32EEEEEENSB_IJS1B_SE_EEEEEEEvEENS13_INSA_23SM90_TMA_LOAD_MULTICASTENS15_INS16_ILi2ELi5ELi2EEES19_NSU_INSB_IJS1B_NSC_ILi4EEEEEENSB_IJSE_S1B_EEEEEEEvEEEENS_8epilogue10collective18CollectiveEpilogueINS1Q_23Sm100TmaWarpSpecializedILi4ELi2ELi16ELb1ELb0EEEJSK_NSB_IJNSU_ISH_SE_EENSU_IS1B_SE_EEEEESL_NSB_IJNSB_IJlllEEESE_SW_EEESL_S1Z_NS1Q_6fusion15FusionCallbacksIS1U_NS20_17LinearCombinationISL_fSL_fLNS_15FloatRoundStyleE2EEESK_S1X_JEEENSA_5SM1004TMEM4LOAD26SM100_TMEM_LOAD_16dp128b8xES14_S1F_NSA_17SM75_U32x4_LDSM_NENSA_21SM90_TMA_STORE_IM2COLES1F_NSA_17SM90_U32x4_STSM_NENSA_39AutoVectorizingCopyWithAssumedAlignmentILi128EEEEEEvvEEEEvNT_6ParamsE --------------------------
	.section	.nv.shared._ZN7cutlass13device_kernelINS_4conv6kernel13ConvUniversalINS1_16ConvProblemShapeILNS1_8OperatorE1ELi2EEENS1_10collective14CollectiveConvINS1_47MainloopSm100TmaUmmaWarpSpecializedImplicitGemmILS5_1ELi4ELi2ELi1ELi2EN4cute5tupleIJNSA_1CILi2EEENSC_ILi1EEESE_EEEEENSB_IJNSC_ILi64EEENSC_ILi128EEENSB_IJSH_EEEEEENS_10tfloat32_tESL_NSA_8TiledMMAINSA_8MMA_AtomIJNSA_17SM100_MMA_TF32_SSISL_SL_fLi64ELi128ELNSA_4UMMA5MajorE0ELSQ_1ELNSP_7ScaleInE0ELSR_0EEEEEENSA_6LayoutINSB_IJSE_SE_SE_EEENSB_IJNSC_ILi0EEESW_SW_EEEEENSB_IJNSA_10UnderscoreESZ_SZ_EEEEENS7_6detail27Sm100ImplicitGemmTileTraitsINSA_20SM90_TMA_LOAD_IM2COLENSA_14ComposedLayoutINSA_7SwizzleILi3ELi4ELi3EEENSA_18smem_ptr_flag_bitsILi32EEENSU_INSB_IJNSC_ILi8EEENSC_ILi32EEEEEENSB_IJS1B_SE_EEEEEEEvEENS13_INSA_23SM90_TMA_LOAD_MULTICASTENS15_INS16_ILi2ELi5ELi2EEES19_NSU_INSB_IJS1B_NSC_ILi4EEEEEENSB_IJSE_S1B_EEEEEEEvEEEENS_8epilogue10collective18CollectiveEpilogueINS1Q_23Sm100TmaWarpSpecializedILi4ELi2ELi16ELb1ELb0EEEJSK_NSB_IJNSU_ISH_SE_EENSU_IS1B_SE_EEEEESL_NSB_IJNSB_IJlllEEESE_SW_EEESL_S1Z_NS1Q_6fusion15FusionCallbacksIS1U_NS20_17LinearCombinationISL_fSL_fLNS_15FloatRoundStyleE2EEESK_S1X_JEEENSA_5SM1004TMEM4LOAD26SM100_TMEM_LOAD_16dp128b8xES14_S1F_NSA_17SM75_U32x4_LDSM_NENSA_21SM90_TMA_STORE_IM2COLES1F_NSA_17SM90_U32x4_STSM_NENSA_39AutoVectorizingCopyWithAssumedAlignmentILi128EEEEEEvvEEEEvNT_6ParamsE,"aw",@nobits
	.sectionflags	@""
	.align	16
	.zero		1024


//--------------------- .nv.shared.reserved.0     --------------------------
	.section	.nv.shared.reserved.0,"aw",@nobits
	.weak		__nv_reservedSMEM_offset_0_alias
	.size		__nv_reservedSMEM_offset_0_alias, 0, 64
	.other		__nv_reservedSMEM_offset_0_alias,@"STO_CUDA_RESERVED_SHARED STV_DEFAULT"
__nv_reservedSMEM_offset_0_alias:
	.zero		0
.nv.shared.reserved.0:
	.zero		64
	.weak		__nv_reservedSMEM_tcgen05_partition
	.type		__nv_reservedSMEM_tcgen05_partition,@object
	.size		__nv_reservedSMEM_tcgen05_partition,(.L_0 - __nv_reservedSMEM_tcgen05_partition)
__nv_reservedSMEM_tcgen05_partition:
	.zero		32
.L_0:


//--------------------- .nv.global                --------------------------
	.section	.nv.global,"aw",@nobits
.nv.global:
	.type		_ZN39_INTERNAL_a91b0205_4_k_cu_3cea83d4_32074cute1_E,@object
	.size		_ZN39_INTERNAL_a91b0205_4_k_cu_3cea83d4_32074cute1_E,(_ZN39_INTERNAL_a91b0205_4_k_cu_3cea83d4_32074cuda3std3__45__cpo6cbeginE - _ZN39_INTERNAL_a91b0205_4_k_cu_3cea83d4_32074cute1_E)
_ZN39_INTERNAL_a91b0205_4_k_cu_3cea83d4_32074cute1_E:
	.zero		1
	.type		_ZN39_INTERNAL_a91b0205_4_k_cu_3cea83d4_32074cuda3std3__45__cpo6cbeginE,@object
	.size		_ZN39_INTERNAL_a91b0205_4_k_cu_3cea83d4_32074cuda3std3__45__cpo6cbeginE,(_ZN39_INTERNAL_a91b0205_4_k_cu_3cea83d4_32074cuda3std3__48in_placeE - _ZN39_INTERNAL_a91b0205_4_k_cu_3cea83d4_32074cuda3std3__45__cpo6cbeginE)
_ZN39_INTERNAL_a91b0205_4_k_cu_3cea83d4_32074cuda3std3__45__cpo6cbeginE:
	.zero		1
	.type		_ZN39_INTERNAL_a91b0205_4_k_cu_3cea83d4_32074cuda3std3__48in_placeE,@object
	.size		_ZN39_INTERNAL_a91b0205_4_k_cu_3cea83d4_32074cuda3std3__48in_placeE,(_ZN39_INTERNAL_a91b0205_4_k_cu_3cea83d4_32074cuda3std6ranges3__45__cpo9iter_moveE - _ZN39_INTERNAL_a91b0205_4_k_cu_3cea83d4_32074cuda3std3__48in_placeE)
_ZN39_INTERNAL_a91b0205_4_k_cu_3cea83d4_32074cuda3std3__48in_placeE:
	.zero		1
	.type		_ZN39_INTERNAL_a91b0205_4_k_cu_3cea83d4_32074cuda3std6ranges3__45__cpo9iter_moveE,@object
	.size		_ZN39_INTERNAL_a91b0205_4_k_cu_3cea83d4_32074cuda3std6ranges3__45__cpo9iter_moveE,(_ZN39_INTERNAL_a91b0205_4_k_cu_3cea83d4_32074cuda3std3__45__cpo5beginE - _ZN39_INTERNAL_a91b0205_4_k_cu_3cea83d4_32074cuda3std6ranges3__45__cpo9iter_moveE)
_ZN39_INTERNAL_a91b0205_4_k_cu_3cea83d4_32074cuda3std6ranges3__45__cpo9iter_moveE:
	.zero		1
	.type		_ZN39_INTERNAL_a91b0205_4_k_cu_3cea83d4_32074cuda3std3__45__cpo5beginE,@object
	.size		_ZN39_INTERNAL_a91b0205_4_k_cu_3cea83d4_32074cuda3std3__45__cpo5beginE,(_ZN39_INTERNAL_a91b0205_4_k_cu_3cea83d4_32074cuda3std3__441_GLOBAL__N__a91b0205_4_k_cu_3cea83d4_32076ignoreE - _ZN39_INTERNAL_a91b0205_4_k_cu_3cea83d4_32074cuda3std3__45__cpo5beginE)
_ZN39_INTERNAL_a91b0205_4_k_cu_3cea83d4_32074cuda3std3__45__cpo5beginE:
	.zero		1
	.type		_ZN39_INTERNAL_a91b0205_4_k_cu_3cea83d4_32074cuda3std3__441_GLOBAL__N__a91b0205_4_k_cu_3cea83d4_32076ignoreE,@object
	.size		_ZN39_INTERNAL_a91b0205_4_k_cu_3cea83d4_32074cuda3std3__441_GLOBAL__N__a91b0205_4_k_cu_3cea83d4_32076ignoreE,(_ZN39_INTERNAL_a91b0205_4_k_cu_3cea83d4_32074cute7productE - _ZN39_INTERNAL_a91b0205_4_k_cu_3cea83d4_32074cuda3std3__441_GLOBAL__N__a91b0205_4_k_cu_3cea83d4_32076ignoreE)
_ZN39_INTERNAL_a91b0205_4_k_cu_3cea83d4_32074cuda3std3__441_GLOBAL__N__a91b0205_4_k_cu_3cea83d4_32076ignoreE:
	.zero		1
	.type		_ZN39_INTERNAL_a91b0205_4_k_cu_3cea83d4_32074cute7productE,@object
	.size		_ZN39_INTERNAL_a91b0205_4_k_cu_3cea83d4_32074cute7productE,(_ZN39_INTERNAL_a91b0205_4_k_cu_3cea83d4_32074cuda3std3__45__cpo3endE - _ZN39_INTERNAL_a91b0205_4_k_cu_3cea83d4_32074cute7productE)
_ZN39_INTERNAL_a91b0205_4_k_cu_3cea83d4_32074cute7productE:
	.zero		1
	.type		_ZN39_INTERNAL_a91b0205_4_k_cu_3cea83d4_32074cuda3std3__45__cpo3endE,@object
	.size		_ZN39_INTERNAL_a91b0205_4_k_cu_3cea83d4_32074cuda3std3__45__cpo3endE,(_ZN39_INTERNAL_a91b0205_4_k_cu_3cea83d4_32074cuda3std3__419piecewise_constructE - _ZN39_INTERNAL_a91b0205_4_k_cu_3cea83d4_32074cuda3std3__45__cpo3endE)
_ZN39_INTERNAL_a91b0205_4_k_cu_3cea83d4_32074cuda3std3__45__cpo3endE:
	.zero		1
	.type		_ZN39_INTERNAL_a91b0205_4_k_cu_3cea83d4_32074cuda3std3__419piecewise_constructE,@object
	.size		_ZN39_INTERNAL_a91b0205_4_k_cu_3cea83d4_32074cuda3std3__419piecewise_constructE,(_ZN39_INTERNAL_a91b0205_4_k_cu_3cea83d4_32074cuda3std3__45__cpo4cendE - _ZN39_INTERNAL_a91b0205_4_k_cu_3cea83d4_32074cuda3std3__419piecewise_constructE)
_ZN39_INTERNAL_a91b0205_4_k_cu_3cea83d4_32074cuda3std3__419piecewise_constructE:
	.zero		1
	.type		_ZN39_INTERNAL_a91b0205_4_k_cu_3cea83d4_32074cuda3std3__45__cpo4cendE,@object
	.size		_ZN39_INTERNAL_a91b0205_4_k_cu_3cea83d4_32074cuda3std3__45__cpo4cendE,(_ZN39_INTERNAL_a91b0205_4_k_cu_3cea83d4_32074cuda3std6ranges3__45__cpo4swapE - _ZN39_INTERNAL_a91b0205_4_k_cu_3cea83d4_32074cuda3std3__45__cpo4cendE)
_ZN39_INTERNAL_a91b0205_4_k_cu_3cea83d4_32074cuda3std3__45__cpo4cendE:
	.zero		1
	.type		_ZN39_INTERNAL_a91b0205_4_k_cu_3cea83d4_32074cuda3std6ranges3__45__cpo4swapE,@object
	.size		_ZN39_INTERNAL_a91b0205_4_k_cu_3cea83d4_32074cuda3std6ranges3__45__cpo4swapE,(.L_10 - _ZN39_INTERNAL_a91b0205_4_k_cu_3cea83d4_32074cuda3std6ranges3__45__cpo4swapE)
_ZN39_INTERNAL_a91b0205_4_k_cu_3cea83d4_32074cuda3std6ranges3__45__cpo4swapE:
	.zero		1
.L_10:


//--------------------- .nv.constant0._ZN7cutlass13device_kernelINS_4conv6kernel13ConvUniversalINS1_16ConvProblemShapeILNS1_8OperatorE1ELi2EEENS1_10collective14CollectiveConvINS1_47MainloopSm100TmaUmmaWarpSpecializedImplicitGemmILS5_1ELi4ELi2ELi1ELi2EN4cute5tupleIJNSA_1CILi2EEENSC_ILi1EEESE_EEEEENSB_IJNSC_ILi64EEENSC_ILi128EEENSB_IJSH_EEEEEENS_10tfloat32_tESL_NSA_8TiledMMAINSA_8MMA_AtomIJNSA_17SM100_MMA_TF32_SSISL_SL_fLi64ELi128ELNSA_4UMMA5MajorE0ELSQ_1ELNSP_7ScaleInE0ELSR_0EEEEEENSA_6LayoutINSB_IJSE_SE_SE_EEENSB_IJNSC_ILi0EEESW_SW_EEEEENSB_IJNSA_10UnderscoreESZ_SZ_EEEEENS7_6detail27Sm100ImplicitGemmTileTraitsINSA_20SM90_TMA_LOAD_IM2COLENSA_14ComposedLayoutINSA_7SwizzleILi3ELi4ELi3EEENSA_18smem_ptr_flag_bitsILi32EEENSU_INSB_IJNSC_ILi8EEENSC_ILi32EEEEEENSB_IJS1B_SE_EEEEEEEvEENS13_INSA_23SM90_TMA_LOAD_MULTICASTENS15_INS16_ILi2ELi5ELi2EEES19_NSU_INSB_IJS1B_NSC_ILi4EEEEEENSB_IJSE_S1B_EEEEEEEvEEEENS_8epilogue10collective18CollectiveEpilogueINS1Q_23Sm100TmaWarpSpecializedILi4ELi2ELi16ELb1ELb0EEEJSK_NSB_IJNSU_ISH_SE_EENSU_IS1B_SE_EEEEESL_NSB_IJNSB_IJlllEEESE_SW_EEESL_S1Z_NS1Q_6fusion15FusionCallbacksIS1U_NS20_17LinearCombinationISL_fSL_fLNS_15FloatRoundStyleE2EEESK_S1X_JEEENSA_5SM1004TMEM4LOAD26SM100_TMEM_LOAD_16dp128b8xES14_S1F_NSA_17SM75_U32x4_LDSM_NENSA_21SM90_TMA_STORE_IM2COLES1F_NSA_17SM90_U32x4_STSM_NENSA_39AutoVectorizingCopyWithAssumedAlignmentILi128EEEEEEvvEEEEvNT_6ParamsE --------------------------
	.section	.nv.constant0._ZN7cutlass13device_kernelINS_4conv6kernel13ConvUniversalINS1_16ConvProblemShapeILNS1_8OperatorE1ELi2EEENS1_10collective14CollectiveConvINS1_47MainloopSm100TmaUmmaWarpSpecializedImplicitGemmILS5_1ELi4ELi2ELi1ELi2EN4cute5tupleIJNSA_1CILi2EEENSC_ILi1EEESE_EEEEENSB_IJNSC_ILi64EEENSC_ILi128EEENSB_IJSH_EEEEEENS_10tfloat32_tESL_NSA_8TiledMMAINSA_8MMA_AtomIJNSA_17SM100_MMA_TF32_SSISL_SL_fLi64ELi128ELNSA_4UMMA5MajorE0ELSQ_1ELNSP_7ScaleInE0ELSR_0EEEEEENSA_6LayoutINSB_IJSE_SE_SE_EEENSB_IJNSC_ILi0EEESW_SW_EEEEENSB_IJNSA_10UnderscoreESZ_SZ_EEEEENS7_6detail27Sm100ImplicitGemmTileTraitsINSA_20SM90_TMA_LOAD_IM2COLENSA_14ComposedLayoutINSA_7SwizzleILi3ELi4ELi3EEENSA_18smem_ptr_flag_bitsILi32EEENSU_INSB_IJNSC_ILi8EEENSC_ILi32EEEEEENSB_IJS1B_SE_EEEEEEEvEENS13_INSA_23SM90_TMA_LOAD_MULTICASTENS15_INS16_ILi2ELi5ELi2EEES19_NSU_INSB_IJS1B_NSC_ILi4EEEEEENSB_IJSE_S1B_EEEEEEEvEEEENS_8epilogue10collective18CollectiveEpilogueINS1Q_23Sm100TmaWarpSpecializedILi4ELi2ELi16ELb1ELb0EEEJSK_NSB_IJNSU_ISH_SE_EENSU_IS1B_SE_EEEEESL_NSB_IJNSB_IJlllEEESE_SW_EEESL_S1Z_NS1Q_6fusion15FusionCallbacksIS1U_NS20_17LinearCombinationISL_fSL_fLNS_15FloatRoundStyleE2EEESK_S1X_JEEENSA_5SM1004TMEM4LOAD26SM100_TMEM_LOAD_16dp128b8xES14_S1F_NSA_17SM75_U32x4_LDSM_NENSA_21SM90_TMA_STORE_IM2COLES1F_NSA_17SM90_U32x4_STSM_NENSA_39AutoVectorizingCopyWithAssumedAlignmentILi128EEEEEEvvEEEEvNT_6ParamsE,"a",@progbits
	.sectionflags	@""
	.align	4
.nv.constant0._ZN7cutlass13device_kernelINS_4conv6kernel13ConvUniversalINS1_16ConvProblemShapeILNS1_8OperatorE1ELi2EEENS1_10collective14CollectiveConvINS1_47MainloopSm100TmaUmmaWarpSpecializedImplicitGemmILS5_1ELi4ELi2ELi1ELi2EN4cute5tupleIJNSA_1CILi2EEENSC_ILi1EEESE_EEEEENSB_IJNSC_ILi64EEENSC_ILi128EEENSB_IJSH_EEEEEENS_10tfloat32_tESL_NSA_8TiledMMAINSA_8MMA_AtomIJNSA_17SM100_MMA_TF32_SSISL_SL_fLi64ELi128ELNSA_4UMMA5MajorE0ELSQ_1ELNSP_7ScaleInE0ELSR_0EEEEEENSA_6LayoutINSB_IJSE_SE_SE_EEENSB_IJNSC_ILi0EEESW_SW_EEEEENSB_IJNSA_10UnderscoreESZ_SZ_EEEEENS7_6detail27Sm100ImplicitGemmTileTraitsINSA_20SM90_TMA_LOAD_IM2COLENSA_14ComposedLayoutINSA_7SwizzleILi3ELi4ELi3EEENSA_18smem_ptr_flag_bitsILi32EEENSU_INSB_IJNSC_ILi8EEENSC_ILi32EEEEEENSB_IJS1B_SE_EEEEEEEvEENS13_INSA_23SM90_TMA_LOAD_MULTICASTENS15_INS16_ILi2ELi5ELi2EEES19_NSU_INSB_IJS1B_NSC_ILi4EEEEEENSB_IJSE_S1B_EEEEEEEvEEEENS_8epilogue10collective18CollectiveEpilogueINS1Q_23Sm100TmaWarpSpecializedILi4ELi2ELi16ELb1ELb0EEEJSK_NSB_IJNSU_ISH_SE_EENSU_IS1B_SE_EEEEESL_NSB_IJNSB_IJlllEEESE_SW_EEESL_S1Z_NS1Q_6fusion15FusionCallbacksIS1U_NS20_17LinearCombinationISL_fSL_fLNS_15FloatRoundStyleE2EEESK_S1X_JEEENSA_5SM1004TMEM4LOAD26SM100_TMEM_LOAD_16dp128b8xES14_S1F_NSA_17SM75_U32x4_LDSM_NENSA_21SM90_TMA_STORE_IM2COLES1F_NSA_17SM90_U32x4_STSM_NENSA_39AutoVectorizingCopyWithAssumedAlignmentILi128EEEEEEvvEEEEvNT_6ParamsE:
	.zero		2944


//--------------------- SYMBOLS --------------------------

	.type		.nv.reservedSmem.offset0,@object
	.size		.nv.reservedSmem.offset0,0x4
	.type		.nv.reservedSmem.cap,@object
	.size		.nv.reservedSmem.cap,0x4
	.type		__assertfail,@function
